def matmul_kernel(
    a_ptr,
    b_ptr,
    c_ptr,
    M,
    N,
    K,
    stride_am,
    stride_ak,
    stride_bk,
    stride_bn,
    stride_cm,
    stride_cn,
    BLOCK_M: tl.constexpr,
    BLOCK_N: tl.constexpr,
    BLOCK_K: tl.constexpr,
    GROUP_M: tl.constexpr,
):
    pid = tl.program_id(axis=0)
    num_pid_m = tl.cdiv(M, BLOCK_M)
    num_pid_n = tl.cdiv(N, BLOCK_N)
    num_pid_in_group = GROUP_M * num_pid_n
    group_id = pid // num_pid_in_group
    first_pid_m = group_id * GROUP_M
    group_size_m = min(num_pid_m - first_pid_m, GROUP_M)
    pid_m = first_pid_m + ((pid % num_pid_in_group) % group_size_m)
    pid_n = (pid % num_pid_in_group) // group_size_m

    offs_am = (pid_m * BLOCK_M + tl.arange(0, BLOCK_M)) % M
    offs_bn = (pid_n * BLOCK_N + tl.arange(0, BLOCK_N)) % N
    offs_k = tl.arange(0, BLOCK_K)
    a_ptrs = a_ptr + offs_am[:, None] * stride_am + offs_k[None, :] * stride_ak
    b_ptrs = b_ptr + offs_k[:, None] * stride_bk + offs_bn[None, :] * stride_bn

    acc = tl.zeros((BLOCK_M, BLOCK_N), dtype=tl.float32)
    for kk in range(0, tl.cdiv(K, BLOCK_K)):
        a = tl.load(a_ptrs, mask=offs_k[None, :] < K - kk * BLOCK_K, other=0.0)
        b = tl.load(b_ptrs, mask=offs_k[:, None] < K - kk * BLOCK_K, other=0.0)
        acc = tl.dot(a, b, acc)
        a_ptrs += BLOCK_K * stride_ak
        b_ptrs += BLOCK_K * stride_bk

    c = acc.to(c_ptr.dtype.element_ty)
    offs_cm = pid_m * BLOCK_M + tl.arange(0, BLOCK_M)
    offs_cn = pid_n * BLOCK_N + tl.arange(0, BLOCK_N)
    c_ptrs = c_ptr + offs_cm[:, None] * stride_cm + offs_cn[None, :] * stride_cn
    mask = (offs_cm[:, None] < M) & (offs_cn[None, :] < N)
    tl.store(c_ptrs, c, mask=mask)

# config = {"BLOCK_K": 64, "BLOCK_M": 64, "BLOCK_N": 512, "GROUP_M": 8, "arch": "sm_100", "dtype": "fp32", "num_ctas": 1, "num_stages": 4, "num_warps": 4}
# arch = sm_100


// ===== COMPILED SASS (sm_100a) =====

	.target	sm_100a

	.elftype	@"ET_EXEC"


//--------------------- .note.nv.tkinfo           --------------------------
	.section	.note.nv.tkinfo,"",@"SHT_NOTE"
	.sectionflags	@"SHF_NOTE_NV_TKINFO"
	.tkinfo
        /*0018*/ 	.word	0x00000081
        /*0030*/ 	.string	""
        /*0030*/ 	.string	"ptxas-blackwell"
        /*0030*/ 	.string	"Cuda compilation tools, release 12.9, V12.9.86"
        /*0030*/ 	.string	"Build cuda_12.9.r12.9/compiler.36037853_0"
        /*0030*/ 	.string	"-v  -suppress-debug-info  -lineinfo  -arch sm_100a "



//--------------------- .note.nv.cuver            --------------------------
	.section	.note.nv.cuver,"",@"SHT_NOTE"
	.sectionflags	@"SHF_NOTE_NV_CUVER"
        /*0018*/ 	.short	0x0001
        /*001a*/ 	.short	0x0064
        /*001c*/ 	.short	0x0001
        /*001e*/ 	.short	0x0000
        /*0020*/ 	.short	0x0001
        /*0022*/ 	.short	0x0000


//--------------------- .nv.info                  --------------------------
	.section	.nv.info,"",@"SHT_CUDA_INFO"
	.align	4


	//----- nvinfo : EIATTR_REGCOUNT
	.align		4
        /*0000*/ 	.byte	0x04, 0x2f
        /*0002*/ 	.short	(.L_4 - .L_3)
	.align		4
.L_3:
        /*0004*/ 	.word	index@(matmul_kernel)
        /*0008*/ 	.word	0x000000ff


	//----- nvinfo : EIATTR_FRAME_SIZE
	.align		4
.L_4:
        /*000c*/ 	.byte	0x04, 0x11
        /*000e*/ 	.short	(.L_6 - .L_5)
	.align		4
.L_5:
        /*0010*/ 	.word	index@($__internal_2_$__cuda_sm10x_tcgen05_guardrail_trap_unallocated_columns_being_dealloced)
        /*0014*/ 	.word	0x00001380


	//----- nvinfo : EIATTR_FRAME_SIZE
	.align		4
.L_6:
        /*0018*/ 	.byte	0x04, 0x11
        /*001a*/ 	.short	(.L_8 - .L_7)
	.align		4
.L_7:
        /*001c*/ 	.word	index@($__internal_1_$__cuda_sm10x_tcgen05_guardrail_trap_phase_invalid_during_alloc)
        /*0020*/ 	.word	0x00001380


	//----- nvinfo : EIATTR_FRAME_SIZE
	.align		4
.L_8:
        /*0024*/ 	.byte	0x04, 0x11
        /*0026*/ 	.short	(.L_10 - .L_9)
	.align		4
.L_9:
        /*0028*/ 	.word	index@($__internal_0_$__cuda_sm10x_tcgen05_guardrail_trap_col_being_dealloced_not_returned_by_alloc)
        /*002c*/ 	.word	0x00001380


	//----- nvinfo : EIATTR_FRAME_SIZE
	.align		4
.L_10:
        /*0030*/ 	.byte	0x04, 0x11
        /*0032*/ 	.short	(.L_12 - .L_11)
	.align		4
.L_11:
        /*0034*/ 	.word	index@(matmul_kernel)
        /*0038*/ 	.word	0x00001380


	//----- nvinfo : EIATTR_MIN_STACK_SIZE
	.align		4
.L_12:
        /*003c*/ 	.byte	0x04, 0x12
        /*003e*/ 	.short	(.L_14 - .L_13)
	.align		4
.L_13:
        /*0040*/ 	.word	index@(matmul_kernel)
        /*0044*/ 	.word	0x00001380
.L_14:


//--------------------- .nv.info.matmul_kernel    --------------------------
	.section	.nv.info.matmul_kernel,"",@"SHT_CUDA_INFO"
	.sectionflags	@""
	.align	4


	//----- nvinfo : EIATTR_CUDA_API_VERSION
	.align		4
        /*0000*/ 	.byte	0x04, 0x37
        /*0002*/ 	.short	(.L_16 - .L_15)
.L_15:
        /*0004*/ 	.word	0x00000081


	//----- nvinfo : EIATTR_KPARAM_INFO
	.align		4
.L_16:
        /*0008*/ 	.byte	0x04, 0x17
        /*000a*/ 	.short	(.L_18 - .L_17)
.L_17:
        /*000c*/ 	.word	0x00000000
        /*0010*/ 	.short	0x000d
        /*0012*/ 	.short	0x0048
        /*0014*/ 	.byte	0x00, 0xf4, 0x21, 0x00


	//----- nvinfo : EIATTR_KPARAM_INFO
	.align		4
.L_18:
        /*0018*/ 	.byte	0x04, 0x17
        /*001a*/ 	.short	(.L_20 - .L_19)
.L_19:
        /*001c*/ 	.word	0x00000000
        /*0020*/ 	.short	0x000c
        /*0022*/ 	.short	0x0040
        /*0024*/ 	.byte	0x00, 0xf4, 0x21, 0x00


	//----- nvinfo : EIATTR_KPARAM_INFO
	.align		4
.L_20:
        /*0028*/ 	.byte	0x04, 0x17
        /*002a*/ 	.short	(.L_22 - .L_21)
.L_21:
        /*002c*/ 	.word	0x00000000
        /*0030*/ 	.short	0x000b
        /*0032*/ 	.short	0x0038
        /*0034*/ 	.byte	0x00, 0xf0, 0x11, 0x00


	//----- nvinfo : EIATTR_KPARAM_INFO
	.align		4
.L_22:
        /*0038*/ 	.byte	0x04, 0x17
        /*003a*/ 	.short	(.L_24 - .L_23)
.L_23:
        /*003c*/ 	.word	0x00000000
        /*0040*/ 	.short	0x000a
        /*0042*/ 	.short	0x0034
        /*0044*/ 	.byte	0x00, 0xf0, 0x11, 0x00


	//----- nvinfo : EIATTR_KPARAM_INFO
	.align		4
.L_24:
        /*0048*/ 	.byte	0x04, 0x17
        /*004a*/ 	.short	(.L_26 - .L_25)
.L_25:
        /*004c*/ 	.word	0x00000000
        /*0050*/ 	.short	0x0009
        /*0052*/ 	.short	0x0030
        /*0054*/ 	.byte	0x00, 0xf0, 0x11, 0x00


	//----- nvinfo : EIATTR_KPARAM_INFO
	.align		4
.L_26:
        /*0058*/ 	.byte	0x04, 0x17
        /*005a*/ 	.short	(.L_28 - .L_27)
.L_27:
        /*005c*/ 	.word	0x00000000
        /*0060*/ 	.short	0x0008
        /*0062*/ 	.short	0x002c
        /*0064*/ 	.byte	0x00, 0xf0, 0x11, 0x00


	//----- nvinfo : EIATTR_KPARAM_INFO
	.align		4
.L_28:
        /*0068*/ 	.byte	0x04, 0x17
        /*006a*/ 	.short	(.L_30 - .L_29)
.L_29:
        /*006c*/ 	.word	0x00000000
        /*0070*/ 	.short	0x0007
        /*0072*/ 	.short	0x0028
        /*0074*/ 	.byte	0x00, 0xf0, 0x11, 0x00


	//----- nvinfo : EIATTR_KPARAM_INFO
	.align		4
.L_30:
        /*0078*/ 	.byte	0x04, 0x17
        /*007a*/ 	.short	(.L_32 - .L_31)
.L_31:
        /*007c*/ 	.word	0x00000000
        /*0080*/ 	.short	0x0006
        /*0082*/ 	.short	0x0024
        /*0084*/ 	.byte	0x00, 0xf0, 0x11, 0x00


	//----- nvinfo : EIATTR_KPARAM_INFO
	.align		4
.L_32:
        /*0088*/ 	.byte	0x04, 0x17
        /*008a*/ 	.short	(.L_34 - .L_33)
.L_33:
        /*008c*/ 	.word	0x00000000
        /*0090*/ 	.short	0x0005
        /*0092*/ 	.short	0x0020
        /*0094*/ 	.byte	0x00, 0xf0, 0x11, 0x00


	//----- nvinfo : EIATTR_KPARAM_INFO
	.align		4
.L_34:
        /*0098*/ 	.byte	0x04, 0x17
        /*009a*/ 	.short	(.L_36 - .L_35)
.L_35:
        /*009c*/ 	.word	0x00000000
        /*00a0*/ 	.short	0x0004
        /*00a2*/ 	.short	0x001c
        /*00a4*/ 	.byte	0x00, 0xf0, 0x11, 0x00


	//----- nvinfo : EIATTR_KPARAM_INFO
	.align		4
.L_36:
        /*00a8*/ 	.byte	0x04, 0x17
        /*00aa*/ 	.short	(.L_38 - .L_37)
.L_37:
        /*00ac*/ 	.word	0x00000000
        /*00b0*/ 	.short	0x0003
        /*00b2*/ 	.short	0x0018
        /*00b4*/ 	.byte	0x00, 0xf0, 0x11, 0x00


	//----- nvinfo : EIATTR_KPARAM_INFO
	.align		4
.L_38:
        /*00b8*/ 	.byte	0x04, 0x17
        /*00ba*/ 	.short	(.L_40 - .L_39)
.L_39:
        /*00bc*/ 	.word	0x00000000
        /*00c0*/ 	.short	0x0002
        /*00c2*/ 	.short	0x0010
        /*00c4*/ 	.byte	0x00, 0xf4, 0x21, 0x00


	//----- nvinfo : EIATTR_KPARAM_INFO
	.align		4
.L_40:
        /*00c8*/ 	.byte	0x04, 0x17
        /*00ca*/ 	.short	(.L_42 - .L_41)
.L_41:
        /*00cc*/ 	.word	0x00000000
        /*00d0*/ 	.short	0x0001
        /*00d2*/ 	.short	0x0008
        /*00d4*/ 	.byte	0x00, 0xf4, 0x21, 0x00


	//----- nvinfo : EIATTR_KPARAM_INFO
	.align		4
.L_42:
        /*00d8*/ 	.byte	0x04, 0x17
        /*00da*/ 	.short	(.L_44 - .L_43)
.L_43:
        /*00dc*/ 	.word	0x00000000
        /*00e0*/ 	.short	0x0000
        /*00e2*/ 	.short	0x0000
        /*00e4*/ 	.byte	0x00, 0xf4, 0x21, 0x00


	//----- nvinfo : EIATTR_AT_ENTRY_FRAGMENTS
	.align		4
.L_44:
        /*00e8*/ 	.byte	0x04, 0x4f
        /*00ea*/ 	.short	(.L_46 - .L_45)


	//   ....[0]....
.L_45:
        /*00ec*/ 	.word	0x00000004


	//----- nvinfo : EIATTR_RESERVED_SMEM_USED
	.align		4
.L_46:
        /*00f0*/ 	.byte	0x01, 0x41
	.zero		2


	//----- nvinfo : EIATTR_SPARSE_MMA_MASK
	.align		4
        /*00f4*/ 	.byte	0x03, 0x50
        /*00f6*/ 	.short	0x0000


	//----- nvinfo : EIATTR_TCGEN05_1CTA_USED
	.align		4
        /*00f8*/ 	.byte	0x01, 0x51
	.zero		2


	//----- nvinfo : EIATTR_MAXREG_COUNT
	.align		4
        /*00fc*/ 	.byte	0x03, 0x1b
        /*00fe*/ 	.short	0x00ff


	//----- nvinfo : EIATTR_NUM_BARRIERS
	.align		4
        /*0100*/ 	.byte	0x02, 0x4c
        /*0102*/ 	.byte	0x01
	.zero		1


	//----- nvinfo : EIATTR_ANNOTATIONS
	.align		4
        /*0104*/ 	.byte	0x04, 0x55
        /*0106*/ 	.short	(.L_48 - .L_47)


	//   ....[0]....
.L_47:
        /*0108*/ 	.word	0x00000001
        /*010c*/ 	.byte	0x00, 0x04, 0x00, 0x00, 0x01, 0x00, 0x00, 0x00, 0xe0, 0x0a, 0x00, 0x00, 0x01, 0x00, 0x00, 0x00
        /* <DEDUP_REMOVED lines=2209> */
        /*8b2c*/ 	.byte	0x20, 0xf6, 0x03, 0x00


	//----- nvinfo : EIATTR_INT_WARP_WIDE_INSTR_OFFSETS
	.align		4
.L_48:
        /*8b30*/ 	.byte	0x04, 0x31
        /*8b32*/ 	.short	(.L_50 - .L_49)


	//   ....[0]....
.L_49:
        /*8b34*/ 	.word	0x00015860


	//   ....[1]....
        /*8b38*/ 	.word	0x000158b0


	//   ....[2]....
        /*8b3c*/ 	.word	0x00015980


	//   ....[3]....
        /*8b40*/ 	.word	0x0003fad0


	//   ....[4]....
        /*8b44*/ 	.word	0x0003fb20


	//----- nvinfo : EIATTR_COOP_GROUP_MASK_REGIDS
	.align		4
.L_50:
        /*8b48*/ 	.byte	0x04, 0x29
        /*8b4a*/ 	.short	(.L_52 - .L_51)


	//   ....[0]....
.L_51:
        /*8b4c*/ 	.word	0xffffffff


	//   ....[1]....
        /*8b50*/ 	.word	0xffffffff


	//   ....[2]....
        /*8b54*/ 	.word	0xffffffff


	//   ....[3]....
        /*8b58*/ 	.word	0xffffffff


	//----- nvinfo : EIATTR_COOP_GROUP_INSTR_OFFSETS
	.align		4
.L_52:
        /*8b5c*/ 	.byte	0x04, 0x28
        /*8b5e*/ 	.short	(.L_54 - .L_53)


	//   ....[0]....
.L_53:
        /*8b60*/ 	.word	0x00000070


	//   ....[1]....
        /*8b64*/ 	.word	0x00000330


	//   ....[2]....
        /*8b68*/ 	.word	0x0003f960


	//   ....[3]....
        /*8b6c*/ 	.word	0x0003fbd0


	//----- nvinfo : EIATTR_VRC_CTA_INIT_COUNT
	.align		4
.L_54:
        /*8b70*/ 	.byte	0x02, 0x4a
        /*8b72*/ 	.byte	0x80
	.zero		1


	//----- nvinfo : EIATTR_MBARRIER_INSTR_OFFSETS
	.align		4
        /*8b74*/ 	.byte	0x04, 0x39
        /*8b76*/ 	.short	(.L_56 - .L_55)


	//   ....[0]....
.L_55:
        /*8b78*/ 	.word	0x00015a40
        /*8b7c*/ 	.word	0x000000ff
        /*8b80*/ 	.word	0x00000000
        /*8b84*/ 	.short	0x0100
        /*8b86*/ 	.byte	0x0a
	.zero		1


	//   ....[1]....
        /*8b88*/ 	.word	0x00015ad0
        /*8b8c*/ 	.word	0x000000ff
        /*8b90*/ 	.word	0x00090008
        /*8b94*/ 	.short	0x0100
        /*8b96*/ 	.byte	0x07
	.zero		1


	//   ....[2]....
        /*8b98*/ 	.word	0x0002d370
        /*8b9c*/ 	.word	0x000000ff
        /*8ba0*/ 	.word	0x00000000
        /*8ba4*/ 	.short	0x010a
        /*8ba6*/ 	.byte	0x10
	.zero		1


	//   ....[3]....
        /*8ba8*/ 	.word	0x00036870
        /*8bac*/ 	.word	0x000000ff
        /*8bb0*/ 	.word	0x00000000
        /*8bb4*/ 	.short	0x010a
        /*8bb6*/ 	.byte	0x0a
	.zero		1


	//   ....[4]....
        /*8bb8*/ 	.word	0x00036910
        /*8bbc*/ 	.word	0x000000ff
        /*8bc0*/ 	.word	0x00090000
        /*8bc4*/ 	.short	0x0108
        /*8bc6*/ 	.byte	0x07
	.zero		1


	//   ....[5]....
        /*8bc8*/ 	.word	0x000369b0
        /*8bcc*/ 	.word	0x000000ff
        /*8bd0*/ 	.word	0x00090008
        /*8bd4*/ 	.short	0x0108
        /*8bd6*/ 	.byte	0x07
	.zero		1


	//   ....[6]....
        /*8bd8*/ 	.word	0x0003fbf0
        /*8bdc*/ 	.word	0x000000ff
        /*8be0*/ 	.word	0x00000000
        /*8be4*/ 	.short	0x010a
        /*8be6*/ 	.byte	0x10
	.zero		1


	//   ....[7]....
        /*8be8*/ 	.word	0x0003fc20
        /*8bec*/ 	.word	0x000000ff
        /*8bf0*/ 	.word	0x00000000
        /*8bf4*/ 	.short	0x010a
        /*8bf6*/ 	.byte	0x0a
	.zero		1


	//----- nvinfo : EIATTR_NUM_MBARRIERS
	.align		4
.L_56:
        /*8bf8*/ 	.byte	0x03, 0x38
        /*8bfa*/ 	.short	0x0002


	//----- nvinfo : EIATTR_EXIT_INSTR_OFFSETS
	.align		4
        /*8bfc*/ 	.byte	0x04, 0x1c
        /*8bfe*/ 	.short	(.L_58 - .L_57)


	//   ....[0]....
.L_57:
        /*8c00*/ 	.word	0x0003fbe0


	//----- nvinfo : EIATTR_REQNTID
	.align		4
.L_58:
        /*8c04*/ 	.byte	0x04, 0x10
        /*8c06*/ 	.short	(.L_60 - .L_59)
.L_59:
        /*8c08*/ 	.word	0x00000080
        /*8c0c*/ 	.word	0x00000001
        /*8c10*/ 	.word	0x00000001


	//----- nvinfo : EIATTR_CRS_STACK_SIZE
	.align		4
.L_60:
        /*8c14*/ 	.byte	0x04, 0x1e
        /*8c16*/ 	.short	(.L_62 - .L_61)
.L_61:
        /*8c18*/ 	.word	0x00000000


	//----- nvinfo : EIATTR_CBANK_PARAM_SIZE
	.align		4
.L_62:
        /*8c1c*/ 	.byte	0x03, 0x19
        /*8c1e*/ 	.short	0x0050


	//----- nvinfo : EIATTR_PARAM_CBANK
	.align		4
        /*8c20*/ 	.byte	0x04, 0x0a
        /*8c22*/ 	.short	(.L_64 - .L_63)
	.align		4
.L_63:
        /*8c24*/ 	.word	index@(.nv.constant0.matmul_kernel)
        /*8c28*/ 	.short	0x0380
        /*8c2a*/ 	.short	0x0050


	//----- nvinfo : EIATTR_SW_WAR
	.align		4
.L_64:
        /*8c2c*/ 	.byte	0x04, 0x36
        /*8c2e*/ 	.short	(.L_66 - .L_65)
.L_65:
        /*8c30*/ 	.word	0x00000008
.L_66:


//--------------------- .nv.compat                --------------------------
	.section	.nv.compat,"",@"SHT_CUDA_COMPAT_INFO"
	.align	4
        /*0000*/ 	.byte	0x02, 0x02, 0x02, 0x00, 0x02, 0x05, 0x05, 0x00, 0x02, 0x03, 0x00, 0x00, 0x02, 0x06, 0x01, 0x00


//--------------------- .nv.callgraph             --------------------------
	.section	.nv.callgraph,"",@"SHT_CUDA_CALLGRAPH"
	.align	4
	.sectionentsize	8
	.align		4
        /*0000*/ 	.word	0x00000000
	.align		4
        /*0004*/ 	.word	0xffffffff
	.align		4
        /*0008*/ 	.word	0x00000000
	.align		4
        /*000c*/ 	.word	0xfffffffe
	.align		4
        /*0010*/ 	.word	0x00000000
	.align		4
        /*0014*/ 	.word	0xfffffffd
	.align		4
        /*0018*/ 	.word	0x00000000
	.align		4
        /*001c*/ 	.word	0xfffffffc


//--------------------- .text.matmul_kernel       --------------------------
	.section	.text.matmul_kernel,"ax",@progbits
	.align	128
        .global         matmul_kernel
        .type           matmul_kernel,@function
        .size           matmul_kernel,(.L_x_20 - matmul_kernel)
        .other          matmul_kernel,@"STO_CUDA_ENTRY STV_DEFAULT"
matmul_kernel:
.text.matmul_kernel:
[----:B------:R-:W1:Y:S01]  /*0000*/  LDC R1, c[0x0][0x37c] ;  /* 0x0000df00ff017b82 */ /* 0x000e620000000800 */
[----:B------:R-:W2:Y:S01]  /*0010*/  S2R R0, SR_TID.X ;  /* 0x0000000000007919 */ /* 0x000ea20000002100 */
[----:B-1----:R-:W-:Y:S01]  /*0020*/  VIADD R1, R1, 0xffffec80 ;  /* 0xffffec8001017836 */ /* 0x002fe20000000000 */
[----:B--2---:R-:W-:-:S13]  /*0030*/  ISETP.GE.U32.AND P0, PT, R0, 0x20, PT ;  /* 0x000000200000780c */ /* 0x004fda0003f06070 */
[----:B------:R-:W-:Y:S02]  /*0040*/  VOTEU.ANY UP0, P0 ;  /* 0x0000000000ff7886 */ /* 0x000fe40000000100 */
[----:B------:R-:W-:Y:S05]  /*0050*/  BRA.U UP0, `(.L_x_0) ;  /* 0x0000000100b87547 */ /* 0x000fea000b800000 */
[----:B------:R-:W1:Y:S01]  /*0060*/  S2UR UR6, SR_CgaCtaId ;  /* 0x00000000000679c3 */ /* 0x000e620000008800 */
[----:B------:R-:W-:Y:S01]  /*0070*/  NOP ;  /* 0x0000000000007918 */ /* 0x000fe20000000000 */
[----:B------:R-:W-:Y:S02]  /*0080*/  UMOV UR4, 0x40 ;  /* 0x0000004000047882 */ /* 0x000fe40000000000 */
[----:B-1----:R-:W-:-:S09]  /*0090*/  ULEA UR4, UR6, UR4, 0x18 ;  /* 0x0000000406047291 */ /* 0x002fd2000f8ec0ff */
[----:B------:R-:W1:Y:S01]  /*00a0*/  LDS.U8 R0, [UR4] ;  /* 0x00000004ff007984 */ /* 0x000e620008000000 */
[----:B------:R-:W-:Y:S02]  /*00b0*/  UMOV UR4, 0x400 ;  /* 0x0000040000047882 */ /* 0x000fe40000000000 */
[----:B------:R-:W-:Y:S01]  /*00c0*/  ULEA UR4, UR6, UR4, 0x18 ;  /* 0x0000000406047291 */ /* 0x000fe2000f8ec0ff */
[----:B-1----:R-:W-:-:S13]  /*00d0*/  ISETP.NE.AND P0, PT, R0, RZ, PT ;  /* 0x000000ff0000720c */ /* 0x002fda0003f05270 */
[----:B------:R-:W-:Y:S05]  /*00e0*/  @P0 BRA `(.L_x_1) ;  /* 0x00000000007c0947 */ /* 0x000fea0003800000 */
[----:B------:R-:W-:-:S13]  /*00f0*/  ELECT P0, URZ, PT ;  /* 0x0000000000ff782f */ /* 0x000fda0003800000 */
[----:B------:R-:W-:Y:S05]  /*0100*/  @!P0 BRA `(.L_x_2) ;  /* 0x0000000000848947 */ /* 0x000fea0003800000 */
[----:B------:R-:W-:Y:S01]  /*0110*/  UMOV UR5, 0x8 ;  /* 0x0000000800057882 */ /* 0x000fe20000000000 */
[----:B------:R-:W-:Y:S02]  /*0120*/  IMAD.MOV.U32 R4, RZ, RZ, 0x1 ;  /* 0x00000001ff047424 */ /* 0x000fe400078e00ff */
[----:B------:R-:W-:Y:S02]  /*0130*/  IMAD.MOV.U32 R5, RZ, RZ, 0xff ;  /* 0x000000ffff057424 */ /* 0x000fe400078e00ff */
[----:B------:R-:W-:Y:S04]  /*0140*/  DEPBAR.LE SB1, 0x36 ;  /* 0x00009d800000791a */ /* 0x000fe80000000000 */
[----:B------:R-:W1:Y:S02]  /*0150*/  UTCATOMSWS.FIND_AND_SET.ALIGN UP1, UR5, UR5 ;  /* 0x00000005000575e3 */ /* 0x000e640008020800 */
[----:B-1----:R-:W-:-:S04]  /*0160*/  PLOP3.LUT P0, PT, PT, PT, UP1, 0x80, 0x8 ;  /* 0x000000000008781c */ /* 0x002fc80003f0f018 */
[----:B------:R-:W-:-:S04]  /*0170*/  SEL R0, RZ, 0xffffffff, !P0 ;  /* 0xffffffffff007807 */ /* 0x000fc80004000000 */
[----:B------:R-:W-:Y:S01]  /*0180*/  ISETP.NE.AND P0, PT, R0, RZ, PT ;  /* 0x000000ff0000720c */ /* 0x000fe20003f05270 */
[----:B------:R-:W-:-:S12]  /*0190*/  IMAD.U32 R0, RZ, RZ, UR5 ;  /* 0x00000005ff007e24 */ /* 0x000fd8000f8e00ff */
[----:B------:R-:W-:Y:S05]  /*01a0*/  @P0 BRA `(.L_x_3) ;  /* 0x0000000000240947 */ /* 0x000fea0003800000 */
.L_x_4:
[----:B------:R-:W-:Y:S05]  /*01b0*/  NANOSLEEP 0x64 ;  /* 0x000000640000795d */ /* 0x000fea0003800000 */
[----:B------:R-:W-:-:S05]  /*01c0*/  UMOV UR5, 0x8 ;  /* 0x0000000800057882 */ /* 0x000fca0000000000 */
[----:B------:R-:W-:Y:S04]  /*01d0*/  DEPBAR.LE SB1, 0x36 ;  /* 0x00009d800000791a */ /* 0x000fe80000000000 */
[----:B------:R-:W1:Y:S02]  /*01e0*/  UTCATOMSWS.FIND_AND_SET.ALIGN UP1, UR5, UR5 ;  /* 0x00000005000575e3 */ /* 0x000e640008020800 */
[----:B-1----:R-:W-:-:S04]  /*01f0*/  PLOP3.LUT P0, PT, PT, PT, UP1, 0x80, 0x8 ;  /* 0x000000000008781c */ /* 0x002fc80003f0f018 */
[----:B------:R-:W-:-:S04]  /*0200*/  SEL R0, RZ, 0xffffffff, !P0 ;  /* 0xffffffffff007807 */ /* 0x000fc80004000000 */
[----:B------:R-:W-:Y:S01]  /*0210*/  ISETP.NE.AND P0, PT, R0, RZ, PT ;  /* 0x000000ff0000720c */ /* 0x000fe20003f05270 */
[----:B------:R-:W-:-:S12]  /*0220*/  IMAD.U32 R0, RZ, RZ, UR5 ;  /* 0x00000005ff007e24 */ /* 0x000fd8000f8e00ff */
[----:B------:R-:W-:Y:S05]  /*0230*/  @!P0 BRA `(.L_x_4) ;  /* 0xfffffffc00dc8947 */ /* 0x000fea000383ffff */
.L_x_3:
[C---:B------:R-:W-:Y:S01]  /*0240*/  VIADD R3, R0.reuse, 0x10 ;  /* 0x0000001000037836 */ /* 0x040fe20000000000 */
[----:B------:R-:W-:Y:S01]  /*0250*/  UMOV UR5, 0x50 ;  /* 0x0000005000057882 */ /* 0x000fe20000000000 */
[----:B------:R-:W-:Y:S01]  /*0260*/  SHF.L.U32 R2, R5, R0, RZ ;  /* 0x0000000005027219 */ /* 0x000fe200000006ff */
[----:B------:R-:W-:Y:S01]  /*0270*/  ULEA UR5, UR6, UR5, 0x18 ;  /* 0x0000000506057291 */ /* 0x000fe2000f8ec0ff */
[----:B------:R-:W-:Y:S01]  /*0280*/  IMAD.SHL.U32 R0, R0, 0x20, RZ ;  /* 0x0000002000007824 */ /* 0x000fe200078e00ff */
[----:B------:R-:W-:-:S04]  /*0290*/  SHF.L.U32 R3, R4, R3, RZ ;  /* 0x0000000304037219 */ /* 0x000fc800000006ff */
[----:B------:R-:W-:-:S05]  /*02a0*/  LOP3.LUT R2, R3, R2, RZ, 0xfc, !PT ;  /* 0x0000000203027212 */ /* 0x000fca00078efcff */
[----:B------:R1:W-:Y:S04]  /*02b0*/  ATOMS.OR RZ, [UR5], R2 ;  /* 0x00000002ffff798c */ /* 0x0003e8000b000005 */
[----:B------:R1:W-:Y:S01]  /*02c0*/  STS [UR4], R0 ;  /* 0x00000000ff007988 */ /* 0x0003e20008000804 */
[----:B------:R-:W-:Y:S05]  /*02d0*/  BRA `(.L_x_2) ;  /* 0x0000000000107947 */ /* 0x000fea0003800000 */
.L_x_1:
[----:B------:R-:W-:Y:S01]  /*02e0*/  IMAD.MOV.U32 R0, RZ, RZ, -0x1 ;  /* 0xffffffffff007424 */ /* 0x000fe200078e00ff */
[----:B------:R-:W-:-:S04]  /*02f0*/  MOV R2, 0x320 ;  /* 0x0000032000027802 */ /* 0x000fc80000000f00 */
[----:B------:R1:W-:Y:S03]  /*0300*/  STS [UR4], R0 ;  /* 0x00000000ff007988 */ /* 0x0003e60008000804 */
[----:B-1----:R-:W-:Y:S05]  /*0310*/  CALL.REL.NOINC `($__internal_1_$__cuda_sm10x_tcgen05_guardrail_trap_phase_invalid_during_alloc) ;  /* 0x000003f800587944 */ /* 0x002fea0003c00000 */
.L_x_2:
[----:B------:R-:W-:Y:S05]  /*0320*/  WARPSYNC.ALL ;  /* 0x0000000000007948 */ /* 0x000fea0003800000 */
[----:B------:R-:W-:Y:S01]  /*0330*/  NOP ;  /* 0x0000000000007918 */ /* 0x000fe20000000000 */
.L_x_0:
[----:B-1----:R-:W1:Y:S01]  /*0340*/  LDC.64 R2, c[0x0][0x398] ;  /* 0x0000e600ff027b82 */ /* 0x002e620000000a00 */
[----:B------:R-:W2:Y:S01]  /*0350*/  S2R R5, SR_CTAID.X ;  /* 0x0000000000057919 */ /* 0x000ea20000002500 */
[----:B------:R-:W3:Y:S01]  /*0360*/  LDCU.64 UR4, c[0x0][0x3a8] ;  /* 0x00007500ff0477ac */ /* 0x000ee20008000a00 */
[----:B------:R-:W4:Y:S01]  /*0370*/  S2R R248, SR_TID.X ;  /* 0x0000000000f87919 */ /* 0x000f220000002100 */
[----:B------:R-:W-:Y:S01]  /*0380*/  UMOV UR7, 0x400 ;  /* 0x0000040000077882 */ /* 0x000fe20000000000 */
[----:B------:R-:W1:Y:S03]  /*0390*/  LDCU UR11, c[0x0][0x39c] ;  /* 0x00007380ff0b77ac */ /* 0x000e660008000800 */
[----:B------:R-:W1:Y:S01]  /*03a0*/  S2UR UR10, SR_CgaCtaId ;  /* 0x00000000000a79c3 */ /* 0x000e620000008800 */
[----:B------:R-:W1:Y:S01]  /*03b0*/  LDCU UR9, c[0x0][0x3b0] ;  /* 0x00007600ff0977ac */ /* 0x000e620008000800 */
[----:B------:R-:W1:Y:S01]  /*03c0*/  LDCU.128 UR12, c[0x0][0x380] ;  /* 0x00007000ff0c77ac */ /* 0x000e620008000c00 */
[----:B------:R-:W1:Y:S01]  /*03d0*/  LDCU UR6, c[0x0][0x3a4] ;  /* 0x00007480ff0677ac */ /* 0x000e620008000800 */
[----:B------:R-:W1:Y:S02]  /*03e0*/  LDCU UR16, c[0x0][0x3b0] ;  /* 0x00007600ff1077ac */ /* 0x000e640008000800 */
[----:B-1----:R-:W-:Y:S01]  /*03f0*/  IMAD.MOV.U32 R13, RZ, RZ, R3 ;  /* 0x000000ffff0d7224 */ /* 0x002fe200078e0003 */
[----:B------:R1:W-:Y:S01]  /*0400*/  STL [R1+0x28], R2 ;  /* 0x0000280201007387 */ /* 0x0003e20000100800 */
[----:B------:R-:W-:Y:S01]  /*0410*/  IMAD.MOV.U32 R12, RZ, RZ, R2 ;  /* 0x000000ffff0c7224 */ /* 0x000fe200078e0002 */
[----:B------:R-:W1:Y:S01]  /*0420*/  LDCU UR18, c[0x0][0x3b0] ;  /* 0x00007600ff1277ac */ /* 0x000e620008000800 */
[----:B------:R-:W-:Y:S01]  /*0430*/  VIADD R0, R13, 0x1ff ;  /* 0x000001ff0d007836 */ /* 0x000fe20000000000 */
[----:B------:R-:W-:-:S02]  /*0440*/  IABS R250, R13 ;  /* 0x0000000d00fa7213 */ /* 0x000fc40000000000 */
[----:B------:R-:W-:Y:S01]  /*0450*/  IABS R251, R12 ;  /* 0x0000000c00fb7213 */ /* 0x000fe20000000000 */
[----:B------:R-:W1:Y:S01]  /*0460*/  LDCU UR19, c[0x0][0x3b0] ;  /* 0x00007600ff1377ac */ /* 0x000e620008000800 */
[----:B------:R-:W-:Y:S02]  /*0470*/  SHF.R.S32.HI R3, RZ, 0x1f, R0 ;  /* 0x0000001fff037819 */ /* 0x000fe40000011400 */
[----:B--2---:R-:W-:Y:S01]  /*0480*/  IABS R8, R5 ;  /* 0x0000000500087213 */ /* 0x004fe20000000000 */
[----:B------:R-:W2:Y:S01]  /*0490*/  LDCU UR20, c[0x0][0x3b0] ;  /* 0x00007600ff1477ac */ /* 0x000ea20008000800 */
[----:B------:R-:W-:Y:S01]  /*04a0*/  LEA.HI R3, R3, R0, RZ, 0x9 ;  /* 0x0000000003037211 */ /* 0x000fe200078f48ff */
[----:B------:R-:W1:Y:S03]  /*04b0*/  LDCU UR21, c[0x0][0x3b0] ;  /* 0x00007600ff1577ac */ /* 0x000e660008000800 */
[----:B------:R-:W-:Y:S01]  /*04c0*/  SHF.R.S32.HI R3, RZ, 0x9, R3 ;  /* 0x00000009ff037819 */ /* 0x000fe20000011403 */
[----:B------:R-:W1:Y:S04]  /*04d0*/  LDCU UR22, c[0x0][0x3b0] ;  /* 0x00007600ff1677ac */ /* 0x000e680008000800 */
[----:B------:R-:W-:Y:S01]  /*04e0*/  IMAD.SHL.U32 R4, R3, 0x8, RZ ;  /* 0x0000000803047824 */ /* 0x000fe200078e00ff */
[----:B------:R-:W1:Y:S04]  /*04f0*/  LDCU UR23, c[0x0][0x3b0] ;  /* 0x00007600ff1777ac */ /* 0x000e680008000800 */
[-C--:B------:R-:W-:Y:S01]  /*0500*/  IABS R7, R4.reuse ;  /* 0x0000000400077213 */ /* 0x080fe20000000000 */
[----:B------:R-:W1:Y:S01]  /*0510*/  LDCU UR25, c[0x0][0x3b0] ;  /* 0x00007600ff1977ac */ /* 0x000e620008000800 */
[----:B------:R-:W-:-:S02]  /*0520*/  IABS R10, R4 ;  /* 0x00000004000a7213 */ /* 0x000fc40000000000 */
[----:B------:R-:W1:Y:S01]  /*0530*/  I2F.RP R0, R7 ;  /* 0x0000000700007306 */ /* 0x000e620000209400 */
[----:B------:R-:W2:Y:S01]  /*0540*/  LDCU UR24, c[0x0][0x3b0] ;  /* 0x00007600ff1877ac */ /* 0x000ea20008000800 */
[----:B------:R-:W2:Y:S01]  /*0550*/  LDCU UR26, c[0x0][0x3b0] ;  /* 0x00007600ff1a77ac */ /* 0x000ea20008000800 */
[----:B------:R-:W2:Y:S01]  /*0560*/  LDCU UR27, c[0x0][0x3b0] ;  /* 0x00007600ff1b77ac */ /* 0x000ea20008000800 */
[----:B------:R-:W2:Y:S04]  /*0570*/  LDCU UR30, c[0x0][0x3b0] ;  /* 0x00007600ff1e77ac */ /* 0x000ea80008000800 */
[----:B-1----:R-:W1:Y:S01]  /*0580*/  MUFU.RCP R0, R0 ;  /* 0x0000000000007308 */ /* 0x002e620000001000 */
[----:B------:R-:W2:Y:S01]  /*0590*/  LDCU UR28, c[0x0][0x3b0] ;  /* 0x00007600ff1c77ac */ /* 0x000ea20008000800 */
[----:B------:R-:W2:Y:S01]  /*05a0*/  LDCU UR29, c[0x0][0x3b0] ;  /* 0x00007600ff1d77ac */ /* 0x000ea20008000800 */
[----:B------:R-:W2:Y:S01]  /*05b0*/  LDCU UR31, c[0x0][0x3b0] ;  /* 0x00007600ff1f77ac */ /* 0x000ea20008000800 */
[----:B------:R-:W2:Y:S01]  /*05c0*/  LDCU UR32, c[0x0][0x3b0] ;  /* 0x00007600ff2077ac */ /* 0x000ea20008000800 */
[----:B-1----:R-:W-:-:S02]  /*05d0*/  VIADD R2, R0, 0xffffffe ;  /* 0x0ffffffe00027836 */ /* 0x002fc40000000000 */
[----:B------:R-:W-:Y:S02]  /*05e0*/  IMAD.MOV R0, RZ, RZ, -R10 ;  /* 0x000000ffff007224 */ /* 0x000fe400078e0a0a */
[----:B------:R1:W2:Y:S02]  /*05f0*/  F2I.FTZ.U32.TRUNC.NTZ R3, R2 ;  /* 0x0000000200037305 */ /* 0x0002a4000021f000 */
[----:B-1----:R-:W-:Y:S02]  /*0600*/  IMAD.MOV.U32 R2, RZ, RZ, RZ ;  /* 0x000000ffff027224 */ /* 0x002fe400078e00ff */
[----:B--2---:R-:W-:-:S04]  /*0610*/  IMAD.MOV R6, RZ, RZ, -R3 ;  /* 0x000000ffff067224 */ /* 0x004fc800078e0a03 */
[----:B------:R-:W-:Y:S02]  /*0620*/  IMAD R9, R6, R7, RZ ;  /* 0x0000000706097224 */ /* 0x000fe400078e02ff */
[----:B------:R-:W-:Y:S02]  /*0630*/  IMAD.MOV.U32 R6, RZ, RZ, R8 ;  /* 0x000000ffff067224 */ /* 0x000fe400078e0008 */
[----:B------:R-:W-:-:S06]  /*0640*/  IMAD.HI.U32 R3, R3, R9, R2 ;  /* 0x0000000903037227 */ /* 0x000fcc00078e0002 */
[----:B------:R-:W-:-:S04]  /*0650*/  IMAD.HI.U32 R3, R3, R6, RZ ;  /* 0x0000000603037227 */ /* 0x000fc800078e00ff */
[----:B------:R-:W-:Y:S01]  /*0660*/  IMAD R0, R3, R0, R6 ;  /* 0x0000000003007224 */ /* 0x000fe200078e0206 */
[----:B------:R-:W-:Y:S04]  /*0670*/  BAR.SYNC.DEFER_BLOCKING 0x0 ;  /* 0x0000000000007b1d */ /* 0x000fe80000010000 */
[----:B------:R-:W-:-:S13]  /*0680*/  ISETP.GT.U32.AND P1, PT, R7, R0, PT ;  /* 0x000000000700720c */ /* 0x000fda0003f24070 */
[----:B------:R-:W-:Y:S02]  /*0690*/  @!P1 IMAD.IADD R0, R0, 0x1, -R7 ;  /* 0x0000000100009824 */ /* 0x000fe400078e0a07 */
[----:B------:R-:W-:Y:S01]  /*06a0*/  @!P1 VIADD R3, R3, 0x1 ;  /* 0x0000000103039836 */ /* 0x000fe20000000000 */
[----:B------:R-:W-:Y:S02]  /*06b0*/  ISETP.NE.AND P1, PT, R4, RZ, PT ;  /* 0x000000ff0400720c */ /* 0x000fe40003f25270 */
[----:B------:R-:W-:Y:S02]  /*06c0*/  ISETP.GE.U32.AND P0, PT, R0, R7, PT ;  /* 0x000000070000720c */ /* 0x000fe40003f06070 */
[----:B------:R-:W-:Y:S01]  /*06d0*/  LOP3.LUT R0, R5, R4, RZ, 0x3c, !PT ;  /* 0x0000000405007212 */ /* 0x000fe200078e3cff */
[----:B------:R-:W1:Y:S03]  /*06e0*/  I2F.RP R7, R250 ;  /* 0x000000fa00077306 */ /* 0x000e660000209400 */
[----:B------:R-:W-:Y:S01]  /*06f0*/  ISETP.GE.AND P2, PT, R0, RZ, PT ;  /* 0x000000ff0000720c */ /* 0x000fe20003f46270 */
[----:B------:R-:W-:Y:S01]  /*0700*/  VIADD R0, R12, 0x3f ;  /* 0x0000003f0c007836 */ /* 0x000fe20000000000 */
[----:B----4-:R-:W-:-:S04]  /*0710*/  SHF.R.U32.HI R12, RZ, 0x6, R248 ;  /* 0x00000006ff0c7819 */ /* 0x010fc800000116f8 */
[----:B------:R-:W-:Y:S01]  /*0720*/  SGXT.U32 R12, R12, 0x1 ;  /* 0x000000010c0c781a */ /* 0x000fe20000000000 */
[----:B------:R-:W-:-:S04]  /*0730*/  @P0 VIADD R3, R3, 0x1 ;  /* 0x0000000103030836 */ /* 0x000fc80000000000 */
[----:B------:R-:W-:Y:S01]  /*0740*/  IMAD.MOV.U32 R2, RZ, RZ, R3 ;  /* 0x000000ffff027224 */ /* 0x000fe200078e0003 */
[----:B------:R-:W-:Y:S01]  /*0750*/  SHF.R.S32.HI R3, RZ, 0x1f, R0 ;  /* 0x0000001fff037819 */ /* 0x000fe20000011400 */
[----:B-1----:R-:W-:Y:S02]  /*0760*/  MUFU.RCP R7, R7 ;  /* 0x0000000700077308 */ /* 0x002fe40000001000 */
[----:B------:R-:W-:Y:S01]  /*0770*/  @!P2 IMAD.MOV R2, RZ, RZ, -R2 ;  /* 0x000000ffff02a224 */ /* 0x000fe200078e0a02 */
[----:B------:R-:W-:Y:S02]  /*0780*/  @!P1 LOP3.LUT R2, RZ, R4, RZ, 0x33, !PT ;  /* 0x00000004ff029212 */ /* 0x000fe400078e33ff */
[----:B------:R-:W-:-:S03]  /*0790*/  LEA.HI R3, R3, R0, RZ, 0x6 ;  /* 0x0000000003037211 */ /* 0x000fc600078f30ff */
[----:B------:R-:W-:Y:S02]  /*07a0*/  IMAD.SHL.U32 R8, R2, 0x8, RZ ;  /* 0x0000000802087824 */ /* 0x000fe400078e00ff */
[----:B------:R-:W-:-:S03]  /*07b0*/  IMAD.MOV R2, RZ, RZ, -R2 ;  /* 0x000000ffff027224 */ /* 0x000fc600078e0a02 */
[----:B------:R-:W-:Y:S01]  /*07c0*/  LEA.HI.SX32 R3, R3, -R8, 0x1a ;  /* 0x8000000803037211 */ /* 0x000fe200078fd2ff */
[----:B------:R-:W-:Y:S02]  /*07d0*/  IMAD R10, R4, R2, R5 ;  /* 0x00000002040a7224 */ /* 0x000fe400078e0205 */
[----:B------:R-:W-:Y:S01]  /*07e0*/  IMAD.MOV.U32 R2, RZ, RZ, RZ ;  /* 0x000000ffff027224 */ /* 0x000fe200078e00ff */
[----:B------:R-:W-:-:S04]  /*07f0*/  VIMNMX R11, PT, PT, R3, 0x8, PT ;  /* 0x00000008030b7848 */ /* 0x000fc80003fe0100 */
[-C--:B------:R-:W-:Y:S02]  /*0800*/  IABS R9, R11.reuse ;  /* 0x0000000b00097213 */ /* 0x080fe40000000000 */
[----:B------:R-:W-:Y:S02]  /*0810*/  IABS R4, R11 ;  /* 0x0000000b00047213 */ /* 0x000fe40000000000 */
[----:B------:R-:W1:Y:S08]  /*0820*/  I2F.RP R0, R9 ;  /* 0x0000000900007306 */ /* 0x000e700000209400 */
[----:B-1----:R-:W1:Y:S02]  /*0830*/  MUFU.RCP R0, R0 ;  /* 0x0000000000007308 */ /* 0x002e640000001000 */
[----:B-1----:R-:W-:Y:S01]  /*0840*/  VIADD R3, R0, 0xffffffe ;  /* 0x0ffffffe00037836 */ /* 0x002fe20000000000 */
[----:B------:R-:W-:-:S05]  /*0850*/  IABS R0, R10 ;  /* 0x0000000a00007213 */ /* 0x000fca0000000000 */
[----:B------:R-:W1:Y:S02]  /*0860*/  F2I.FTZ.U32.TRUNC.NTZ R3, R3 ;  /* 0x0000000300037305 */ /* 0x000e64000021f000 */
[----:B-1----:R-:W-:-:S04]  /*0870*/  IMAD.MOV R6, RZ, RZ, -R3 ;  /* 0x000000ffff067224 */ /* 0x002fc800078e0a03 */
[----:B------:R-:W-:Y:S02]  /*0880*/  IMAD R5, R6, R9, RZ ;  /* 0x0000000906057224 */ /* 0x000fe400078e02ff */
[----:B------:R-:W1:Y:S02]  /*0890*/  I2F.RP R6, R251 ;  /* 0x000000fb00067306 */ /* 0x000e640000209400 */
[----:B------:R-:W-:-:S04]  /*08a0*/  IMAD.HI.U32 R2, R3, R5, R2 ;  /* 0x0000000503027227 */ /* 0x000fc800078e0002 */
[----:B------:R-:W-:Y:S02]  /*08b0*/  IMAD.MOV.U32 R3, RZ, RZ, R0 ;  /* 0x000000ffff037224 */ /* 0x000fe400078e0000 */
[----:B------:R-:W-:Y:S02]  /*08c0*/  IMAD.MOV R0, RZ, RZ, -R4 ;  /* 0x000000ffff007224 */ /* 0x000fe400078e0a04 */
[----:B------:R-:W-:-:S04]  /*08d0*/  IMAD.HI.U32 R2, R2, R3, RZ ;  /* 0x0000000302027227 */ /* 0x000fc800078e00ff */
[----:B------:R-:W-:Y:S01]  /*08e0*/  IMAD R0, R2, R0, R3 ;  /* 0x0000000002007224 */ /* 0x000fe200078e0203 */
[----:B-1----:R-:W1:Y:S01]  /*08f0*/  MUFU.RCP R6, R6 ;  /* 0x0000000600067308 */ /* 0x002e620000001000 */
[----:B------:R-:W-:-:S03]  /*0900*/  VIADD R4, R7, 0xffffffe ;  /* 0x0ffffffe07047836 */ /* 0x000fc60000000000 */
[----:B------:R-:W-:-:S04]  /*0910*/  ISETP.GT.U32.AND P1, PT, R9, R0, PT ;  /* 0x000000000900720c */ /* 0x000fc80003f24070 */
[----:B------:R-:W2:Y:S09]  /*0920*/  F2I.FTZ.U32.TRUNC.NTZ R5, R4 ;  /* 0x0000000400057305 */ /* 0x000eb2000021f000 */
[----:B------:R-:W-:Y:S02]  /*0930*/  @!P1 IMAD.IADD R0, R0, 0x1, -R9 ;  /* 0x0000000100009824 */ /* 0x000fe400078e0a09 */
[----:B-1----:R-:W-:-:S02]  /*0940*/  VIADD R3, R6, 0xffffffe ;  /* 0x0ffffffe06037836 */ /* 0x002fc40000000000 */
[----:B------:R-:W-:Y:S01]  /*0950*/  @!P1 VIADD R2, R2, 0x1 ;  /* 0x0000000102029836 */ /* 0x000fe20000000000 */
[----:B------:R-:W-:Y:S01]  /*0960*/  ISETP.GE.U32.AND P0, PT, R0, R9, PT ;  /* 0x000000090000720c */ /* 0x000fe20003f06070 */
[----:B--2---:R-:W-:Y:S01]  /*0970*/  IMAD.MOV R249, RZ, RZ, -R5 ;  /* 0x000000fffff97224 */ /* 0x004fe200078e0a05 */
[----:B------:R-:W-:Y:S01]  /*0980*/  LOP3.LUT R0, R10, R11, RZ, 0x3c, !PT ;  /* 0x0000000b0a007212 */ /* 0x000fe200078e3cff */
[----:B------:R-:W1:Y:S01]  /*0990*/  F2I.FTZ.U32.TRUNC.NTZ R3, R3 ;  /* 0x0000000300037305 */ /* 0x000e62000021f000 */
[----:B------:R-:W-:Y:S01]  /*09a0*/  ISETP.NE.AND P1, PT, R11, RZ, PT ;  /* 0x000000ff0b00720c */ /* 0x000fe20003f25270 */
[----:B------:R-:W-:Y:S01]  /*09b0*/  IMAD R249, R249, R250, RZ ;  /* 0x000000faf9f97224 */ /* 0x000fe200078e02ff */
[----:B------:R-:W-:Y:S01]  /*09c0*/  ISETP.GE.AND P2, PT, R0, RZ, PT ;  /* 0x000000ff0000720c */ /* 0x000fe20003f46270 */
[----:B------:R-:W-:-:S04]  /*09d0*/  IMAD.MOV.U32 R4, RZ, RZ, RZ ;  /* 0x000000ffff047224 */ /* 0x000fc800078e00ff */
[----:B------:R-:W-:-:S04]  /*09e0*/  IMAD.HI.U32 R249, R5, R249, R4 ;  /* 0x000000f905f97227 */ /* 0x000fc800078e0004 */
[----:B------:R-:W-:Y:S02]  /*09f0*/  @P0 VIADD R2, R2, 0x1 ;  /* 0x0000000102020836 */ /* 0x000fe40000000000 */
[----:B-1----:R-:W-:Y:S02]  /*0a00*/  IMAD.MOV R0, RZ, RZ, -R3 ;  /* 0x000000ffff007224 */ /* 0x002fe400078e0a03 */
[----:B------:R-:W-:Y:S01]  /*0a10*/  @!P2 IMAD.MOV R2, RZ, RZ, -R2 ;  /* 0x000000ffff02a224 */ /* 0x000fe200078e0a02 */
[----:B------:R-:W-:Y:S01]  /*0a20*/  @!P1 LOP3.LUT R2, RZ, R11, RZ, 0x33, !PT ;  /* 0x0000000bff029212 */ /* 0x000fe200078e33ff */
[----:B------:R-:W-:-:S04]  /*0a30*/  IMAD.MOV.U32 R4, RZ, RZ, R0 ;  /* 0x000000ffff047224 */ /* 0x000fc800078e0000 */
[----:B------:R-:W-:Y:S02]  /*0a40*/  IMAD.SHL.U32 R21, R2, 0x200, RZ ;  /* 0x0000020002157824 */ /* 0x000fe400078e00ff */
[----:B------:R-:W-:Y:S02]  /*0a50*/  IMAD.MOV R252, RZ, RZ, -R2 ;  /* 0x000000fffffc7224 */ /* 0x000fe400078e0a02 */
[----:B------:R-:W-:Y:S01]  /*0a60*/  IMAD.MOV.U32 R2, RZ, RZ, RZ ;  /* 0x000000ffff027224 */ /* 0x000fe200078e00ff */
[C---:B------:R-:W-:Y:S01]  /*0a70*/  LOP3.LUT R0, R21.reuse, R12, RZ, 0xfc, !PT ;  /* 0x0000000c15007212 */ /* 0x040fe200078efcff */
[----:B------:R-:W-:Y:S01]  /*0a80*/  IMAD R5, R4, R251, RZ ;  /* 0x000000fb04057224 */ /* 0x000fe200078e02ff */
[----:B------:R-:W-:Y:S01]  /*0a90*/  LOP3.LUT R13, R21, 0x2, R12, 0xfe, !PT ;  /* 0x00000002150d7812 */ /* 0x000fe200078efe0c */
[----:B------:R-:W-:Y:S01]  /*0aa0*/  IMAD R252, R11, R252, R10 ;  /* 0x000000fc0bfc7224 */ /* 0x000fe200078e020a */
[----:B------:R-:W-:Y:S01]  /*0ab0*/  IABS R6, R0 ;  /* 0x0000000000067213 */ /* 0x000fe20000000000 */
[----:B------:R-:W-:Y:S01]  /*0ac0*/  IMAD.HI.U32 R243, R3, R5, R2 ;  /* 0x0000000503f37227 */ /* 0x000fe200078e0002 */
[----:B------:R-:W-:Y:S01]  /*0ad0*/  IABS R7, R13 ;  /* 0x0000000d00077213 */ /* 0x000fe20000000000 */
[----:B------:R1:W-:Y:S01]  /*0ae0*/  STL [R1+0x8dc], R13 ;  /* 0x0008dc0d01007387 */ /* 0x0003e20000100800 */
[C---:B------:R-:W-:Y:S01]  /*0af0*/  LOP3.LUT R9, R21.reuse, 0x4, R12, 0xfe, !PT ;  /* 0x0000000415097812 */ /* 0x040fe200078efe0c */
[----:B------:R-:W-:Y:S01]  /*0b00*/  IMAD.MOV.U32 R4, RZ, RZ, R6 ;  /* 0x000000ffff047224 */ /* 0x000fe200078e0006 */
[C---:B------:R-:W-:Y:S01]  /*0b10*/  LOP3.LUT R10, R21.reuse, 0xa, R12, 0xfe, !PT ;  /* 0x0000000a150a7812 */ /* 0x040fe200078efe0c */
[----:B------:R-:W-:Y:S01]  /*0b20*/  IMAD.IADD R252, R8, 0x1, R252 ;  /* 0x0000000108fc7824 */ /* 0x000fe200078e02fc */
[----:B------:R-:W-:Y:S01]  /*0b30*/  LOP3.LUT R8, R21, 0x6, R12, 0xfe, !PT ;  /* 0x0000000615087812 */ /* 0x000fe200078efe0c */
[C---:B------:R-:W-:Y:S01]  /*0b40*/  IMAD.HI.U32 R2, R249.reuse, R4, RZ ;  /* 0x00000004f9027227 */ /* 0x040fe200078e00ff */
[----:B------:R2:W-:Y:S03]  /*0b50*/  STL [R1+0x8e0], R9 ;  /* 0x0008e00901007387 */ /* 0x0005e60000100800 */
[----:B------:R-:W-:Y:S01]  /*0b60*/  IMAD.MOV.U32 R6, RZ, RZ, R7 ;  /* 0x000000ffff067224 */ /* 0x000fe200078e0007 */
[----:B------:R-:W-:Y:S01]  /*0b70*/  IABS R7, R9 ;  /* 0x0000000900077213 */ /* 0x000fe20000000000 */
[----:B------:R-:W-:Y:S01]  /*0b80*/  IMAD.MOV R5, RZ, RZ, -R2 ;  /* 0x000000ffff057224 */ /* 0x000fe200078e0a02 */
[----:B------:R4:W-:Y:S01]  /*0b90*/  STL [R1+0x8e4], R8 ;  /* 0x0008e40801007387 */ /* 0x0009e20000100800 */
[----:B------:R-:W-:Y:S01]  /*0ba0*/  IMAD.HI.U32 R3, R249, R6, RZ ;  /* 0x00000006f9037227 */ /* 0x000fe200078e00ff */
[----:B-1----:R-:W-:-:S02]  /*0bb0*/  LOP3.LUT R13, R21, 0x1e, R12, 0xfe, !PT ;  /* 0x0000001e150d7812 */ /* 0x002fc400078efe0c */
[----:B--2---:R-:W-:Y:S01]  /*0bc0*/  LOP3.LUT R9, R21, 0x8, R12, 0xfe, !PT ;  /* 0x0000000815097812 */ /* 0x004fe200078efe0c */
[C---:B------:R-:W-:Y:S02]  /*0bd0*/  IMAD R4, R250.reuse, R5, R4 ;  /* 0x00000005fa047224 */ /* 0x040fe400078e0204 */
[----:B------:R-:W-:Y:S02]  /*0be0*/  IMAD.HI.U32 R2, R249, R7, RZ ;  /* 0x00000007f9027227 */ /* 0x000fe400078e00ff */
[----:B------:R1:W-:Y:S01]  /*0bf0*/  STL [R1+0x8e8], R9 ;  /* 0x0008e80901007387 */ /* 0x0003e20000100800 */
[----:B----4-:R-:W-:Y:S01]  /*0c00*/  IABS R8, R8 ;  /* 0x0000000800087213 */ /* 0x010fe20000000000 */
[----:B------:R-:W-:Y:S02]  /*0c10*/  IMAD.MOV R3, RZ, RZ, -R3 ;  /* 0x000000ffff037224 */ /* 0x000fe400078e0a03 */
[----:B------:R2:W-:Y:S02]  /*0c20*/  STL [R1+0x20], R4 ;  /* 0x0000200401007387 */ /* 0x0005e40000100800 */
[----:B------:R-:W-:Y:S01]  /*0c30*/  IMAD.MOV.U32 R5, RZ, RZ, R8 ;  /* 0x000000ffff057224 */ /* 0x000fe200078e0008 */
[----:B------:R-:W-:Y:S01]  /*0c40*/  LOP3.LUT R8, R21, 0xc, R12, 0xfe, !PT ;  /* 0x0000000c15087812 */ /* 0x000fe200078efe0c */
[----:B------:R-:W-:Y:S01]  /*0c50*/  IMAD R3, R250, R3, R6 ;  /* 0x00000003fa037224 */ /* 0x000fe200078e0206 */
[----:B-1----:R-:W-:-:S04]  /*0c60*/  IABS R9, R9 ;  /* 0x0000000900097213 */ /* 0x002fc80000000000 */
[----:B------:R1:W-:Y:S01]  /*0c70*/  STL [R1+0x1c], R3 ;  /* 0x00001c0301007387 */ /* 0x0003e20000100800 */
[----:B--2---:R-:W-:Y:S02]  /*0c80*/  IMAD.MOV R4, RZ, RZ, -R2 ;  /* 0x000000ffff047224 */ /* 0x004fe400078e0a02 */
[C---:B------:R-:W-:Y:S01]  /*0c90*/  IMAD.HI.U32 R2, R249.reuse, R5, RZ ;  /* 0x00000005f9027227 */ /* 0x040fe200078e00ff */
[----:B------:R2:W-:Y:S03]  /*0ca0*/  STL [R1+0x8ec], R10 ;  /* 0x0008ec0a01007387 */ /* 0x0005e60000100800 */
[----:B------:R-:W-:Y:S01]  /*0cb0*/  IMAD R7, R250, R4, R7 ;  /* 0x00000004fa077224 */ /* 0x000fe200078e0207 */
[----:B------:R-:W-:Y:S01]  /*0cc0*/  STL [R1+0x8f0], R8 ;  /* 0x0008f00801007387 */ /* 0x000fe20000100800 */
[----:B------:R-:W-:Y:S01]  /*0cd0*/  IMAD.MOV.U32 R6, RZ, RZ, R9 ;  /* 0x000000ffff067224 */ /* 0x000fe200078e0009 */
[----:B------:R-:W-:Y:S01]  /*0ce0*/  IABS R4, R10 ;  /* 0x0000000a00047213 */ /* 0x000fe20000000000 */
[----:B------:R-:W-:Y:S01]  /*0cf0*/  IMAD.MOV R2, RZ, RZ, -R2 ;  /* 0x000000ffff027224 */ /* 0x000fe200078e0a02 */
[----:B------:R4:W-:Y:S01]  /*0d00*/  STL [R1+0x18], R7 ;  /* 0x0000180701007387 */ /* 0x0009e20000100800 */
[----:B-1----:R-:W-:Y:S01]  /*0d10*/  IMAD.HI.U32 R3, R249, R6, RZ ;  /* 0x00000006f9037227 */ /* 0x002fe200078e00ff */
[----:B------:R-:W-:-:S02]  /*0d20*/  LOP3.LUT R9, R21, 0x12, R12, 0xfe, !PT ;  /* 0x0000001215097812 */ /* 0x000fc400078efe0c */
[----:B--2---:R-:W-:Y:S01]  /*0d30*/  LOP3.LUT R10, R21, 0x14, R12, 0xfe, !PT ;  /* 0x00000014150a7812 */ /* 0x004fe200078efe0c */
[----:B------:R-:W-:Y:S02]  /*0d40*/  IMAD R2, R250, R2, R5 ;  /* 0x00000002fa027224 */ /* 0x000fe400078e0205 */
[----:B------:R-:W-:Y:S01]  /*0d50*/  IMAD.MOV R3, RZ, RZ, -R3 ;  /* 0x000000ffff037224 */ /* 0x000fe200078e0a03 */
[----:B----4-:R-:W-:-:S03]  /*0d60*/  IABS R7, R8 ;  /* 0x0000000800077213 */ /* 0x010fc60000000000 */
[----:B------:R-:W-:Y:S01]  /*0d70*/  IMAD R3, R250, R3, R6 ;  /* 0x00000003fa037224 */ /* 0x000fe200078e0206 */
[----:B------:R-:W-:-:S04]  /*0d80*/  LOP3.LUT R8, R21, 0xe, R12, 0xfe, !PT ;  /* 0x0000000e15087812 */ /* 0x000fc800078efe0c */
[----:B------:R-:W-:Y:S01]  /*0d90*/  IABS R6, R8 ;  /* 0x0000000800067213 */ /* 0x000fe20000000000 */
[----:B------:R1:W-:Y:S04]  /*0da0*/  STL [R1+0x8f4], R8 ;  /* 0x0008f40801007387 */ /* 0x0003e80000100800 */
[----:B------:R2:W-:Y:S04]  /*0db0*/  STL [R1+0x14], R2 ;  /* 0x0000140201007387 */ /* 0x0005e80000100800 */
[----:B------:R4:W-:Y:S01]  /*0dc0*/  STL [R1+0x10], R3 ;  /* 0x0000100301007387 */ /* 0x0009e20000100800 */
[----:B-1----:R-:W-:Y:S01]  /*0dd0*/  LOP3.LUT R8, R21, 0x10, R12, 0xfe, !PT ;  /* 0x0000001015087812 */ /* 0x002fe200078efe0c */
[----:B--2---:R-:W-:-:S04]  /*0de0*/  IMAD.HI.U32 R2, R249, R4, RZ ;  /* 0x00000004f9027227 */ /* 0x004fc800078e00ff */
[----:B------:R1:W-:Y:S01]  /*0df0*/  STL [R1+0x8fc], R8 ;  /* 0x0008fc0801007387 */ /* 0x0003e20000100800 */
[----:B------:R-:W-:-:S03]  /*0e00*/  IMAD.MOV R5, RZ, RZ, -R2 ;  /* 0x000000ffff057224 */ /* 0x000fc600078e0a02 */
[----:B------:R2:W-:Y:S01]  /*0e10*/  STL [R1+0x8f8], R9 ;  /* 0x0008f80901007387 */ /* 0x0005e20000100800 */
[----:B----4-:R-:W-:-:S04]  /*0e20*/  IMAD.HI.U32 R3, R249, R7, RZ ;  /* 0x00000007f9037227 */ /* 0x010fc800078e00ff */
[----:B------:R-:W-:Y:S01]  /*0e30*/  IMAD R5, R250, R5, R4 ;  /* 0x00000005fa057224 */ /* 0x000fe200078e0204 */
[----:B-1----:R-:W-:Y:S01]  /*0e40*/  IABS R8, R8 ;  /* 0x0000000800087213 */ /* 0x002fe20000000000 */
[----:B------:R-:W-:-:S03]  /*0e50*/  IMAD.HI.U32 R2, R249, R6, RZ ;  /* 0x00000006f9027227 */ /* 0x000fc600078e00ff */
[----:B------:R1:W-:Y:S01]  /*0e60*/  STL [R1+0xc], R5 ;  /* 0x00000c0501007387 */ /* 0x0003e20000100800 */
[----:B------:R-:W-:Y:S01]  /*0e70*/  IMAD.MOV R3, RZ, RZ, -R3 ;  /* 0x000000ffff037224 */ /* 0x000fe200078e0a03 */
[----:B--2---:R-:W-:Y:S01]  /*0e80*/  IABS R9, R9 ;  /* 0x0000000900097213 */ /* 0x004fe20000000000 */
[----:B------:R-:W-:Y:S01]  /*0e90*/  IMAD.MOV.U32 R4, RZ, RZ, R8 ;  /* 0x000000ffff047224 */ /* 0x000fe200078e0008 */
[C-C-:B------:R-:W-:Y:S01]  /*0ea0*/  LOP3.LUT R8, R21.reuse, 0x16, R12.reuse, 0xfe, !PT ;  /* 0x0000001615087812 */ /* 0x140fe200078efe0c */
[----:B------:R-:W-:Y:S02]  /*0eb0*/  IMAD R3, R250, R3, R7 ;  /* 0x00000003fa037224 */ /* 0x000fe400078e0207 */
[----:B------:R-:W-:Y:S01]  /*0ec0*/  IMAD.MOV.U32 R7, RZ, RZ, R9 ;  /* 0x000000ffff077224 */ /* 0x000fe200078e0009 */
[----:B------:R-:W-:Y:S01]  /*0ed0*/  LOP3.LUT R9, R21, 0x18, R12, 0xfe, !PT ;  /* 0x0000001815097812 */ /* 0x000fe200078efe0c */
[----:B-1----:R-:W-:Y:S01]  /*0ee0*/  IMAD.MOV R5, RZ, RZ, -R2 ;  /* 0x000000ffff057224 */ /* 0x002fe200078e0a02 */
[----:B------:R1:W-:Y:S01]  /*0ef0*/  STL [R1+0x8], R3 ;  /* 0x0000080301007387 */ /* 0x0003e20000100800 */
[----:B------:R-:W-:-:S03]  /*0f00*/  IMAD.HI.U32 R2, R249, R4, RZ ;  /* 0x00000004f9027227 */ /* 0x000fc600078e00ff */
[----:B------:R-:W-:Y:S01]  /*0f10*/  STL [R1+0x900], R10 ;  /* 0x0009000a01007387 */ /* 0x000fe20000100800 */
[----:B------:R-:W-:Y:S01]  /*0f20*/  IMAD R5, R250, R5, R6 ;  /* 0x00000005fa057224 */ /* 0x000fe200078e0206 */
[----:B------:R-:W-:Y:S02]  /*0f30*/  IABS R6, R10 ;  /* 0x0000000a00067213 */ /* 0x000fe40000000000 */
[----:B------:R2:W-:Y:S01]  /*0f40*/  STL [R1+0x908], R8 ;  /* 0x0009080801007387 */ /* 0x0005e20000100800 */
[----:B-1----:R-:W-:-:S03]  /*0f50*/  IMAD.HI.U32 R3, R249, R7, RZ ;  /* 0x00000007f9037227 */ /* 0x002fc600078e00ff */
[----:B------:R1:W-:Y:S01]  /*0f60*/  STL [R1+0x4], R5 ;  /* 0x0000040501007387 */ /* 0x0003e20000100800 */
[----:B------:R-:W-:-:S03]  /*0f70*/  IMAD.MOV R3, RZ, RZ, -R3 ;  /* 0x000000ffff037224 */ /* 0x000fc600078e0a03 */
[----:B------:R4:W-:Y:S01]  /*0f80*/  STL [R1+0x904], R9 ;  /* 0x0009040901007387 */ /* 0x0009e20000100800 */
[----:B--2---:R-:W-:Y:S01]  /*0f90*/  IABS R8, R8 ;  /* 0x0000000800087213 */ /* 0x004fe20000000000 */
[----:B-1----:R-:W-:-:S04]  /*0fa0*/  IMAD.MOV R5, RZ, RZ, -R2 ;  /* 0x000000ffff057224 */ /* 0x002fc800078e0a02 */
[C---:B------:R-:W-:Y:S01]  /*0fb0*/  IMAD R2, R250.reuse, R5, R4 ;  /* 0x00000005fa027224 */ /* 0x040fe200078e0204 */
[----:B------:R-:W-:Y:S01]  /*0fc0*/  LOP3.LUT R5, R21, 0x1a, R12, 0xfe, !PT ;  /* 0x0000001a15057812 */ /* 0x000fe200078efe0c */
[C---:B------:R-:W-:Y:S01]  /*0fd0*/  IMAD.HI.U32 R4, R249.reuse, R8, RZ ;  /* 0x00000008f9047227 */ /* 0x040fe200078e00ff */
[----:B----4-:R-:W-:Y:S02]  /*0fe0*/  IABS R9, R9 ;  /* 0x0000000900097213 */ /* 0x010fe40000000000 */
[----:B------:R1:W-:Y:S01]  /*0ff0*/  STL [R1], R2 ;  /* 0x0000000201007387 */ /* 0x0003e20000100800 */
[----:B------:R-:W-:Y:S01]  /*1000*/  IABS R10, R5 ;  /* 0x00000005000a7213 */ /* 0x000fe20000000000 */
[----:B-1----:R-:W-:Y:S02]  /*1010*/  IMAD R2, R250, R3, R7 ;  /* 0x00000003fa027224 */ /* 0x002fe400078e0207 */
[----:B------:R-:W-:-:S03]  /*1020*/  IMAD.HI.U32 R3, R249, R6, RZ ;  /* 0x00000006f9037227 */ /* 0x000fc600078e00ff */
[----:B------:R1:W-:Y:S01]  /*1030*/  STL [R1+0xe44], R2 ;  /* 0x000e440201007387 */ /* 0x0003e20000100800 */
[----:B------:R-:W-:Y:S02]  /*1040*/  IMAD.MOV R3, RZ, RZ, -R3 ;  /* 0x000000ffff037224 */ /* 0x000fe400078e0a03 */
[----:B------:R-:W-:Y:S01]  /*1050*/  IMAD.MOV R7, RZ, RZ, -R4 ;  /* 0x000000ffff077224 */ /* 0x000fe200078e0a04 */
[----:B------:R2:W-:Y:S01]  /*1060*/  STL [R1+0x910], R5 ;  /* 0x0009100501007387 */ /* 0x0005e20000100800 */
[C---:B------:R-:W-:Y:S02]  /*1070*/  IMAD R3, R250.reuse, R3, R6 ;  /* 0x00000003fa037224 */ /* 0x040fe400078e0206 */
[----:B------:R-:W-:Y:S02]  /*1080*/  IMAD R4, R250, R7, R8 ;  /* 0x00000007fa047224 */ /* 0x000fe400078e0208 */
[----:B------:R-:W-:Y:S01]  /*1090*/  IMAD.HI.U32 R6, R249, R10, RZ ;  /* 0x0000000af9067227 */ /* 0x000fe200078e00ff */
[----:B-1----:R-:W-:-:S03]  /*10a0*/  LOP3.LUT R2, R21, 0x1c, R12, 0xfe, !PT ;  /* 0x0000001c15027812 */ /* 0x002fc600078efe0c */
[C---:B--2---:R-:W-:Y:S01]  /*10b0*/  IMAD.HI.U32 R5, R249.reuse, R9, RZ ;  /* 0x00000009f9057227 */ /* 0x044fe200078e00ff */
[----:B------:R-:W-:Y:S01]  /*10c0*/  IABS R11, R2 ;  /* 0x00000002000b7213 */ /* 0x000fe20000000000 */
[----:B------:R1:W-:Y:S02]  /*10d0*/  STL [R1+0x90c], R2 ;  /* 0x00090c0201007387 */ /* 0x0003e40000100800 */
[----:B------:R-:W-:Y:S02]  /*10e0*/  IMAD.MOV R5, RZ, RZ, -R5 ;  /* 0x000000ffff057224 */ /* 0x000fe400078e0a05 */
[----:B------:R-:W-:Y:S01]  /*10f0*/  IMAD.MOV.U32 R8, RZ, RZ, R11 ;  /* 0x000000ffff087224 */ /* 0x000fe200078e000b */
[----:B------:R2:W-:Y:S01]  /*1100*/  STL [R1+0xe40], R3 ;  /* 0x000e400301007387 */ /* 0x0005e20000100800 */
[----:B------:R-:W-:Y:S01]  /*1110*/  IMAD R5, R250, R5, R9 ;  /* 0x00000005fa057224 */ /* 0x000fe200078e0209 */
[----:B------:R-:W-:Y:S01]  /*1120*/  IABS R11, R13 ;  /* 0x0000000d000b7213 */ /* 0x000fe20000000000 */
[----:B------:R-:W-:Y:S01]  /*1130*/  IMAD.HI.U32 R7, R249, R8, RZ ;  /* 0x00000008f9077227 */ /* 0x000fe200078e00ff */
[----:B------:R4:W-:Y:S01]  /*1140*/  STL [R1+0xe48], R4 ;  /* 0x000e480401007387 */ /* 0x0009e20000100800 */
[----:B-1----:R-:W-:-:S02]  /*1150*/  LOP3.LUT R2, R21, 0x20, R12, 0xfe, !PT ;  /* 0x0000002015027812 */ /* 0x002fc400078efe0c */
[----:B------:R-:W-:Y:S01]  /*1160*/  IMAD.MOV R9, RZ, RZ, -R6 ;  /* 0x000000ffff097224 */ /* 0x000fe200078e0a06 */
[----:B------:R1:W-:Y:S01]  /*1170*/  STL [R1+0x920], R13 ;  /* 0x0009200d01007387 */ /* 0x0003e20000100800 */
[----:B------:R-:W-:Y:S01]  /*1180*/  IMAD.MOV R7, RZ, RZ, -R7 ;  /* 0x000000ffff077224 */ /* 0x000fe200078e0a07 */
[----:B--2---:R-:W-:Y:S01]  /*1190*/  LOP3.LUT R3, R21, 0x24, R12, 0xfe, !PT ;  /* 0x0000002415037812 */ /* 0x004fe200078efe0c */
[C---:B------:R-:W-:Y:S01]  /*11a0*/  IMAD R6, R250.reuse, R9, R10 ;  /* 0x00000009fa067224 */ /* 0x040fe200078e020a */
[----:B------:R-:W-:Y:S01]  /*11b0*/  STL [R1+0xe38], R5 ;  /* 0x000e380501007387 */ /* 0x000fe20000100800 */
[----:B------:R-:W-:Y:S01]  /*11c0*/  IMAD R7, R250, R7, R8 ;  /* 0x00000007fa077224 */ /* 0x000fe200078e0208 */
[----:B------:R-:W-:Y:S01]  /*11d0*/  IABS R16, R3 ;  /* 0x0000000300107213 */ /* 0x000fe20000000000 */
[----:B------:R-:W-:Y:S01]  /*11e0*/  IMAD.HI.U32 R8, R249, R11, RZ ;  /* 0x0000000bf9087227 */ /* 0x000fe200078e00ff */
[----:B------:R2:W-:Y:S01]  /*11f0*/  STL [R1+0x924], R2 ;  /* 0x0009240201007387 */ /* 0x0005e20000100800 */
[----:B----4-:R-:W-:-:S02]  /*1200*/  LOP3.LUT R4, R0, 0x1ee, RZ, 0xfc, !PT ;  /* 0x000001ee00047812 */ /* 0x010fc400078efcff */
[----:B-1----:R-:W-:Y:S01]  /*1210*/  IABS R13, R2 ;  /* 0x00000002000d7213 */ /* 0x002fe20000000000 */
[----:B------:R-:W-:Y:S01]  /*1220*/  STL [R1+0xe30], R6 ;  /* 0x000e300601007387 */ /* 0x000fe20000100800 */
[----:B------:R-:W-:-:S03]  /*1230*/  IMAD.MOV R8, RZ, RZ, -R8 ;  /* 0x000000ffff087224 */ /* 0x000fc600078e0a08 */
[----:B------:R-:W-:Y:S01]  /*1240*/  IMAD.HI.U32 R9, R249, R13, RZ ;  /* 0x0000000df9097227 */ /* 0x000fe200078e00ff */
[----:B--2---:R-:W-:-:S03]  /*1250*/  LOP3.LUT R2, R21, 0x22, R12, 0xfe, !PT ;  /* 0x0000002215027812 */ /* 0x004fc600078efe0c */
[----:B------:R-:W-:Y:S01]  /*1260*/  IMAD.MOV R9, RZ, RZ, -R9 ;  /* 0x000000ffff097224 */ /* 0x000fe200078e0a09 */
[----:B------:R-:W-:Y:S01]  /*1270*/  IABS R14, R2 ;  /* 0x00000002000e7213 */ /* 0x000fe20000000000 */
[----:B------:R1:W-:Y:S01]  /*1280*/  STL [R1+0x91c], R2 ;  /* 0x00091c0201007387 */ /* 0x0003e20000100800 */
[C---:B------:R-:W-:Y:S02]  /*1290*/  IMAD R8, R250.reuse, R8, R11 ;  /* 0x00000008fa087224 */ /* 0x040fe400078e020b */
[----:B------:R-:W-:Y:S01]  /*12a0*/  IMAD R9, R250, R9, R13 ;  /* 0x00000009fa097224 */ /* 0x000fe200078e020d */
[----:B------:R-:W-:Y:S01]  /*12b0*/  STL [R1+0xe2c], R7 ;  /* 0x000e2c0701007387 */ /* 0x000fe20000100800 */
[----:B------:R-:W-:-:S03]  /*12c0*/  IMAD.HI.U32 R10, R249, R14, RZ ;  /* 0x0000000ef90a7227 */ /* 0x000fc600078e00ff */
[----:B------:R2:W-:Y:S01]  /*12d0*/  STL [R1+0x92c], R3 ;  /* 0x00092c0301007387 */ /* 0x0005e20000100800 */
[----:B------:R-:W-:Y:S01]  /*12e0*/  IMAD.MOV R15, RZ, RZ, -R10 ;  /* 0x000000ffff0f7224 */ /* 0x000fe200078e0a0a */
[----:B-1----:R-:W-:Y:S01]  /*12f0*/  LOP3.LUT R2, R21, 0x26, R12, 0xfe, !PT ;  /* 0x0000002615027812 */ /* 0x002fe200078efe0c */
[----:B------:R-:W-:-:S03]  /*1300*/  IMAD.HI.U32 R11, R249, R16, RZ ;  /* 0x00000010f90b7227 */ /* 0x000fc600078e00ff */
[----:B------:R-:W-:Y:S01]  /*1310*/  IABS R17, R2 ;  /* 0x0000000200117213 */ /* 0x000fe20000000000 */
[----:B------:R1:W-:Y:S01]  /*1320*/  STL [R1+0x938], R2 ;  /* 0x0009380201007387 */ /* 0x0003e20000100800 */
[C---:B------:R-:W-:Y:S01]  /*1330*/  IMAD R10, R250.reuse, R15, R14 ;  /* 0x0000000ffa0a7224 */ /* 0x040fe200078e020e */
[C---:B--2---:R-:W-:Y:S02]  /*1340*/  LOP3.LUT R3, R21.reuse, 0x28, R12, 0xfe, !PT ;  /* 0x0000002815037812 */ /* 0x044fe400078efe0c */
[----:B------:R-:W-:Y:S01]  /*1350*/  STL [R1+0xe34], R8 ;  /* 0x000e340801007387 */ /* 0x000fe20000100800 */
[----:B------:R-:W-:Y:S01]  /*1360*/  IMAD.MOV R11, RZ, RZ, -R11 ;  /* 0x000000ffff0b7224 */ /* 0x000fe200078e0a0b */
[----:B------:R-:W-:Y:S02]  /*1370*/  IABS R18, R3 ;  /* 0x0000000300127213 */ /* 0x000fe40000000000 */
[----:B------:R-:W-:Y:S01]  /*1380*/  STL [R1+0xe3c], R9 ;  /* 0x000e3c0901007387 */ /* 0x000fe20000100800 */
[----:B------:R-:W-:Y:S01]  /*1390*/  IMAD R11, R250, R11, R16 ;  /* 0x0000000bfa0b7224 */ /* 0x000fe200078e0210 */
[----:B-1----:R-:W-:Y:S01]  /*13a0*/  LOP3.LUT R2, R21, 0x2a, R12, 0xfe, !PT ;  /* 0x0000002a15027812 */ /* 0x002fe200078efe0c */
[C---:B------:R-:W-:Y:S01]  /*13b0*/  IMAD.HI.U32 R13, R249.reuse, R17, RZ ;  /* 0x00000011f90d7227 */ /* 0x040fe200078e00ff */
[----:B------:R1:W-:Y:S02]  /*13c0*/  STL [R1+0x934], R3 ;  /* 0x0009340301007387 */ /* 0x0003e40000100800 */
[----:B------:R-:W-:Y:S01]  /*13d0*/  IABS R19, R2 ;  /* 0x0000000200137213 */ /* 0x000fe20000000000 */
[----:B------:R-:W-:Y:S01]  /*13e0*/  IMAD.MOV R13, RZ, RZ, -R13 ;  /* 0x000000ffff0d7224 */ /* 0x000fe200078e0a0d */
[----:B------:R-:W-:Y:S01]  /*13f0*/  STL [R1+0xe4c], R10 ;  /* 0x000e4c0a01007387 */ /* 0x000fe20000100800 */
[----:B------:R-:W-:-:S03]  /*1400*/  IMAD.HI.U32 R14, R249, R18, RZ ;  /* 0x00000012f90e7227 */ /* 0x000fc600078e00ff */
[----:B------:R2:W-:Y:S01]  /*1410*/  STL [R1+0x940], R2 ;  /* 0x0009400201007387 */ /* 0x0005e20000100800 */
[----:B------:R-:W-:Y:S01]  /*1420*/  IMAD.HI.U32 R15, R249, R19, RZ ;  /* 0x00000013f90f7227 */ /* 0x000fe200078e00ff */
[C---:B-1----:R-:W-:Y:S02]  /*1430*/  LOP3.LUT R3, R21.reuse, 0x2e, R12, 0xfe, !PT ;  /* 0x0000002e15037812 */ /* 0x042fe400078efe0c */
[----:B------:R-:W-:Y:S01]  /*1440*/  STL [R1+0xe50], R11 ;  /* 0x000e500b01007387 */ /* 0x000fe20000100800 */
[C---:B------:R-:W-:Y:S01]  /*1450*/  IMAD R13, R250.reuse, R13, R17 ;  /* 0x0000000dfa0d7224 */ /* 0x040fe200078e0211 */
[----:B------:R-:W-:Y:S01]  /*1460*/  IABS R22, R3 ;  /* 0x0000000300167213 */ /* 0x000fe20000000000 */
[----:B------:R-:W-:Y:S02]  /*1470*/  IMAD.MOV R17, RZ, RZ, -R14 ;  /* 0x000000ffff117224 */ /* 0x000fe400078e0a0e */
[----:B------:R-:W-:Y:S01]  /*1480*/  IMAD.MOV R15, RZ, RZ, -R15 ;  /* 0x000000ffff0f7224 */ /* 0x000fe200078e0a0f */
[----:B--2---:R-:W-:Y:S01]  /*1490*/  LOP3.LUT R2, R21, 0x2c, R12, 0xfe, !PT ;  /* 0x0000002c15027812 */ /* 0x004fe200078efe0c */
[----:B------:R-:W-:-:S02]  /*14a0*/  IMAD R14, R250, R17, R18 ;  /* 0x00000011fa0e7224 */ /* 0x000fc400078e0212 */
[----:B------:R-:W-:Y:S01]  /*14b0*/  IMAD R15, R250, R15, R19 ;  /* 0x0000000ffa0f7224 */ /* 0x000fe200078e0213 */
[----:B------:R-:W-:Y:S01]  /*14c0*/  IABS R20, R2 ;  /* 0x0000000200147213 */ /* 0x000fe20000000000 */
[----:B------:R1:W-:Y:S01]  /*14d0*/  STL [R1+0x93c], R2 ;  /* 0x00093c0201007387 */ /* 0x0003e20000100800 */
[----:B------:R-:W-:-:S03]  /*14e0*/  IMAD.HI.U32 R17, R249, R22, RZ ;  /* 0x00000016f9117227 */ /* 0x000fc600078e00ff */
[----:B------:R2:W-:Y:S01]  /*14f0*/  STL [R1+0x958], R3 ;  /* 0x0009580301007387 */ /* 0x0005e20000100800 */
[----:B------:R-:W-:-:S04]  /*1500*/  IMAD.HI.U32 R16, R249, R20, RZ ;  /* 0x00000014f9107227 */ /* 0x000fc800078e00ff */
[----:B------:R-:W-:Y:S01]  /*1510*/  IMAD.MOV R19, RZ, RZ, -R16 ;  /* 0x000000ffff137224 */ /* 0x000fe200078e0a10 */
[C---:B-1----:R-:W-:Y:S01]  /*1520*/  LOP3.LUT R2, R21.reuse, 0x30, R12, 0xfe, !PT ;  /* 0x0000003015027812 */ /* 0x042fe200078efe0c */
[----:B------:R-:W-:Y:S02]  /*1530*/  IMAD.MOV R17, RZ, RZ, -R17 ;  /* 0x000000ffff117224 */ /* 0x000fe400078e0a11 */
[C---:B------:R-:W-:Y:S01]  /*1540*/  IMAD R16, R250.reuse, R19, R20 ;  /* 0x00000013fa107224 */ /* 0x040fe200078e0214 */
[----:B------:R-:W-:Y:S01]  /*1550*/  IABS R23, R2 ;  /* 0x0000000200177213 */ /* 0x000fe20000000000 */
[----:B------:R1:W-:Y:S01]  /*1560*/  STL [R1+0x95c], R2 ;  /* 0x00095c0201007387 */ /* 0x0003e20000100800 */
[----:B--2---:R-:W-:Y:S01]  /*1570*/  LOP3.LUT R3, R21, 0x32, R12, 0xfe, !PT ;  /* 0x0000003215037812 */ /* 0x004fe200078efe0c */
[----:B------:R-:W-:Y:S02]  /*1580*/  IMAD R17, R250, R17, R22 ;  /* 0x00000011fa117224 */ /* 0x000fe400078e0216 */
[----:B------:R-:W-:Y:S01]  /*1590*/  IMAD.HI.U32 R18, R249, R23, RZ ;  /* 0x00000017f9127227 */ /* 0x000fe200078e00ff */
[----:B------:R-:W-:Y:S01]  /*15a0*/  IABS R24, R3 ;  /* 0x0000000300187213 */ /* 0x000fe20000000000 */
[----:B------:R2:W-:Y:S02]  /*15b0*/  STL [R1+0x954], R3 ;  /* 0x0009540301007387 */ /* 0x0005e40000100800 */
[----:B------:R-:W-:Y:S01]  /*15c0*/  IMAD.MOV R18, RZ, RZ, -R18 ;  /* 0x000000ffff127224 */ /* 0x000fe200078e0a12 */
[----:B-1----:R-:W-:Y:S01]  /*15d0*/  LOP3.LUT R2, R21, 0x34, R12, 0xfe, !PT ;  /* 0x0000003415027812 */ /* 0x002fe200078efe0c */
[----:B------:R-:W-:-:S03]  /*15e0*/  IMAD.HI.U32 R19, R249, R24, RZ ;  /* 0x00000018f9137227 */ /* 0x000fc600078e00ff */
[----:B------:R-:W-:Y:S01]  /*15f0*/  IABS R25, R2 ;  /* 0x0000000200197213 */ /* 0x000fe20000000000 */
[----:B------:R1:W-:Y:S01]  /*1600*/  STL [R1+0x960], R2 ;  /* 0x0009600201007387 */ /* 0x0003e20000100800 */
[----:B--2---:R-:W-:Y:S01]  /*1610*/  LOP3.LUT R3, R21, 0x38, R12, 0xfe, !PT ;  /* 0x0000003815037812 */ /* 0x004fe200078efe0c */
[----:B------:R-:W-:Y:S02]  /*1620*/  IMAD R18, R250, R18, R23 ;  /* 0x00000012fa127224 */ /* 0x000fe400078e0217 */
[----:B------:R-:W-:Y:S01]  /*1630*/  IMAD.HI.U32 R20, R249, R25, RZ ;  /* 0x00000019f9147227 */ /* 0x000fe200078e00ff */
[----:B------:R-:W-:-:S03]  /*1640*/  IABS R23, R3 ;  /* 0x0000000300177213 */ /* 0x000fc60000000000 */
[----:B------:R-:W-:Y:S01]  /*1650*/  IMAD.MOV R19, RZ, RZ, -R19 ;  /* 0x000000ffff137224 */ /* 0x000fe200078e0a13 */
[----:B-1----:R-:W-:Y:S01]  /*1660*/  LOP3.LUT R2, R21, 0x36, R12, 0xfe, !PT ;  /* 0x0000003615027812 */ /* 0x002fe200078efe0c */
[----:B------:R-:W-:Y:S02]  /*1670*/  IMAD.MOV R20, RZ, RZ, -R20 ;  /* 0x000000ffff147224 */ /* 0x000fe400078e0a14 */
[C---:B------:R-:W-:Y:S01]  /*1680*/  IMAD R19, R250.reuse, R19, R24 ;  /* 0x00000013fa137224 */ /* 0x040fe200078e0218 */
[----:B------:R-:W-:Y:S01]  /*1690*/  IABS R26, R2 ;  /* 0x00000002001a7213 */ /* 0x000fe20000000000 */
[----:B------:R1:W-:Y:S01]  /*16a0*/  STL [R1+0x950], R2 ;  /* 0x0009500201007387 */ /* 0x0003e20000100800 */
[----:B------:R-:W-:Y:S02]  /*16b0*/  IMAD.MOV.U32 R24, RZ, RZ, R23 ;  /* 0x000000ffff187224 */ /* 0x000fe400078e0017 */
[----:B------:R-:W-:Y:S01]  /*16c0*/  IMAD R20, R250, R20, R25 ;  /* 0x00000014fa147224 */ /* 0x000fe200078e0219 */
[----:B------:R2:W-:Y:S01]  /*16d0*/  STL [R1+0x94c], R3 ;  /* 0x00094c0301007387 */ /* 0x0005e20000100800 */
[----:B------:R-:W-:-:S04]  /*16e0*/  IMAD.HI.U32 R22, R249, R26, RZ ;  /* 0x0000001af9167227 */ /* 0x000fc800078e00ff */
[----:B------:R-:W-:Y:S01]  /*16f0*/  IMAD.MOV R25, RZ, RZ, -R22 ;  /* 0x000000ffff197224 */ /* 0x000fe200078e0a16 */
[----:B-1----:R-:W-:Y:S01]  /*1700*/  LOP3.LUT R2, R21, 0x3a, R12, 0xfe, !PT ;  /* 0x0000003a15027812 */ /* 0x002fe200078efe0c */
[----:B------:R-:W-:-:S03]  /*1710*/  IMAD.HI.U32 R22, R249, R24, RZ ;  /* 0x00000018f9167227 */ /* 0x000fc600078e00ff */
[----:B------:R-:W-:Y:S01]  /*1720*/  IABS R27, R2 ;  /* 0x00000002001b7213 */ /* 0x000fe20000000000 */
[----:B------:R1:W-:Y:S01]  /*1730*/  STL [R1+0x930], R2 ;  /* 0x0009300201007387 */ /* 0x0003e20000100800 */
[----:B--2---:R-:W-:-:S03]  /*1740*/  LOP3.LUT R3, R21, 0x3c, R12, 0xfe, !PT ;  /* 0x0000003c15037812 */ /* 0x004fc600078efe0c */
[----:B------:R-:W-:Y:S01]  /*1750*/  IMAD.HI.U32 R23, R249, R27, RZ ;  /* 0x0000001bf9177227 */ /* 0x000fe200078e00ff */
[----:B------:R-:W-:Y:S01]  /*1760*/  IABS R28, R3 ;  /* 0x00000003001c7213 */ /* 0x000fe20000000000 */
[----:B------:R2:W-:Y:S02]  /*1770*/  STL [R1+0x928], R3 ;  /* 0x0009280301007387 */ /* 0x0005e40000100800 */
[----:B------:R-:W-:Y:S01]  /*1780*/  IMAD.MOV R23, RZ, RZ, -R23 ;  /* 0x000000ffff177224 */ /* 0x000fe200078e0a17 */
[----:B-1----:R-:W-:Y:S01]  /*1790*/  LOP3.LUT R2, R21, 0x3e, R12, 0xfe, !PT ;  /* 0x0000003e15027812 */ /* 0x002fe200078efe0c */
[----:B------:R-:W-:Y:S02]  /*17a0*/  IMAD R21, R250, R25, R26 ;  /* 0x00000019fa157224 */ /* 0x000fe400078e021a */
[----:B------:R-:W-:Y:S01]  /*17b0*/  IMAD.MOV R25, RZ, RZ, -R22 ;  /* 0x000000ffff197224 */ /* 0x000fe200078e0a16 */
[----:B------:R-:W-:Y:S01]  /*17c0*/  IABS R29, R2 ;  /* 0x00000002001d7213 */ /* 0x000fe20000000000 */
[----:B------:R1:W-:Y:S01]  /*17d0*/  STL [R1+0x918], R2 ;  /* 0x0009180201007387 */ /* 0x0003e20000100800 */
[----:B--2---:R-:W-:Y:S01]  /*17e0*/  LOP3.LUT R3, R0, 0x40, RZ, 0xfc, !PT ;  /* 0x0000004000037812 */ /* 0x004fe200078efcff */
[----:B------:R-:W-:-:S02]  /*17f0*/  IMAD R22, R250, R25, R24 ;  /* 0x00000019fa167224 */ /* 0x000fc400078e0218 */
[----:B------:R-:W-:Y:S01]  /*1800*/  IMAD.HI.U32 R25, R249, R29, RZ ;  /* 0x0000001df9197227 */ /* 0x000fe200078e00ff */
[----:B------:R-:W-:-:S03]  /*1810*/  IABS R30, R3 ;  /* 0x00000003001e7213 */ /* 0x000fc60000000000 */
[----:B------:R-:W-:Y:S01]  /*1820*/  IMAD.MOV R25, RZ, RZ, -R25 ;  /* 0x000000ffff197224 */ /* 0x000fe200078e0a19 */
[----:B-1----:R-:W-:Y:S01]  /*1830*/  LOP3.LUT R2, R0, 0x1fe, RZ, 0xfc, !PT ;  /* 0x000001fe00027812 */ /* 0x002fe200078efcff */
[----:B------:R-:W-:-:S03]  /*1840*/  IMAD.HI.U32 R24, R249, R28, RZ ;  /* 0x0000001cf9187227 */ /* 0x000fc600078e00ff */
[----:B------:R-:W-:Y:S01]  /*1850*/  IABS R31, R2 ;  /* 0x00000002001f7213 */ /* 0x000fe20000000000 */
[----:B------:R1:W-:Y:S01]  /*1860*/  STL [R1+0x9b8], R2 ;  /* 0x0009b80201007387 */ /* 0x0003e20000100800 */
[C---:B------:R-:W-:Y:S02]  /*1870*/  IMAD R25, R250.reuse, R25, R29 ;  /* 0x00000019fa197224 */ /* 0x040fe400078e021d */
[----:B------:R-:W-:Y:S01]  /*1880*/  IMAD R23, R250, R23, R27 ;  /* 0x00000017fa177224 */ /* 0x000fe200078e021b */
[----:B------:R2:W-:Y:S01]  /*1890*/  STL [R1+0x914], R3 ;  /* 0x0009140301007387 */ /* 0x0005e20000100800 */
[----:B------:R-:W-:Y:S02]  /*18a0*/  IMAD.MOV R27, RZ, RZ, -R24 ;  /* 0x000000ffff1b7224 */ /* 0x000fe400078e0a18 */
[----:B------:R-:W-:Y:S01]  /*18b0*/  IMAD.HI.U32 R26, R249, R31, RZ ;  /* 0x0000001ff91a7227 */ /* 0x000fe200078e00ff */
[----:B-1----:R-:W-:-:S03]  /*18c0*/  LOP3.LUT R2, R0, 0x42, RZ, 0xfc, !PT ;  /* 0x0000004200027812 */ /* 0x002fc600078efcff */
[----:B------:R-:W-:Y:S02]  /*18d0*/  IMAD R24, R250, R27, R28 ;  /* 0x0000001bfa187224 */ /* 0x000fe400078e021c */
[----:B------:R-:W-:Y:S01]  /*18e0*/  IMAD.HI.U32 R27, R249, R30, RZ ;  /* 0x0000001ef91b7227 */ /* 0x000fe200078e00ff */
[----:B------:R-:W-:Y:S01]  /*18f0*/  IABS R32, R2 ;  /* 0x0000000200207213 */ /* 0x000fe20000000000 */
[----:B------:R1:W-:Y:S01]  /*1900*/  STL [R1+0x9d4], R2 ;  /* 0x0009d40201007387 */ /* 0x0003e20000100800 */
[----:B--2---:R-:W-:Y:S01]  /*1910*/  LOP3.LUT R3, R0, 0x44, RZ, 0xfc, !PT ;  /* 0x0000004400037812 */ /* 0x004fe200078efcff */
[----:B------:R-:W-:Y:S02]  /*1920*/  IMAD.MOV R27, RZ, RZ, -R27 ;  /* 0x000000ffff1b7224 */ /* 0x000fe400078e0a1b */
[----:B------:R-:W-:Y:S01]  /*1930*/  IMAD.MOV.U32 R29, RZ, RZ, R32 ;  /* 0x000000ffff1d7224 */ /* 0x000fe200078e0020 */
[----:B------:R-:W-:Y:S01]  /*1940*/  IABS R32, R3 ;  /* 0x0000000300207213 */ /* 0x000fe20000000000 */
[----:B------:R2:W-:Y:S01]  /*1950*/  STL [R1+0x9e0], R3 ;  /* 0x0009e00301007387 */ /* 0x0005e20000100800 */
[----:B------:R-:W-:-:S02]  /*1960*/  IMAD.MOV R26, RZ, RZ, -R26 ;  /* 0x000000ffff1a7224 */ /* 0x000fc400078e0a1a */
[----:B------:R-:W-:Y:S01]  /*1970*/  IMAD.HI.U32 R28, R249, R29, RZ ;  /* 0x0000001df91c7227 */ /* 0x000fe200078e00ff */
[----:B-1----:R-:W-:-:S03]  /*1980*/  LOP3.LUT R2, R0, 0x46, RZ, 0xfc, !PT ;  /* 0x0000004600027812 */ /* 0x002fc600078efcff */
[----:B------:R-:W-:Y:S01]  /*1990*/  IMAD.MOV R28, RZ, RZ, -R28 ;  /* 0x000000ffff1c7224 */ /* 0x000fe200078e0a1c */
[----:B------:R-:W-:Y:S01]  /*19a0*/  IABS R33, R2 ;  /* 0x0000000200217213 */ /* 0x000fe20000000000 */
[----:B------:R1:W-:Y:S01]  /*19b0*/  STL [R1+0x9e8], R2 ;  /* 0x0009e80201007387 */ /* 0x0003e20000100800 */
[----:B--2---:R-:W-:Y:S01]  /*19c0*/  LOP3.LUT R3, R0, 0x4a, RZ, 0xfc, !PT ;  /* 0x0000004a00037812 */ /* 0x004fe200078efcff */
[----:B------:R-:W-:Y:S02]  /*19d0*/  IMAD R28, R250, R28, R29 ;  /* 0x0000001cfa1c7224 */ /* 0x000fe400078e021d */
[----:B------:R-:W-:Y:S01]  /*19e0*/  IMAD.HI.U32 R29, R249, R32, RZ ;  /* 0x00000020f91d7227 */ /* 0x000fe200078e00ff */
[----:B------:R-:W-:-:S03]  /*19f0*/  IABS R35, R3 ;  /* 0x0000000300237213 */ /* 0x000fc60000000000 */
[----:B------:R-:W-:Y:S01]  /*1a00*/  IMAD R27, R250, R27, R30 ;  /* 0x0000001bfa1b7224 */ /* 0x000fe200078e021e */
[----:B-1----:R-:W-:Y:S01]  /*1a10*/  LOP3.LUT R2, R0, 0x48, RZ, 0xfc, !PT ;  /* 0x0000004800027812 */ /* 0x002fe200078efcff */
[----:B------:R-:W-:-:S03]  /*1a20*/  IMAD.HI.U32 R30, R249, R33, RZ ;  /* 0x00000021f91e7227 */ /* 0x000fc600078e00ff */
[----:B------:R-:W-:Y:S01]  /*1a30*/  IABS R34, R2 ;  /* 0x0000000200227213 */ /* 0x000fe20000000000 */
[----:B------:R1:W-:Y:S01]  /*1a40*/  STL [R1+0x9f4], R2 ;  /* 0x0009f40201007387 */ /* 0x0003e20000100800 */
[----:B------:R-:W-:Y:S02]  /*1a50*/  IMAD.MOV R29, RZ, RZ, -R29 ;  /* 0x000000ffff1d7224 */ /* 0x000fe400078e0a1d */
[----:B------:R-:W-:Y:S01]  /*1a60*/  IMAD R26, R250, R26, R31 ;  /* 0x0000001afa1a7224 */ /* 0x000fe200078e021f */
[----:B------:R2:W-:Y:S01]  /*1a70*/  STL [R1+0x9f8], R3 ;  /* 0x0009f80301007387 */ /* 0x0005e20000100800 */
[----:B------:R-:W-:Y:S02]  /*1a80*/  IMAD.MOV R30, RZ, RZ, -R30 ;  /* 0x000000ffff1e7224 */ /* 0x000fe400078e0a1e */
[----:B------:R-:W-:Y:S01]  /*1a90*/  IMAD.HI.U32 R31, R249, R34, RZ ;  /* 0x00000022f91f7227 */ /* 0x000fe200078e00ff */
[----:B-1----:R-:W-:-:S03]  /*1aa0*/  LOP3.LUT R2, R0, 0x4c, RZ, 0xfc, !PT ;  /* 0x0000004c00027812 */ /* 0x002fc600078efcff */
[----:B------:R-:W-:Y:S02]  /*1ab0*/  IMAD R29, R250, R29, R32 ;  /* 0x0000001dfa1d7224 */ /* 0x000fe400078e0220 */
[C---:B------:R-:W-:Y:S01]  /*1ac0*/  IMAD.HI.U32 R32, R249.reuse, R35, RZ ;  /* 0x00000023f9207227 */ /* 0x040fe200078e00ff */
[----:B------:R-:W-:Y:S01]  /*1ad0*/  IABS R36, R2 ;  /* 0x0000000200247213 */ /* 0x000fe20000000000 */
[----:B------:R1:W-:Y:S01]  /*1ae0*/  STL [R1+0x9fc], R2 ;  /* 0x0009fc0201007387 */ /* 0x0003e20000100800 */
[----:B--2---:R-:W-:Y:S01]  /*1af0*/  LOP3.LUT R3, R0, 0x4e, RZ, 0xfc, !PT ;  /* 0x0000004e00037812 */ /* 0x004fe200078efcff */
[----:B------:R-:W-:Y:S02]  /*1b00*/  IMAD R30, R250, R30, R33 ;  /* 0x0000001efa1e7224 */ /* 0x000fe400078e0221 */
[----:B------:R-:W-:Y:S01]  /*1b10*/  IMAD.MOV R31, RZ, RZ, -R31 ;  /* 0x000000ffff1f7224 */ /* 0x000fe200078e0a1f */
[----:B------:R-:W-:Y:S01]  /*1b20*/  IABS R37, R3 ;  /* 0x0000000300257213 */ /* 0x000fe20000000000 */
[----:B------:R2:W-:Y:S01]  /*1b30*/  STL [R1+0xa00], R3 ;  /* 0x000a000301007387 */ /* 0x0005e20000100800 */
[----:B------:R-:W-:Y:S01]  /*1b40*/  IMAD.HI.U32 R33, R249, R36, RZ ;  /* 0x00000024f9217227 */ /* 0x000fe200078e00ff */
[----:B-1----:R-:W-:-:S03]  /*1b50*/  LOP3.LUT R2, R0, 0x50, RZ, 0xfc, !PT ;  /* 0x0000005000027812 */ /* 0x002fc600078efcff */
[----:B------:R-:W-:Y:S02]  /*1b60*/  IMAD.MOV R32, RZ, RZ, -R32 ;  /* 0x000000ffff207224 */ /* 0x000fe400078e0a20 */
[----:B------:R-:W-:Y:S01]  /*1b70*/  IMAD R31, R250, R31, R34 ;  /* 0x0000001ffa1f7224 */ /* 0x000fe200078e0222 */
[----:B------:R-:W-:Y:S01]  /*1b80*/  IABS R38, R2 ;  /* 0x0000000200267213 */ /* 0x000fe20000000000 */
[----:B------:R1:W-:Y:S01]  /*1b90*/  STL [R1+0xa0c], R2 ;  /* 0x000a0c0201007387 */ /* 0x0003e20000100800 */
[----:B--2---:R-:W-:Y:S01]  /*1ba0*/  LOP3.LUT R3, R0, 0x54, RZ, 0xfc, !PT ;  /* 0x0000005400037812 */ /* 0x004fe200078efcff */
[----:B------:R-:W-:Y:S02]  /*1bb0*/  IMAD.MOV R33, RZ, RZ, -R33 ;  /* 0x000000ffff217224 */ /* 0x000fe400078e0a21 */
[----:B------:R-:W-:Y:S01]  /*1bc0*/  IMAD R32, R250, R32, R35 ;  /* 0x00000020fa207224 */ /* 0x000fe200078e0223 */
[----:B------:R-:W-:Y:S01]  /*1bd0*/  IABS R40, R3 ;  /* 0x0000000300287213 */ /* 0x000fe20000000000 */
[----:B------:R-:W-:Y:S01]  /*1be0*/  IMAD.HI.U32 R34, R249, R37, RZ ;  /* 0x00000025f9227227 */ /* 0x000fe200078e00ff */
[----:B-1----:R-:W-:-:S03]  /*1bf0*/  LOP3.LUT R2, R0, 0x52, RZ, 0xfc, !PT ;  /* 0x0000005200027812 */ /* 0x002fc600078efcff */
[C---:B------:R-:W-:Y:S01]  /*1c00*/  IMAD.HI.U32 R35, R249.reuse, R38, RZ ;  /* 0x00000026f9237227 */ /* 0x040fe200078e00ff */
[----:B------:R-:W-:Y:S01]  /*1c10*/  IABS R39, R2 ;  /* 0x0000000200277213 */ /* 0x000fe20000000000 */
[----:B------:R1:W-:Y:S02]  /*1c20*/  STL [R1+0xa14], R2 ;  /* 0x000a140201007387 */ /* 0x0003e40000100800 */
[----:B------:R-:W-:Y:S02]  /*1c30*/  IMAD R33, R250, R33, R36 ;  /* 0x00000021fa217224 */ /* 0x000fe400078e0224 */
[----:B------:R-:W-:Y:S01]  /*1c40*/  IMAD.MOV R34, RZ, RZ, -R34 ;  /* 0x000000ffff227224 */ /* 0x000fe200078e0a22 */
[----:B------:R2:W-:Y:S01]  /*1c50*/  STL [R1+0xa18], R3 ;  /* 0x000a180301007387 */ /* 0x0005e20000100800 */
[----:B------:R-:W-:Y:S02]  /*1c60*/  IMAD.MOV R35, RZ, RZ, -R35 ;  /* 0x000000ffff237224 */ /* 0x000fe400078e0a23 */
[----:B------:R-:W-:Y:S01]  /*1c70*/  IMAD.HI.U32 R36, R249, R39, RZ ;  /* 0x00000027f9247227 */ /* 0x000fe200078e00ff */
[----:B-1----:R-:W-:-:S03]  /*1c80*/  LOP3.LUT R2, R0, 0x56, RZ, 0xfc, !PT ;  /* 0x0000005600027812 */ /* 0x002fc600078efcff */
[C---:B------:R-:W-:Y:S02]  /*1c90*/  IMAD R34, R250.reuse, R34, R37 ;  /* 0x00000022fa227224 */ /* 0x040fe400078e0225 */
[----:B------:R-:W-:Y:S01]  /*1ca0*/  IMAD R35, R250, R35, R38 ;  /* 0x00000023fa237224 */ /* 0x000fe200078e0226 */
[----:B------:R-:W-:Y:S01]  /*1cb0*/  IABS R41, R2 ;  /* 0x0000000200297213 */ /* 0x000fe20000000000 */
[----:B------:R1:W-:Y:S01]  /*1cc0*/  STL [R1+0xa20], R2 ;  /* 0x000a200201007387 */ /* 0x0003e20000100800 */
[C---:B--2---:R-:W-:Y:S01]  /*1cd0*/  LOP3.LUT R3, R0.reuse, 0x58, RZ, 0xfc, !PT ;  /* 0x0000005800037812 */ /* 0x044fe200078efcff */
[----:B------:R-:W-:Y:S02]  /*1ce0*/  IMAD.MOV R36, RZ, RZ, -R36 ;  /* 0x000000ffff247224 */ /* 0x000fe400078e0a24 */
[C---:B------:R-:W-:Y:S01]  /*1cf0*/  IMAD.HI.U32 R37, R249.reuse, R40, RZ ;  /* 0x00000028f9257227 */ /* 0x040fe200078e00ff */
[----:B------:R-:W-:Y:S01]  /*1d00*/  IABS R42, R3 ;  /* 0x00000003002a7213 */ /* 0x000fe20000000000 */
[----:B------:R2:W-:Y:S02]  /*1d10*/  STL [R1+0xa28], R3 ;  /* 0x000a280301007387 */ /* 0x0005e40000100800 */
[----:B------:R-:W-:Y:S01]  /*1d20*/  IMAD.HI.U32 R38, R249, R41, RZ ;  /* 0x00000029f9267227 */ /* 0x000fe200078e00ff */
[----:B-1----:R-:W-:-:S03]  /*1d30*/  LOP3.LUT R2, R0, 0x5a, RZ, 0xfc, !PT ;  /* 0x0000005a00027812 */ /* 0x002fc600078efcff */
[----:B------:R-:W-:Y:S01]  /*1d40*/  IMAD R36, R250, R36, R39 ;  /* 0x00000024fa247224 */ /* 0x000fe200078e0227 */
[----:B------:R-:W-:Y:S01]  /*1d50*/  IABS R43, R2 ;  /* 0x00000002002b7213 */ /* 0x000fe20000000000 */
[----:B------:R1:W-:Y:S01]  /*1d60*/  STL [R1+0xa2c], R2 ;  /* 0x000a2c0201007387 */ /* 0x0003e20000100800 */
[C---:B--2---:R-:W-:Y:S01]  /*1d70*/  LOP3.LUT R3, R0.reuse, 0x5e, RZ, 0xfc, !PT ;  /* 0x0000005e00037812 */ /* 0x044fe200078efcff */
[----:B------:R-:W-:Y:S02]  /*1d80*/  IMAD.MOV R37, RZ, RZ, -R37 ;  /* 0x000000ffff257224 */ /* 0x000fe400078e0a25 */
[----:B------:R-:W-:Y:S01]  /*1d90*/  IMAD.MOV R38, RZ, RZ, -R38 ;  /* 0x000000ffff267224 */ /* 0x000fe200078e0a26 */
[----:B------:R-:W-:Y:S01]  /*1da0*/  IABS R45, R3 ;  /* 0x00000003002d7213 */ /* 0x000fe20000000000 */
[----:B------:R-:W-:Y:S01]  /*1db0*/  IMAD.HI.U32 R39, R249, R42, RZ ;  /* 0x0000002af9277227 */ /* 0x000fe200078e00ff */
[----:B-1----:R-:W-:-:S03]  /*1dc0*/  LOP3.LUT R2, R0, 0x5c, RZ, 0xfc, !PT ;  /* 0x0000005c00027812 */ /* 0x002fc600078efcff */
[C---:B------:R-:W-:Y:S02]  /*1dd0*/  IMAD R37, R250.reuse, R37, R40 ;  /* 0x00000025fa257224 */ /* 0x040fe400078e0228 */
[----:B------:R-:W-:Y:S01]  /*1de0*/  IMAD R38, R250, R38, R41 ;  /* 0x00000026fa267224 */ /* 0x000fe200078e0229 */
[----:B------:R-:W-:Y:S01]  /*1df0*/  IABS R44, R2 ;  /* 0x00000002002c7213 */ /* 0x000fe20000000000 */
[----:B------:R1:W-:Y:S01]  /*1e00*/  STL [R1+0xa38], R2 ;  /* 0x000a380201007387 */ /* 0x0003e20000100800 */
[----:B------:R-:W-:-:S03]  /*1e10*/  IMAD.HI.U32 R40, R249, R43, RZ ;  /* 0x0000002bf9287227 */ /* 0x000fc600078e00ff */
[----:B------:R2:W-:Y:S01]  /*1e20*/  STL [R1+0xa3c], R3 ;  /* 0x000a3c0301007387 */ /* 0x0005e20000100800 */
[----:B------:R-:W-:Y:S02]  /*1e30*/  IMAD.MOV R39, RZ, RZ, -R39 ;  /* 0x000000ffff277224 */ /* 0x000fe400078e0a27 */
        /* <DEDUP_REMOVED lines=8> */
[C---:B------:R-:W-:Y:S01]  /*1ec0*/  IMAD.HI.U32 R42, R249.reuse, R45, RZ ;  /* 0x0000002df92a7227 */ /* 0x040fe200078e00ff */
[----:B------:R-:W-:Y:S01]  /*1ed0*/  IABS R47, R3 ;  /* 0x00000003002f7213 */ /* 0x000fe20000000000 */
[----:B------:R2:W-:Y:S02]  /*1ee0*/  STL [R1+0xa48], R3 ;  /* 0x000a480301007387 */ /* 0x0005e40000100800 */
[----:B------:R-:W-:Y:S01]  /*1ef0*/  IMAD R40, R250, R40, R43 ;  /* 0x00000028fa287224 */ /* 0x000fe200078e022b */
[----:B-1----:R-:W-:Y:S01]  /*1f00*/  LOP3.LUT R2, R0, 0x64, RZ, 0xfc, !PT ;  /* 0x0000006400027812 */ /* 0x002fe200078efcff */
[----:B------:R-:W-:-:S03]  /*1f10*/  IMAD.HI.U32 R43, R249, R46, RZ ;  /* 0x0000002ef92b7227 */ /* 0x000fc600078e00ff */
[----:B------:R-:W-:Y:S01]  /*1f20*/  IABS R48, R2 ;  /* 0x0000000200307213 */ /* 0x000fe20000000000 */
[----:B------:R1:W-:Y:S01]  /*1f30*/  STL [R1+0xa54], R2 ;  /* 0x000a540201007387 */ /* 0x0003e20000100800 */
[----:B--2---:R-:W-:Y:S01]  /*1f40*/  LOP3.LUT R3, R0, 0x68, RZ, 0xfc, !PT ;  /* 0x0000006800037812 */ /* 0x004fe200078efcff */
[----:B------:R-:W-:Y:S02]  /*1f50*/  IMAD R41, R250, R41, R44 ;  /* 0x00000029fa297224 */ /* 0x000fe400078e022c */
[----:B------:R-:W-:Y:S01]  /*1f60*/  IMAD.MOV R42, RZ, RZ, -R42 ;  /* 0x000000ffff2a7224 */ /* 0x000fe200078e0a2a */
[----:B------:R-:W-:Y:S01]  /*1f70*/  IABS R50, R3 ;  /* 0x0000000300327213 */ /* 0x000fe20000000000 */
[----:B------:R-:W-:Y:S01]  /*1f80*/  IMAD.HI.U32 R44, R249, R47, RZ ;  /* 0x0000002ff92c7227 */ /* 0x000fe200078e00ff */
[----:B-1----:R-:W-:-:S03]  /*1f90*/  LOP3.LUT R2, R0, 0x66, RZ, 0xfc, !PT ;  /* 0x0000006600027812 */ /* 0x002fc600078efcff */
[----:B------:R-:W-:Y:S02]  /*1fa0*/  IMAD.MOV R43, RZ, RZ, -R43 ;  /* 0x000000ffff2b7224 */ /* 0x000fe400078e0a2b */
[----:B------:R-:W-:Y:S01]  /*1fb0*/  IMAD R42, R250, R42, R45 ;  /* 0x0000002afa2a7224 */ /* 0x000fe200078e022d */
[----:B------:R-:W-:Y:S01]  /*1fc0*/  IABS R49, R2 ;  /* 0x0000000200317213 */ /* 0x000fe20000000000 */
[----:B------:R1:W-:Y:S01]  /*1fd0*/  STL [R1+0xa5c], R2 ;  /* 0x000a5c0201007387 */ /* 0x0003e20000100800 */
[----:B------:R-:W-:-:S03]  /*1fe0*/  IMAD.HI.U32 R45, R249, R48, RZ ;  /* 0x00000030f92d7227 */ /* 0x000fc600078e00ff */
[----:B------:R2:W-:Y:S01]  /*1ff0*/  STL [R1+0xa60], R3 ;  /* 0x000a600301007387 */ /* 0x0005e20000100800 */
[----:B------:R-:W-:Y:S02]  /*2000*/  IMAD.MOV R44, RZ, RZ, -R44 ;  /* 0x000000ffff2c7224 */ /* 0x000fe400078e0a2c */
[----:B------:R-:W-:Y:S02]  /*2010*/  IMAD R43, R250, R43, R46 ;  /* 0x0000002bfa2b7224 */ /* 0x000fe400078e022e */
[----:B------:R-:W-:Y:S01]  /*2020*/  IMAD.MOV R45, RZ, RZ, -R45 ;  /* 0x000000ffff2d7224 */ /* 0x000fe200078e0a2d */
[----:B-1----:R-:W-:Y:S01]  /*2030*/  LOP3.LUT R2, R0, 0x6a, RZ, 0xfc, !PT ;  /* 0x0000006a00027812 */ /* 0x002fe200078efcff */
[----:B------:R-:W-:-:S03]  /*2040*/  IMAD.HI.U32 R46, R249, R49, RZ ;  /* 0x00000031f92e7227 */ /* 0x000fc600078e00ff */
[----:B------:R-:W-:Y:S01]  /*2050*/  IABS R51, R2 ;  /* 0x0000000200337213 */ /* 0x000fe20000000000 */
[----:B------:R1:W-:Y:S01]  /*2060*/  STL [R1+0xa68], R2 ;  /* 0x000a680201007387 */ /* 0x0003e20000100800 */
[----:B--2---:R-:W-:Y:S01]  /*2070*/  LOP3.LUT R3, R0, 0x6c, RZ, 0xfc, !PT ;  /* 0x0000006c00037812 */ /* 0x004fe200078efcff */
[C---:B------:R-:W-:Y:S02]  /*2080*/  IMAD R44, R250.reuse, R44, R47 ;  /* 0x0000002cfa2c7224 */ /* 0x040fe400078e022f */
[----:B------:R-:W-:Y:S01]  /*2090*/  IMAD.HI.U32 R47, R249, R50, RZ ;  /* 0x00000032f92f7227 */ /* 0x000fe200078e00ff */
[----:B------:R-:W-:Y:S01]  /*20a0*/  IABS R52, R3 ;  /* 0x0000000300347213 */ /* 0x000fe20000000000 */
[----:B------:R2:W-:Y:S02]  /*20b0*/  STL [R1+0xa6c], R3 ;  /* 0x000a6c0301007387 */ /* 0x0005e40000100800 */
[----:B------:R-:W-:Y:S01]  /*20c0*/  IMAD R45, R250, R45, R48 ;  /* 0x0000002dfa2d7224 */ /* 0x000fe200078e0230 */
[----:B-1----:R-:W-:Y:S01]  /*20d0*/  LOP3.LUT R2, R0, 0x6e, RZ, 0xfc, !PT ;  /* 0x0000006e00027812 */ /* 0x002fe200078efcff */
[----:B------:R-:W-:-:S02]  /*20e0*/  IMAD.MOV R46, RZ, RZ, -R46 ;  /* 0x000000ffff2e7224 */ /* 0x000fc400078e0a2e */
[C---:B------:R-:W-:Y:S01]  /*20f0*/  IMAD.HI.U32 R48, R249.reuse, R51, RZ ;  /* 0x00000033f9307227 */ /* 0x040fe200078e00ff */
[----:B------:R-:W-:Y:S01]  /*2100*/  IABS R53, R2 ;  /* 0x0000000200357213 */ /* 0x000fe20000000000 */
[----:B------:R1:W-:Y:S01]  /*2110*/  STL [R1+0xa74], R2 ;  /* 0x000a740201007387 */ /* 0x0003e20000100800 */
[----:B--2---:R-:W-:Y:S01]  /*2120*/  LOP3.LUT R3, R0, 0x72, RZ, 0xfc, !PT ;  /* 0x0000007200037812 */ /* 0x004fe200078efcff */
[----:B------:R-:W-:Y:S02]  /*2130*/  IMAD.MOV R47, RZ, RZ, -R47 ;  /* 0x000000ffff2f7224 */ /* 0x000fe400078e0a2f */
[C---:B------:R-:W-:Y:S01]  /*2140*/  IMAD R46, R250.reuse, R46, R49 ;  /* 0x0000002efa2e7224 */ /* 0x040fe200078e0231 */
[----:B------:R-:W-:Y:S01]  /*2150*/  IABS R55, R3 ;  /* 0x0000000300377213 */ /* 0x000fe20000000000 */
[----:B------:R-:W-:Y:S02]  /*2160*/  IMAD.MOV R48, RZ, RZ, -R48 ;  /* 0x000000ffff307224 */ /* 0x000fe400078e0a30 */
[----:B------:R-:W-:Y:S01]  /*2170*/  IMAD R47, R250, R47, R50 ;  /* 0x0000002ffa2f7224 */ /* 0x000fe200078e0232 */
[----:B-1----:R-:W-:Y:S01]  /*2180*/  LOP3.LUT R2, R0, 0x70, RZ, 0xfc, !PT ;  /* 0x0000007000027812 */ /* 0x002fe200078efcff */
[----:B------:R-:W-:-:S03]  /*2190*/  IMAD.HI.U32 R49, R249, R52, RZ ;  /* 0x00000034f9317227 */ /* 0x000fc600078e00ff */
[----:B------:R-:W-:Y:S01]  /*21a0*/  IABS R54, R2 ;  /* 0x0000000200367213 */ /* 0x000fe20000000000 */
[----:B------:R1:W-:Y:S01]  /*21b0*/  STL [R1+0xa80], R2 ;  /* 0x000a800201007387 */ /* 0x0003e20000100800 */
[----:B------:R-:W-:-:S03]  /*21c0*/  IMAD.HI.U32 R50, R249, R53, RZ ;  /* 0x00000035f9327227 */ /* 0x000fc600078e00ff */
[----:B------:R2:W-:Y:S01]  /*21d0*/  STL [R1+0xa84], R3 ;  /* 0x000a840301007387 */ /* 0x0005e20000100800 */
[----:B------:R-:W-:Y:S02]  /*21e0*/  IMAD R48, R250, R48, R51 ;  /* 0x00000030fa307224 */ /* 0x000fe400078e0233 */
[----:B------:R-:W-:Y:S02]  /*21f0*/  IMAD.MOV R49, RZ, RZ, -R49 ;  /* 0x000000ffff317224 */ /* 0x000fe400078e0a31 */
[----:B------:R-:W-:Y:S01]  /*2200*/  IMAD.MOV R50, RZ, RZ, -R50 ;  /* 0x000000ffff327224 */ /* 0x000fe200078e0a32 */
[----:B-1----:R-:W-:Y:S01]  /*2210*/  LOP3.LUT R2, R0, 0x74, RZ, 0xfc, !PT ;  /* 0x0000007400027812 */ /* 0x002fe200078efcff */
[----:B------:R-:W-:-:S03]  /*2220*/  IMAD.HI.U32 R51, R249, R54, RZ ;  /* 0x00000036f9337227 */ /* 0x000fc600078e00ff */
[----:B------:R-:W-:Y:S01]  /*2230*/  IABS R56, R2 ;  /* 0x0000000200387213 */ /* 0x000fe20000000000 */
[----:B------:R1:W-:Y:S01]  /*2240*/  STL [R1+0xa88], R2 ;  /* 0x000a880201007387 */ /* 0x0003e20000100800 */
[----:B--2---:R-:W-:Y:S01]  /*2250*/  LOP3.LUT R3, R0, 0x76, RZ, 0xfc, !PT ;  /* 0x0000007600037812 */ /* 0x004fe200078efcff */
[C---:B------:R-:W-:Y:S02]  /*2260*/  IMAD R49, R250.reuse, R49, R52 ;  /* 0x00000031fa317224 */ /* 0x040fe400078e0234 */
[----:B------:R-:W-:Y:S01]  /*2270*/  IMAD R50, R250, R50, R53 ;  /* 0x00000032fa327224 */ /* 0x000fe200078e0235 */
[----:B------:R-:W-:Y:S01]  /*2280*/  IABS R57, R3 ;  /* 0x0000000300397213 */ /* 0x000fe20000000000 */
[----:B------:R2:W-:Y:S01]  /*2290*/  STL [R1+0xa90], R3 ;  /* 0x000a900301007387 */ /* 0x0005e20000100800 */
[----:B------:R-:W-:Y:S02]  /*22a0*/  IMAD.MOV R51, RZ, RZ, -R51 ;  /* 0x000000ffff337224 */ /* 0x000fe400078e0a33 */
[----:B------:R-:W-:Y:S01]  /*22b0*/  IMAD.HI.U32 R52, R249, R55, RZ ;  /* 0x00000037f9347227 */ /* 0x000fe200078e00ff */
[----:B-1----:R-:W-:-:S03]  /*22c0*/  LOP3.LUT R2, R0, 0x78, RZ, 0xfc, !PT ;  /* 0x0000007800027812 */ /* 0x002fc600078efcff */
[C---:B------:R-:W-:Y:S01]  /*22d0*/  IMAD.HI.U32 R53, R249.reuse, R56, RZ ;  /* 0x00000038f9357227 */ /* 0x040fe200078e00ff */
[----:B------:R-:W-:Y:S01]  /*22e0*/  IABS R58, R2 ;  /* 0x00000002003a7213 */ /* 0x000fe20000000000 */
[----:B------:R1:W-:Y:S01]  /*22f0*/  STL [R1+0xa98], R2 ;  /* 0x000a980201007387 */ /* 0x0003e20000100800 */
[----:B--2---:R-:W-:Y:S01]  /*2300*/  LOP3.LUT R3, R0, 0x7c, RZ, 0xfc, !PT ;  /* 0x0000007c00037812 */ /* 0x004fe200078efcff */
[----:B------:R-:W-:Y:S02]  /*2310*/  IMAD R51, R250, R51, R54 ;  /* 0x00000033fa337224 */ /* 0x000fe400078e0236 */
[----:B------:R-:W-:Y:S01]  /*2320*/  IMAD.MOV R52, RZ, RZ, -R52 ;  /* 0x000000ffff347224 */ /* 0x000fe200078e0a34 */
[----:B------:R-:W-:Y:S01]  /*2330*/  IABS R60, R3 ;  /* 0x00000003003c7213 */ /* 0x000fe20000000000 */
[----:B------:R-:W-:Y:S02]  /*2340*/  IMAD.MOV R53, RZ, RZ, -R53 ;  /* 0x000000ffff357224 */ /* 0x000fe400078e0a35 */
[----:B------:R-:W-:Y:S01]  /*2350*/  IMAD.HI.U32 R54, R249, R57, RZ ;  /* 0x00000039f9367227 */ /* 0x000fe200078e00ff */
[----:B-1----:R-:W-:-:S03]  /*2360*/  LOP3.LUT R2, R0, 0x7a, RZ, 0xfc, !PT ;  /* 0x0000007a00027812 */ /* 0x002fc600078efcff */
[C---:B------:R-:W-:Y:S01]  /*2370*/  IMAD R52, R250.reuse, R52, R55 ;  /* 0x00000034fa347224 */ /* 0x040fe200078e0237 */
[----:B------:R-:W-:Y:S01]  /*2380*/  IABS R59, R2 ;  /* 0x00000002003b7213 */ /* 0x000fe20000000000 */
[----:B------:R1:W-:Y:S01]  /*2390*/  STL [R1+0xaa0], R2 ;  /* 0x000aa00201007387 */ /* 0x0003e20000100800 */
[----:B------:R-:W-:Y:S02]  /*23a0*/  IMAD R53, R250, R53, R56 ;  /* 0x00000035fa357224 */ /* 0x000fe400078e0238 */
[C---:B------:R-:W-:Y:S01]  /*23b0*/  IMAD.HI.U32 R55, R249.reuse, R58, RZ ;  /* 0x0000003af9377227 */ /* 0x040fe200078e00ff */
[----:B------:R2:W-:Y:S03]  /*23c0*/  STL [R1+0xaa8], R3 ;  /* 0x000aa80301007387 */ /* 0x0005e60000100800 */
[----:B------:R-:W-:Y:S02]  /*23d0*/  IMAD.MOV R54, RZ, RZ, -R54 ;  /* 0x000000ffff367224 */ /* 0x000fe400078e0a36 */
[----:B------:R-:W-:Y:S01]  /*23e0*/  IMAD.HI.U32 R56, R249, R59, RZ ;  /* 0x0000003bf9387227 */ /* 0x000fe200078e00ff */
[----:B-1----:R-:W-:-:S03]  /*23f0*/  LOP3.LUT R2, R0, 0x7e, RZ, 0xfc, !PT ;  /* 0x0000007e00027812 */ /* 0x002fc600078efcff */
[----:B------:R-:W-:Y:S01]  /*2400*/  IMAD.MOV R55, RZ, RZ, -R55 ;  /* 0x000000ffff377224 */ /* 0x000fe200078e0a37 */
        /* <DEDUP_REMOVED lines=276> */
[----:B------:R-:W-:Y:S01]  /*3550*/  IMAD.HI.U32 R102, R249, R105, RZ ;  /* 0x00000069f9667227 */ /* 0x000fe200078e00ff */
[----:B------:R2:W-:Y:S01]  /*3560*/  STL [R1+0xc28], R3 ;  /* 0x000c280301007387 */ /* 0x0005e20000100800 */
[----:B-1----:R-:W-:-:S02]  /*3570*/  LOP3.LUT R2, R0, 0xdc, RZ, 0xfc, !PT ;  /* 0x000000dc00027812 */ /* 0x002fc400078efcff */
[C---:B------:R-:W-:Y:S02]  /*3580*/  IMAD R100, R250.reuse, R100, R103 ;  /* 0x00000064fa647224 */ /* 0x040fe400078e0267 */
[C---:B------:R-:W-:Y:S01]  /*3590*/  IMAD.HI.U32 R103, R249.reuse, R106, RZ ;  /* 0x0000006af9677227 */ /* 0x040fe200078e00ff */
[----:B------:R-:W-:Y:S01]  /*35a0*/  IABS R108, R2 ;  /* 0x00000002006c7213 */ /* 0x000fe20000000000 */
[----:B------:R1:W-:Y:S02]  /*35b0*/  STL [R1+0xc3c], R2 ;  /* 0x000c3c0201007387 */ /* 0x0003e40000100800 */
[----:B------:R-:W-:Y:S01]  /*35c0*/  IMAD R101, R250, R101, R104 ;  /* 0x00000065fa657224 */ /* 0x000fe200078e0268 */
[----:B--2---:R-:W-:Y:S01]  /*35d0*/  LOP3.LUT R3, R0, 0xe0, RZ, 0xfc, !PT ;  /* 0x000000e000037812 */ /* 0x004fe200078efcff */
[----:B------:R-:W-:Y:S02]  /*35e0*/  IMAD.MOV R102, RZ, RZ, -R102 ;  /* 0x000000ffff667224 */ /* 0x000fe400078e0a66 */
[----:B------:R-:W-:Y:S01]  /*35f0*/  IMAD.HI.U32 R104, R249, R107, RZ ;  /* 0x0000006bf9687227 */ /* 0x000fe200078e00ff */
[----:B------:R-:W-:-:S02]  /*3600*/  IABS R109, R3 ;  /* 0x00000003006d7213 */ /* 0x000fc40000000000 */
[----:B-1----:R-:W-:Y:S01]  /*3610*/  LOP3.LUT R2, R0, 0xde, RZ, 0xfc, !PT ;  /* 0x000000de00027812 */ /* 0x002fe200078efcff */
        /* <DEDUP_REMOVED lines=12> */
[----:B------:R-:W-:Y:S01]  /*36e0*/  IMAD R104, R250, R104, R107 ;  /* 0x00000068fa687224 */ /* 0x000fe200078e026b */
[----:B------:R1:W-:Y:S01]  /*36f0*/  STL [R1+0xc60], R2 ;  /* 0x000c600201007387 */ /* 0x0003e20000100800 */
[----:B------:R-:W-:Y:S01]  /*3700*/  IMAD.MOV.U32 R107, RZ, RZ, R109 ;  /* 0x000000ffff6b7224 */ /* 0x000fe200078e006d */
[----:B--2---:R-:W-:Y:S01]  /*3710*/  LOP3.LUT R3, R0, 0xe4, RZ, 0xfc, !PT ;  /* 0x000000e400037812 */ /* 0x004fe200078efcff */
[----:B------:R-:W-:Y:S02]  /*3720*/  IMAD R105, R250, R105, R108 ;  /* 0x00000069fa697224 */ /* 0x000fe400078e026c */
[----:B------:R-:W-:Y:S01]  /*3730*/  IMAD.MOV R106, RZ, RZ, -R106 ;  /* 0x000000ffff6a7224 */ /* 0x000fe200078e0a6a */
[----:B------:R-:W-:Y:S01]  /*3740*/  IABS R112, R3 ;  /* 0x0000000300707213 */ /* 0x000fe20000000000 */
[----:B------:R-:W-:Y:S01]  /*3750*/  IMAD.MOV.U32 R108, RZ, RZ, R110 ;  /* 0x000000ffff6c7224 */ /* 0x000fe200078e006e */
[----:B------:R2:W-:Y:S01]  /*3760*/  STL [R1+0xc6c], R3 ;  /* 0x000c6c0301007387 */ /* 0x0005e20000100800 */
[----:B------:R-:W-:Y:S01]  /*3770*/  IMAD.HI.U32 R109, R249, R107, RZ ;  /* 0x0000006bf96d7227 */ /* 0x000fe200078e00ff */
[----:B-1----:R-:W-:-:S03]  /*3780*/  LOP3.LUT R2, R0, 0xe6, RZ, 0xfc, !PT ;  /* 0x000000e600027812 */ /* 0x002fc600078efcff */
[----:B------:R-:W-:Y:S01]  /*3790*/  IMAD R106, R250, R106, R111 ;  /* 0x0000006afa6a7224 */ /* 0x000fe200078e026f */
[----:B------:R-:W-:Y:S01]  /*37a0*/  IABS R114, R2 ;  /* 0x0000000200727213 */ /* 0x000fe20000000000 */
[----:B------:R1:W-:Y:S01]  /*37b0*/  STL [R1+0xc78], R2 ;  /* 0x000c780201007387 */ /* 0x0003e20000100800 */
[----:B------:R-:W-:Y:S01]  /*37c0*/  IMAD.HI.U32 R110, R249, R108, RZ ;  /* 0x0000006cf96e7227 */ /* 0x000fe200078e00ff */
[----:B--2---:R-:W-:-:S03]  /*37d0*/  LOP3.LUT R3, R0, 0xea, RZ, 0xfc, !PT ;  /* 0x000000ea00037812 */ /* 0x004fc600078efcff */
[----:B------:R-:W-:Y:S02]  /*37e0*/  IMAD.MOV R111, RZ, RZ, -R109 ;  /* 0x000000ffff6f7224 */ /* 0x000fe400078e0a6d */
[----:B------:R-:W-:Y:S02]  /*37f0*/  IMAD.MOV.U32 R109, RZ, RZ, R112 ;  /* 0x000000ffff6d7224 */ /* 0x000fe400078e0070 */
[----:B------:R-:W-:Y:S01]  /*3800*/  IMAD.MOV R113, RZ, RZ, -R110 ;  /* 0x000000ffff717224 */ /* 0x000fe200078e0a6e */
[----:B-1----:R-:W-:Y:S01]  /*3810*/  LOP3.LUT R2, R0, 0xe8, RZ, 0xfc, !PT ;  /* 0x000000e800027812 */ /* 0x002fe200078efcff */
[----:B------:R-:W-:Y:S02]  /*3820*/  IMAD R107, R250, R111, R107 ;  /* 0x0000006ffa6b7224 */ /* 0x000fe400078e026b */
[----:B------:R-:W-:Y:S01]  /*3830*/  IMAD.MOV.U32 R110, RZ, RZ, R114 ;  /* 0x000000ffff6e7224 */ /* 0x000fe200078e0072 */
[----:B------:R-:W-:Y:S01]  /*3840*/  IABS R111, R2 ;  /* 0x00000002006f7213 */ /* 0x000fe20000000000 */
[----:B------:R1:W-:Y:S01]  /*3850*/  STL [R1+0xc90], R2 ;  /* 0x000c900201007387 */ /* 0x0003e20000100800 */
[----:B------:R-:W-:-:S03]  /*3860*/  IMAD.HI.U32 R112, R249, R109, RZ ;  /* 0x0000006df9707227 */ /* 0x000fc600078e00ff */
[----:B------:R2:W-:Y:S01]  /*3870*/  STL [R1+0xc94], R3 ;  /* 0x000c940301007387 */ /* 0x0005e20000100800 */
[----:B------:R-:W-:Y:S02]  /*3880*/  IMAD R108, R250, R113, R108 ;  /* 0x00000071fa6c7224 */ /* 0x000fe400078e026c */
[----:B------:R-:W-:Y:S01]  /*3890*/  IMAD.HI.U32 R115, R249, R110, RZ ;  /* 0x0000006ef9737227 */ /* 0x000fe200078e00ff */
[----:B-1----:R-:W-:-:S03]  /*38a0*/  LOP3.LUT R2, R0, 0xec, RZ, 0xfc, !PT ;  /* 0x000000ec00027812 */ /* 0x002fc600078efcff */
[----:B------:R-:W-:Y:S01]  /*38b0*/  IMAD.MOV R116, RZ, RZ, -R112 ;  /* 0x000000ffff747224 */ /* 0x000fe200078e0a70 */
[----:B------:R-:W-:Y:S01]  /*38c0*/  IABS R112, R3 ;  /* 0x0000000300707213 */ /* 0x000fe20000000000 */
[C---:B------:R-:W-:Y:S01]  /*38d0*/  IMAD.HI.U32 R114, R249.reuse, R111, RZ ;  /* 0x0000006ff9727227 */ /* 0x040fe200078e00ff */
[----:B------:R-:W-:Y:S01]  /*38e0*/  IABS R113, R2 ;  /* 0x0000000200717213 */ /* 0x000fe20000000000 */
[----:B------:R1:W-:Y:S01]  /*38f0*/  STL [R1+0xca0], R2 ;  /* 0x000ca00201007387 */ /* 0x0003e20000100800 */
[----:B--2---:R-:W-:Y:S01]  /*3900*/  LOP3.LUT R3, R0, 0xee, RZ, 0xfc, !PT ;  /* 0x000000ee00037812 */ /* 0x004fe200078efcff */
[----:B------:R-:W-:Y:S02]  /*3910*/  IMAD.MOV R115, RZ, RZ, -R115 ;  /* 0x000000ffff737224 */ /* 0x000fe400078e0a73 */
[----:B------:R-:W-:Y:S02]  /*3920*/  IMAD R109, R250, R116, R109 ;  /* 0x00000074fa6d7224 */ /* 0x000fe400078e026d */
[----:B------:R-:W-:Y:S01]  /*3930*/  IMAD.MOV R114, RZ, RZ, -R114 ;  /* 0x000000ffff727224 */ /* 0x000fe200078e0a72 */
[----:B------:R2:W-:Y:S01]  /*3940*/  STL [R1+0xcac], R3 ;  /* 0x000cac0301007387 */ /* 0x0005e20000100800 */
[----:B------:R-:W-:Y:S01]  /*3950*/  IMAD.HI.U32 R116, R249, R113, RZ ;  /* 0x00000071f9747227 */ /* 0x000fe200078e00ff */
[----:B-1----:R-:W-:-:S03]  /*3960*/  LOP3.LUT R2, R0, 0xf0, RZ, 0xfc, !PT ;  /* 0x000000f000027812 */ /* 0x002fc600078efcff */
[C---:B------:R-:W-:Y:S01]  /*3970*/  IMAD R110, R250.reuse, R115, R110 ;  /* 0x00000073fa6e7224 */ /* 0x040fe200078e026e */
[----:B------:R-:W-:Y:S01]  /*3980*/  IABS R115, R2 ;  /* 0x0000000200737213 */ /* 0x000fe20000000000 */
[----:B------:R1:W-:Y:S01]  /*3990*/  STL [R1+0xce4], R2 ;  /* 0x000ce40201007387 */ /* 0x0003e20000100800 */
[----:B------:R-:W-:Y:S01]  /*39a0*/  IMAD R111, R250, R114, R111 ;  /* 0x00000072fa6f7224 */ /* 0x000fe200078e026f */
[----:B------:R-:W-:Y:S01]  /*39b0*/  IABS R114, R3 ;  /* 0x0000000300727213 */ /* 0x000fe20000000000 */
[----:B------:R-:W-:Y:S01]  /*39c0*/  IMAD.MOV R116, RZ, RZ, -R116 ;  /* 0x000000ffff747224 */ /* 0x000fe200078e0a74 */
[----:B--2---:R-:W-:Y:S01]  /*39d0*/  LOP3.LUT R3, R0, 0xf4, RZ, 0xfc, !PT ;  /* 0x000000f400037812 */ /* 0x004fe200078efcff */
[----:B------:R-:W-:-:S04]  /*39e0*/  IMAD.HI.U32 R117, R249, R112, RZ ;  /* 0x00000070f9757227 */ /* 0x000fc800078e00ff */
[----:B------:R-:W-:Y:S01]  /*39f0*/  IMAD R113, R250, R116, R113 ;  /* 0x00000074fa717224 */ /* 0x000fe200078e0271 */
[----:B-1----:R-:W-:Y:S01]  /*3a00*/  LOP3.LUT R2, R0, 0xf2, RZ, 0xfc, !PT ;  /* 0x000000f200027812 */ /* 0x002fe200078efcff */
[----:B------:R-:W-:Y:S02]  /*3a10*/  IMAD.MOV R117, RZ, RZ, -R117 ;  /* 0x000000ffff757224 */ /* 0x000fe400078e0a75 */
[C---:B------:R-:W-:Y:S01]  /*3a20*/  IMAD.HI.U32 R121, R249.reuse, R114, RZ ;  /* 0x00000072f9797227 */ /* 0x040fe200078e00ff */
[----:B------:R-:W-:Y:S01]  /*3a30*/  IABS R116, R2 ;  /* 0x0000000200747213 */ /* 0x000fe20000000000 */
[----:B------:R1:W-:Y:S02]  /*3a40*/  STL [R1+0xce0], R2 ;  /* 0x000ce00201007387 */ /* 0x0003e40000100800 */
[C---:B------:R-:W-:Y:S02]  /*3a50*/  IMAD.HI.U32 R120, R249.reuse, R115, RZ ;  /* 0x00000073f9787227 */ /* 0x040fe400078e00ff */
[----:B------:R2:W-:Y:S02]  /*3a60*/  STL [R1+0xcd0], R3 ;  /* 0x000cd00301007387 */ /* 0x0005e40000100800 */
[----:B------:R-:W-:Y:S01]  /*3a70*/  IMAD R112, R250, R117, R112 ;  /* 0x00000075fa707224 */ /* 0x000fe200078e0270 */
[----:B------:R-:W-:Y:S01]  /*3a80*/  IABS R117, R3 ;  /* 0x0000000300757213 */ /* 0x000fe20000000000 */
[----:B------:R-:W-:Y:S01]  /*3a90*/  IMAD.MOV R121, RZ, RZ, -R121 ;  /* 0x000000ffff797224 */ /* 0x000fe200078e0a79 */
[----:B-1----:R-:W-:Y:S01]  /*3aa0*/  LOP3.LUT R2, R0, 0xf6, RZ, 0xfc, !PT ;  /* 0x000000f600027812 */ /* 0x002fe200078efcff */
[----:B------:R-:W-:-:S03]  /*3ab0*/  IMAD.HI.U32 R119, R249, R116, RZ ;  /* 0x00000074f9777227 */ /* 0x000fc600078e00ff */
        /* <DEDUP_REMOVED lines=653> */
[----:B------:R-:W-:Y:S02]  /*6390*/  IMAD.HI.U32 R230, R249, R225, RZ ;  /* 0x000000e1f9e67227 */ /* 0x000fe400078e00ff */
[----:B------:R2:W-:Y:S02]  /*63a0*/  STL [R1+0x9c4], R3 ;  /* 0x0009c40301007387 */ /* 0x0005e40000100800 */
[----:B------:R-:W-:Y:S01]  /*63b0*/  IMAD R222, R250, R227, R222 ;  /* 0x000000e3fade7224 */ /* 0x000fe200078e02de */
[----:B------:R-:W-:Y:S01]  /*63c0*/  IABS R227, R3 ;  /* 0x0000000300e37213 */ /* 0x000fe20000000000 */
[----:B------:R-:W-:Y:S01]  /*63d0*/  IMAD.MOV R231, RZ, RZ, -R231 ;  /* 0x000000ffffe77224 */ /* 0x000fe200078e0ae7 */
[----:B-1----:R-:W-:Y:S01]  /*63e0*/  LOP3.LUT R2, R0, 0x1d2, RZ, 0xfc, !PT ;  /* 0x000001d200027812 */ /* 0x002fe200078efcff */
[----:B------:R-:W-:-:S02]  /*63f0*/  IMAD.MOV R230, RZ, RZ, -R230 ;  /* 0x000000ffffe67224 */ /* 0x000fc400078e0ae6 */
[C---:B------:R-:W-:Y:S01]  /*6400*/  IMAD.HI.U32 R229, R249.reuse, R226, RZ ;  /* 0x000000e2f9e57227 */ /* 0x040fe200078e00ff */
[----:B------:R-:W-:Y:S01]  /*6410*/  IABS R228, R2 ;  /* 0x0000000200e47213 */ /* 0x000fe20000000000 */
[----:B------:R1:W-:Y:S01]  /*6420*/  STL [R1+0x9c0], R2 ;  /* 0x0009c00201007387 */ /* 0x0003e20000100800 */
[----:B--2---:R-:W-:Y:S01]  /*6430*/  LOP3.LUT R3, R0, 0x1d4, RZ, 0xfc, !PT ;  /* 0x000001d400037812 */ /* 0x004fe200078efcff */
[C---:B------:R-:W-:Y:S02]  /*6440*/  IMAD R224, R250.reuse, R231, R224 ;  /* 0x000000e7fae07224 */ /* 0x040fe400078e02e0 */
[----:B------:R-:W-:Y:S02]  /*6450*/  IMAD.HI.U32 R231, R249, R228, RZ ;  /* 0x000000e4f9e77227 */ /* 0x000fe400078e00ff */
[----:B------:R2:W-:Y:S02]  /*6460*/  STL [R1+0x9bc], R3 ;  /* 0x0009bc0301007387 */ /* 0x0005e40000100800 */
[----:B------:R-:W-:Y:S01]  /*6470*/  IMAD R225, R250, R230, R225 ;  /* 0x000000e6fae17224 */ /* 0x000fe200078e02e1 */
[----:B-1----:R-:W-:Y:S01]  /*6480*/  LOP3.LUT R2, R0, 0x1d6, RZ, 0xfc, !PT ;  /* 0x000001d600027812 */ /* 0x002fe200078efcff */
[----:B------:R-:W-:-:S02]  /*6490*/  IMAD.MOV R229, RZ, RZ, -R229 ;  /* 0x000000ffffe57224 */ /* 0x000fc400078e0ae5 */
[----:B------:R-:W-:Y:S01]  /*64a0*/  IMAD.MOV R231, RZ, RZ, -R231 ;  /* 0x000000ffffe77224 */ /* 0x000fe200078e0ae7 */
[----:B------:R-:W-:Y:S01]  /*64b0*/  IABS R230, R2 ;  /* 0x0000000200e67213 */ /* 0x000fe20000000000 */
[----:B------:R1:W-:Y:S01]  /*64c0*/  STL [R1+0x9b4], R2 ;  /* 0x0009b40201007387 */ /* 0x0003e20000100800 */
[----:B------:R-:W-:-:S04]  /*64d0*/  IMAD.HI.U32 R232, R249, R227, RZ ;  /* 0x000000e3f9e87227 */ /* 0x000fc800078e00ff */
[C---:B------:R-:W-:Y:S01]  /*64e0*/  IMAD R226, R250.reuse, R229, R226 ;  /* 0x000000e5fae27224 */ /* 0x040fe200078e02e2 */
[----:B------:R-:W-:Y:S01]  /*64f0*/  IABS R229, R3 ;  /* 0x0000000300e57213 */ /* 0x000fe20000000000 */
[----:B------:R-:W-:Y:S01]  /*6500*/  IMAD R228, R250, R231, R228 ;  /* 0x000000e7fae47224 */ /* 0x000fe200078e02e4 */
[C---:B--2---:R-:W-:Y:S01]  /*6510*/  LOP3.LUT R3, R0.reuse, 0x1da, RZ, 0xfc, !PT ;  /* 0x000001da00037812 */ /* 0x044fe200078efcff */
[----:B------:R-:W-:Y:S01]  /*6520*/  IMAD.MOV R232, RZ, RZ, -R232 ;  /* 0x000000ffffe87224 */ /* 0x000fe200078e0ae8 */
[----:B-1----:R-:W-:Y:S01]  /*6530*/  LOP3.LUT R2, R0, 0x1d8, RZ, 0xfc, !PT ;  /* 0x000001d800027812 */ /* 0x002fe200078efcff */
[----:B------:R-:W-:-:S03]  /*6540*/  IMAD.HI.U32 R235, R249, R230, RZ ;  /* 0x000000e6f9eb7227 */ /* 0x000fc600078e00ff */
[----:B------:R-:W-:Y:S01]  /*6550*/  IABS R231, R2 ;  /* 0x0000000200e77213 */ /* 0x000fe20000000000 */
[----:B------:R1:W-:Y:S01]  /*6560*/  STL [R1+0x9b0], R2 ;  /* 0x0009b00201007387 */ /* 0x0003e20000100800 */
[----:B------:R-:W-:Y:S01]  /*6570*/  IMAD R227, R250, R232, R227 ;  /* 0x000000e8fae37224 */ /* 0x000fe200078e02e3 */
[----:B------:R-:W-:Y:S01]  /*6580*/  IABS R232, R3 ;  /* 0x0000000300e87213 */ /* 0x000fe20000000000 */
[C---:B------:R-:W-:Y:S01]  /*6590*/  IMAD.HI.U32 R236, R249.reuse, R229, RZ ;  /* 0x000000e5f9ec7227 */ /* 0x040fe200078e00ff */
[----:B------:R2:W-:Y:S03]  /*65a0*/  STL [R1+0x9ac], R3 ;  /* 0x0009ac0301007387 */ /* 0x0005e60000100800 */
[----:B------:R-:W-:Y:S01]  /*65b0*/  IMAD.HI.U32 R234, R249, R231, RZ ;  /* 0x000000e7f9ea7227 */ /* 0x000fe200078e00ff */
[----:B-1----:R-:W-:-:S03]  /*65c0*/  LOP3.LUT R2, R0, 0x1dc, RZ, 0xfc, !PT ;  /* 0x000001dc00027812 */ /* 0x002fc600078efcff */
[----:B------:R-:W-:Y:S02]  /*65d0*/  IMAD.MOV R235, RZ, RZ, -R235 ;  /* 0x000000ffffeb7224 */ /* 0x000fe400078e0aeb */
[----:B------:R-:W-:Y:S01]  /*65e0*/  IMAD.MOV R236, RZ, RZ, -R236 ;  /* 0x000000ffffec7224 */ /* 0x000fe200078e0aec */
[----:B------:R-:W-:Y:S01]  /*65f0*/  IABS R233, R2 ;  /* 0x0000000200e97213 */ /* 0x000fe20000000000 */
[----:B------:R1:W-:Y:S01]  /*6600*/  STL [R1+0x9a8], R2 ;  /* 0x0009a80201007387 */ /* 0x0003e20000100800 */
[----:B--2---:R-:W-:Y:S01]  /*6610*/  LOP3.LUT R3, R0, 0x1de, RZ, 0xfc, !PT ;  /* 0x000001de00037812 */ /* 0x004fe200078efcff */
[----:B------:R-:W-:Y:S02]  /*6620*/  IMAD.MOV R234, RZ, RZ, -R234 ;  /* 0x000000ffffea7224 */ /* 0x000fe400078e0aea */
[C---:B------:R-:W-:Y:S02]  /*6630*/  IMAD R230, R250.reuse, R235, R230 ;  /* 0x000000ebfae67224 */ /* 0x040fe400078e02e6 */
[----:B------:R2:W-:Y:S01]  /*6640*/  STL [R1+0x9a4], R3 ;  /* 0x0009a40301007387 */ /* 0x0005e20000100800 */
[----:B------:R-:W-:-:S02]  /*6650*/  IMAD R229, R250, R236, R229 ;  /* 0x000000ecfae57224 */ /* 0x000fc400078e02e5 */
[----:B------:R-:W-:Y:S01]  /*6660*/  IMAD.HI.U32 R236, R249, R233, RZ ;  /* 0x000000e9f9ec7227 */ /* 0x000fe200078e00ff */
[----:B-1----:R-:W-:-:S03]  /*6670*/  LOP3.LUT R2, R0, 0x1e0, RZ, 0xfc, !PT ;  /* 0x000001e000027812 */ /* 0x002fc600078efcff */
[----:B------:R-:W-:Y:S01]  /*6680*/  IMAD R231, R250, R234, R231 ;  /* 0x000000eafae77224 */ /* 0x000fe200078e02e7 */
[----:B------:R-:W-:Y:S01]  /*6690*/  IABS R235, R2 ;  /* 0x0000000200eb7213 */ /* 0x000fe20000000000 */
[----:B------:R1:W-:Y:S01]  /*66a0*/  STL [R1+0x9a0], R2 ;  /* 0x0009a00201007387 */ /* 0x0003e20000100800 */
[----:B------:R-:W-:Y:S01]  /*66b0*/  IABS R234, R3 ;  /* 0x0000000300ea7213 */ /* 0x000fe20000000000 */
[----:B------:R-:W-:Y:S01]  /*66c0*/  IMAD.MOV R236, RZ, RZ, -R236 ;  /* 0x000000ffffec7224 */ /* 0x000fe200078e0aec */
[----:B--2---:R-:W-:Y:S01]  /*66d0*/  LOP3.LUT R3, R0, 0x1e4, RZ, 0xfc, !PT ;  /* 0x000001e400037812 */ /* 0x004fe200078efcff */
[----:B------:R-:W-:-:S04]  /*66e0*/  IMAD.HI.U32 R237, R249, R232, RZ ;  /* 0x000000e8f9ed7227 */ /* 0x000fc800078e00ff */
[----:B------:R-:W-:Y:S01]  /*66f0*/  IMAD.HI.U32 R238, R249, R234, RZ ;  /* 0x000000eaf9ee7227 */ /* 0x000fe200078e00ff */
[----:B-1----:R-:W-:-:S03]  /*6700*/  LOP3.LUT R2, R0, 0x1e2, RZ, 0xfc, !PT ;  /* 0x000001e200027812 */ /* 0x002fc600078efcff */
[----:B------:R-:W-:Y:S01]  /*6710*/  IMAD R233, R250, R236, R233 ;  /* 0x000000ecfae97224 */ /* 0x000fe200078e02e9 */
[----:B------:R-:W-:Y:S01]  /*6720*/  IABS R239, R2 ;  /* 0x0000000200ef7213 */ /* 0x000fe20000000000 */
[----:B------:R1:W-:Y:S01]  /*6730*/  STL [R1+0x99c], R2 ;  /* 0x00099c0201007387 */ /* 0x0003e20000100800 */
[----:B------:R-:W-:-:S03]  /*6740*/  IMAD.HI.U32 R236, R249, R235, RZ ;  /* 0x000000ebf9ec7227 */ /* 0x000fc600078e00ff */
[----:B------:R2:W-:Y:S01]  /*6750*/  STL [R1+0x998], R3 ;  /* 0x0009980301007387 */ /* 0x0005e20000100800 */
[----:B------:R-:W-:Y:S02]  /*6760*/  IMAD.MOV R237, RZ, RZ, -R237 ;  /* 0x000000ffffed7224 */ /* 0x000fe400078e0aed */
[----:B------:R-:W-:Y:S02]  /*6770*/  IMAD.MOV R238, RZ, RZ, -R238 ;  /* 0x000000ffffee7224 */ /* 0x000fe400078e0aee */
[----:B------:R-:W-:Y:S01]  /*6780*/  IMAD.MOV R236, RZ, RZ, -R236 ;  /* 0x000000ffffec7224 */ /* 0x000fe200078e0aec */
[----:B-1----:R-:W-:Y:S01]  /*6790*/  LOP3.LUT R2, R0, 0x1e6, RZ, 0xfc, !PT ;  /* 0x000001e600027812 */ /* 0x002fe200078efcff */
[----:B------:R-:W-:Y:S01]  /*67a0*/  IMAD R232, R250, R237, R232 ;  /* 0x000000edfae87224 */ /* 0x000fe200078e02e8 */
[----:B------:R-:W-:Y:S01]  /*67b0*/  IABS R237, R3 ;  /* 0x0000000300ed7213 */ /* 0x000fe20000000000 */
[----:B------:R-:W-:Y:S01]  /*67c0*/  IMAD.HI.U32 R241, R249, R239, RZ ;  /* 0x000000eff9f17227 */ /* 0x000fe200078e00ff */
[----:B------:R-:W-:Y:S01]  /*67d0*/  IABS R240, R2 ;  /* 0x0000000200f07213 */ /* 0x000fe20000000000 */
[----:B------:R1:W-:Y:S01]  /*67e0*/  STL [R1+0x994], R2 ;  /* 0x0009940201007387 */ /* 0x0003e20000100800 */
[----:B--2---:R-:W-:Y:S01]  /*67f0*/  LOP3.LUT R3, R0, 0x1e8, RZ, 0xfc, !PT ;  /* 0x000001e800037812 */ /* 0x004fe200078efcff */
[----:B------:R-:W-:-:S02]  /*6800*/  IMAD R234, R250, R238, R234 ;  /* 0x000000eefaea7224 */ /* 0x000fc400078e02ea */
[----:B------:R-:W-:Y:S02]  /*6810*/  IMAD.MOV.U32 R238, RZ, RZ, R240 ;  /* 0x000000ffffee7224 */ /* 0x000fe400078e00f0 */
[----:B------:R-:W-:Y:S01]  /*6820*/  IMAD R235, R250, R236, R235 ;  /* 0x000000ecfaeb7224 */ /* 0x000fe200078e02eb */
[----:B------:R2:W-:Y:S01]  /*6830*/  STL [R1+0x990], R3 ;  /* 0x0009900301007387 */ /* 0x0005e20000100800 */
[----:B------:R-:W-:Y:S02]  /*6840*/  IMAD.MOV R236, RZ, RZ, -R241 ;  /* 0x000000ffffec7224 */ /* 0x000fe400078e0af1 */
[----:B------:R-:W-:Y:S01]  /*6850*/  IMAD.HI.U32 R242, R249, R238, RZ ;  /* 0x000000eef9f27227 */ /* 0x000fe200078e00ff */
[----:B-1----:R-:W-:-:S03]  /*6860*/  LOP3.LUT R2, R0, 0x1ea, RZ, 0xfc, !PT ;  /* 0x000001ea00027812 */ /* 0x002fc600078efcff */
[----:B------:R-:W-:Y:S01]  /*6870*/  IMAD.HI.U32 R240, R249, R237, RZ ;  /* 0x000000edf9f07227 */ /* 0x000fe200078e00ff */
[----:B------:R-:W-:Y:S01]  /*6880*/  IABS R241, R2 ;  /* 0x0000000200f17213 */ /* 0x000fe20000000000 */
[----:B------:R1:W-:Y:S02]  /*6890*/  STL [R1+0x98c], R2 ;  /* 0x00098c0201007387 */ /* 0x0003e40000100800 */
[----:B------:R-:W-:Y:S01]  /*68a0*/  IMAD R236, R250, R236, R239 ;  /* 0x000000ecfaec7224 */ /* 0x000fe200078e02ef */
[----:B------:R-:W-:Y:S01]  /*68b0*/  IABS R239, R3 ;  /* 0x0000000300ef7213 */ /* 0x000fe20000000000 */
[----:B------:R-:W-:Y:S01]  /*68c0*/  IMAD.MOV R242, RZ, RZ, -R242 ;  /* 0x000000fffff27224 */ /* 0x000fe200078e0af2 */
[----:B--2---:R-:W-:Y:S01]  /*68d0*/  LOP3.LUT R3, R0, 0x1ec, RZ, 0xfc, !PT ;  /* 0x000001ec00037812 */ /* 0x004fe200078efcff */
[----:B------:R-:W-:Y:S02]  /*68e0*/  IMAD.MOV R240, RZ, RZ, -R240 ;  /* 0x000000fffff07224 */ /* 0x000fe400078e0af0 */
[----:B------:R-:W-:-:S02]  /*68f0*/  IMAD R238, R250, R242, R238 ;  /* 0x000000f2faee7224 */ /* 0x000fc400078e02ee */
[----:B------:R-:W-:Y:S01]  /*6900*/  IMAD R237, R250, R240, R237 ;  /* 0x000000f0faed7224 */ /* 0x000fe200078e02ed */
[----:B------:R2:W-:Y:S01]  /*6910*/  STL [R1+0x988], R3 ;  /* 0x0009880301007387 */ /* 0x0005e20000100800 */
[----:B------:R-:W-:-:S03]  /*6920*/  IMAD.HI.U32 R242, R249, R239, RZ ;  /* 0x000000eff9f27227 */ /* 0x000fc600078e00ff */
[----:B------:R4:W-:Y:S01]  /*6930*/  STL [R1+0x984], R4 ;  /* 0x0009840401007387 */ /* 0x0009e20000100800 */
[----:B------:R-:W-:Y:S01]  /*6940*/  IMAD.MOV.U32 R240, RZ, RZ, R241 ;  /* 0x000000fffff07224 */ /* 0x000fe200078e00f1 */
[----:B------:R-:W-:Y:S01]  /*6950*/  IABS R241, R3 ;  /* 0x0000000300f17213 */ /* 0x000fe20000000000 */
[----:B-1----:R-:W-:Y:S01]  /*6960*/  IMAD.MOV.U32 R2, RZ, RZ, R243 ;  /* 0x000000ffff027224 */ /* 0x002fe200078e00f3 */
[----:B------:R-:W-:Y:S01]  /*6970*/  IABS R243, R4 ;  /* 0x0000000400f37213 */ /* 0x000fe20000000000 */
[----:B------:R-:W-:Y:S01]  /*6980*/  IMAD.MOV R242, RZ, RZ, -R242 ;  /* 0x000000fffff27224 */ /* 0x000fe200078e0af2 */
[----:B--2---:R-:W-:Y:S01]  /*6990*/  LOP3.LUT R3, R0, 0x1f0, RZ, 0xfc, !PT ;  /* 0x000001f000037812 */ /* 0x004fe200078efcff */
[----:B------:R-:W-:-:S03]  /*69a0*/  IMAD.HI.U32 R244, R249, R240, RZ ;  /* 0x000000f0f9f47227 */ /* 0x000fc600078e00ff */
[----:B------:R-:W-:Y:S01]  /*69b0*/  IABS R245, R3 ;  /* 0x0000000300f57213 */ /* 0x000fe20000000000 */
[----:B------:R-:W-:Y:S01]  /*69c0*/  IMAD R239, R250, R242, R239 ;  /* 0x000000f2faef7224 */ /* 0x000fe200078e02ef */
[----:B------:R1:W-:Y:S01]  /*69d0*/  STL [R1+0x980], R3 ;  /* 0x0009800301007387 */ /* 0x0003e20000100800 */
[----:B------:R-:W-:Y:S01]  /*69e0*/  IMAD.MOV R244, RZ, RZ, -R244 ;  /* 0x000000fffff47224 */ /* 0x000fe200078e0af4 */
[C---:B----4-:R-:W-:Y:S01]  /*69f0*/  LOP3.LUT R4, R0.reuse, 0x1f2, RZ, 0xfc, !PT ;  /* 0x000001f200047812 */ /* 0x050fe200078efcff */
[----:B------:R-:W-:Y:S02]  /*6a00*/  IMAD.MOV.U32 R242, RZ, RZ, R243 ;  /* 0x000000fffff27224 */ /* 0x000fe400078e00f3 */
[----:B------:R-:W-:Y:S02]  /*6a10*/  IMAD.HI.U32 R246, R249, R241, RZ ;  /* 0x000000f1f9f67227 */ /* 0x000fe400078e00ff */
[----:B------:R2:W-:Y:S02]  /*6a20*/  STL [R1+0x97c], R4 ;  /* 0x00097c0401007387 */ /* 0x0005e40000100800 */
[----:B------:R-:W-:Y:S01]  /*6a30*/  IMAD.MOV.U32 R243, RZ, RZ, R245 ;  /* 0x000000fffff37224 */ /* 0x000fe200078e00f5 */
[----:B-1----:R-:W-:Y:S01]  /*6a40*/  LOP3.LUT R3, R0, 0x1f4, RZ, 0xfc, !PT ;  /* 0x000001f400037812 */ /* 0x002fe200078efcff */
[----:B------:R-:W-:-:S02]  /*6a50*/  IMAD R240, R250, R244, R240 ;  /* 0x000000f4faf07224 */ /* 0x000fc400078e02f0 */
[C---:B------:R-:W-:Y:S02]  /*6a60*/  IMAD.HI.U32 R245, R249.reuse, R242, RZ ;  /* 0x000000f2f9f57227 */ /* 0x040fe400078e00ff */
[----:B------:R-:W-:Y:S02]  /*6a70*/  STL [R1+0x978], R3 ;  /* 0x0009780301007387 */ /* 0x000fe40000100800 */
[----:B------:R-:W-:Y:S01]  /*6a80*/  IMAD.MOV.U32 R5, RZ, RZ, R2 ;  /* 0x000000ffff057224 */ /* 0x000fe200078e0002 */
[----:B------:R-:W-:Y:S01]  /*6a90*/  LOP3.LUT R2, R0, 0x1f6, RZ, 0xfc, !PT ;  /* 0x000001f600027812 */ /* 0x000fe200078efcff */
[----:B------:R-:W-:Y:S01]  /*6aa0*/  IMAD.MOV R244, RZ, RZ, -R246 ;  /* 0x000000fffff47224 */ /* 0x000fe200078e0af6 */
[----:B------:R-:W-:Y:S01]  /*6ab0*/  IABS R246, R3 ;  /* 0x0000000300f67213 */ /* 0x000fe20000000000 */
[----:B------:R-:W-:Y:S02]  /*6ac0*/  IMAD.MOV R245, RZ, RZ, -R245 ;  /* 0x000000fffff57224 */ /* 0x000fe400078e0af5 */
[----:B------:R-:W-:Y:S01]  /*6ad0*/  IMAD R241, R250, R244, R241 ;  /* 0x000000f4faf17224 */ /* 0x000fe200078e02f1 */
[----:B------:R-:W-:Y:S01]  /*6ae0*/  IABS R244, R4 ;  /* 0x0000000400f47213 */ /* 0x000fe20000000000 */
[----:B------:R1:W-:Y:S01]  /*6af0*/  STL [R1+0x974], R2 ;  /* 0x0009740201007387 */ /* 0x0003e20000100800 */
[----:B------:R-:W-:Y:S01]  /*6b00*/  IMAD.HI.U32 R247, R249, R243, RZ ;  /* 0x000000f3f9f77227 */ /* 0x000fe200078e00ff */
[----:B------:R-:W-:-:S02]  /*6b10*/  LOP3.LUT R6, R248, 0x3f, RZ, 0xc0, !PT ;  /* 0x0000003ff8067812 */ /* 0x000fc400078ec0ff */
[----:B--2---:R-:W2:Y:S01]  /*6b20*/  LDL.LU R4, [R1+0x20] ;  /* 0x0000200001047983 */ /* 0x004ea20000300800 */
[----:B------:R-:W-:Y:S02]  /*6b30*/  IMAD R242, R250, R245, R242 ;  /* 0x000000f5faf27224 */ /* 0x000fe400078e02f2 */
[----:B------:R-:W-:Y:S01]  /*6b40*/  IMAD.MOV.U32 R245, RZ, RZ, R246 ;  /* 0x000000fffff57224 */ /* 0x000fe200078e00f6 */
[----:B------:R-:W-:Y:S01]  /*6b50*/  IABS R246, R2 ;  /* 0x0000000200f67213 */ /* 0x000fe20000000000 */
[----:B------:R-:W-:Y:S01]  /*6b60*/  IMAD.MOV R247, RZ, RZ, -R247 ;  /* 0x000000fffff77224 */ /* 0x000fe200078e0af7 */
[----:B-1----:R-:W4:Y:S01]  /*6b70*/  LDL.LU R2, [R1+0x1c] ;  /* 0x00001c0001027983 */ /* 0x002f220000300800 */
[----:B------:R-:W-:Y:S01]  /*6b80*/  LOP3.LUT R3, R0, 0x1f8, RZ, 0xfc, !PT ;  /* 0x000001f800037812 */ /* 0x000fe200078efcff */
[----:B------:R-:W-:Y:S02]  /*6b90*/  IMAD R6, R252, 0x40, R6 ;  /* 0x00000040fc067824 */ /* 0x000fe400078e0206 */
[----:B------:R-:W-:Y:S01]  /*6ba0*/  IMAD R243, R250, R247, R243 ;  /* 0x000000f7faf37224 */ /* 0x000fe200078e02f3 */
[----:B------:R-:W-:Y:S01]  /*6bb0*/  IABS R252, R3 ;  /* 0x0000000300fc7213 */ /* 0x000fe20000000000 */
[C---:B------:R-:W-:Y:S01]  /*6bc0*/  IMAD.HI.U32 R247, R249.reuse, R244, RZ ;  /* 0x000000f4f9f77227 */ /* 0x040fe200078e00ff */
[----:B------:R1:W-:Y:S03]  /*6bd0*/  STL [R1+0x970], R3 ;  /* 0x0009700301007387 */ /* 0x0003e60000100800 */
[----:B------:R-:W-:-:S04]  /*6be0*/  IMAD.HI.U32 R248, R249, R245, RZ ;  /* 0x000000f5f9f87227 */ /* 0x000fc800078e00ff */
[----:B------:R-:W-:Y:S01]  /*6bf0*/  IMAD.MOV R247, RZ, RZ, -R247 ;  /* 0x000000fffff77224 */ /* 0x000fe200078e0af7 */
[----:B-1----:R-:W3:Y:S04]  /*6c00*/  LDL.LU R3, [R1+0x18] ;  /* 0x0000180001037983 */ /* 0x002ee80000300800 */
[----:B------:R1:W-:Y:S04]  /*6c10*/  STL [R1+0x8d8], R6 ;  /* 0x0008d80601007387 */ /* 0x0003e80000100800 */
[----:B------:R-:W3:Y:S01]  /*6c20*/  LDL.LU R9, [R1+0x14] ;  /* 0x0000140001097983 */ /* 0x000ee20000300800 */
[----:B------:R-:W-:Y:S01]  /*6c30*/  IMAD.MOV R248, RZ, RZ, -R248 ;  /* 0x000000fffff87224 */ /* 0x000fe200078e0af8 */
[----:B------:R-:W-:Y:S01]  /*6c40*/  LOP3.LUT R10, R0, 0x1fa, RZ, 0xfc, !PT ;  /* 0x000001fa000a7812 */ /* 0x000fe200078efcff */
[----:B------:R-:W-:Y:S01]  /*6c50*/  IMAD R244, R250, R247, R244 ;  /* 0x000000f7faf47224 */ /* 0x000fe200078e02f4 */
[----:B-1----:R-:W-:Y:S01]  /*6c60*/  IABS R6, R6 ;  /* 0x0000000600067213 */ /* 0x002fe20000000000 */
[----:B------:R-:W-:-:S04]  /*6c70*/  IMAD.HI.U32 R7, R249, R246, RZ ;  /* 0x000000f6f9077227 */ /* 0x000fc800078e00ff */
[----:B------:R-:W-:Y:S02]  /*6c80*/  IMAD.MOV.U32 R247, RZ, RZ, R252 ;  /* 0x000000fffff77224 */ /* 0x000fe400078e00fc */
[----:B------:R-:W-:Y:S02]  /*6c90*/  IMAD.MOV.U32 R252, RZ, RZ, R6 ;  /* 0x000000fffffc7224 */ /* 0x000fe400078e0006 */
[----:B------:R-:W-:Y:S01]  /*6ca0*/  IMAD R245, R250, R248, R245 ;  /* 0x000000f8faf57224 */ /* 0x000fe200078e02f5 */
[----:B------:R1:W-:Y:S01]  /*6cb0*/  STL [R1+0x96c], R10 ;  /* 0x00096c0a01007387 */ /* 0x0003e20000100800 */
[----:B------:R-:W-:Y:S02]  /*6cc0*/  IMAD.MOV R248, RZ, RZ, -R7 ;  /* 0x000000fffff87224 */ /* 0x000fe400078e0a07 */
[----:B------:R-:W-:-:S04]  /*6cd0*/  IMAD.HI.U32 R6, R249, R247, RZ ;  /* 0x000000f7f9067227 */ /* 0x000fc800078e00ff */
[----:B------:R-:W-:Y:S02]  /*6ce0*/  IMAD.HI.U32 R7, R5, R252, RZ ;  /* 0x000000fc05077227 */ /* 0x000fe400078e00ff */
[----:B------:R-:W3:Y:S02]  /*6cf0*/  LDL.LU R5, [R1+0x10] ;  /* 0x0000100001057983 */ /* 0x000ee40000300800 */
[----:B------:R-:W-:Y:S02]  /*6d00*/  IMAD.MOV R11, RZ, RZ, -R6 ;  /* 0x000000ffff0b7224 */ /* 0x000fe400078e0a06 */
[----:B------:R-:W3:Y:S01]  /*6d10*/  LDL.LU R8, [R1+0xc] ;  /* 0x00000c0001087983 */ /* 0x000ee20000300800 */
[----:B------:R-:W-:Y:S01]  /*6d20*/  IMAD R246, R250, R248, R246 ;  /* 0x000000f8faf67224 */ /* 0x000fe200078e02f6 */
[----:B------:R-:W-:Y:S02]  /*6d30*/  IABS R248, R10 ;  /* 0x0000000a00f87213 */ /* 0x000fe40000000000 */
[----:B------:R-:W3:Y:S01]  /*6d40*/  LDL.LU R6, [R1+0x8] ;  /* 0x0000080001067983 */ /* 0x000ee20000300800 */
[----:B-1----:R-:W-:-:S03]  /*6d50*/  IMAD.MOV R10, RZ, RZ, -R7 ;  /* 0x000000ffff0a7224 */ /* 0x002fc600078e0a07 */
[----:B------:R-:W3:Y:S04]  /*6d60*/  LDL.LU R7, [R1+0x4] ;  /* 0x0000040001077983 */ /* 0x000ee80000300800 */
[----:B------:R-:W3:Y:S01]  /*6d70*/  LDL.LU R12, [R1] ;  /* 0x00000000010c7983 */ /* 0x000ee20000300800 */
[----:B------:R-:W-:Y:S01]  /*6d80*/  IMAD R10, R251, R10, R252 ;  /* 0x0000000afb0a7224 */ /* 0x000fe200078e02fc */
[----:B------:R-:W-:-:S04]  /*6d90*/  ISETP.GT.U32.AND P3, PT, R250, R26, PT ;  /* 0x0000001afa00720c */ /* 0x000fc80003f64070 */
[----:B------:R-:W-:Y:S01]  /*6da0*/  ISETP.GT.U32.AND P4, PT, R251, R10, PT ;  /* 0x0000000afb00720c */ /* 0x000fe20003f84070 */
[----:B------:R-:W-:-:S08]  /*6db0*/  IMAD.HI.U32 R252, R249, R248, RZ ;  /* 0x000000f8f9fc7227 */ /* 0x000fd000078e00ff */
[----:B------:R-:W-:-:S04]  /*6dc0*/  @!P3 IMAD.IADD R26, R26, 0x1, -R250 ;  /* 0x000000011a1ab824 */ /* 0x000fc800078e0afa */
[----:B------:R-:W-:Y:S02]  /*6dd0*/  @!P4 IMAD.IADD R10, R10, 0x1, -R251 ;  /* 0x000000010a0ac824 */ /* 0x000fe400078e0afb */
[----:B------:R-:W-:Y:S01]  /*6de0*/  IMAD R247, R250, R11, R247 ;  /* 0x0000000bfaf77224 */ /* 0x000fe200078e02f7 */
[----:B------:R-:W-:Y:S01]  /*6df0*/  LOP3.LUT R11, R0, 0x1fc, RZ, 0xfc, !PT ;  /* 0x000001fc000b7812 */ /* 0x000fe200078efcff */
[----:B------:R-:W-:-:S04]  /*6e00*/  IMAD.MOV R252, RZ, RZ, -R252 ;  /* 0x000000fffffc7224 */ /* 0x000fc800078e0afc */
[----:B------:R-:W-:Y:S01]  /*6e10*/  IMAD R248, R250, R252, R248 ;  /* 0x000000fcfaf87224 */ /* 0x000fe200078e02f8 */
[----:B------:R1:W-:Y:S01]  /*6e20*/  STL [R1+0x968], R11 ;  /* 0x0009680b01007387 */ /* 0x0003e20000100800 */
[----:B------:R-:W-:-:S03]  /*6e30*/  IABS R252, R11 ;  /* 0x0000000b00fc7213 */ /* 0x000fc60000000000 */
[----:B-1----:R-:W3:Y:S04]  /*6e40*/  LDL.LU R11, [R1+0xe50] ;  /* 0x000e5000010b7983 */ /* 0x002ee80000300800 */
[----:B------:R1:W-:Y:S04]  /*6e50*/  STL [R1+0x24], R10 ;  /* 0x0000240a01007387 */ /* 0x0003e80000100800 */
[----:B-1----:R-:W3:Y:S01]  /*6e60*/  LDL.LU R10, [R1+0xe4c] ;  /* 0x000e4c00010a7983 */ /* 0x002ee20000300800 */
[C---:B--2---:R-:W-:Y:S02]  /*6e70*/  ISETP.GT.U32.AND P0, PT, R250.reuse, R4, PT ;  /* 0x00000004fa00720c */ /* 0x044fe40003f04070 */
[----:B----4-:R-:W-:-:S11]  /*6e80*/  ISETP.GT.U32.AND P1, PT, R250, R2, PT ;  /* 0x00000002fa00720c */ /* 0x010fd60003f24070 */
[--C-:B------:R-:W-:Y:S01]  /*6e90*/  @!P0 IMAD.IADD R4, R4, 0x1, -R250.reuse ;  /* 0x0000000104048824 */ /* 0x100fe200078e0afa */
[----:B---3--:R-:W-:Y:S01]  /*6ea0*/  ISETP.GT.U32.AND P5, PT, R250, R3, PT ;  /* 0x00000003fa00720c */ /* 0x008fe20003fa4070 */
[----:B------:R-:W-:-:S03]  /*6eb0*/  @!P1 IMAD.IADD R2, R2, 0x1, -R250 ;  /* 0x0000000102029824 */ /* 0x000fc600078e0afa */
[C---:B------:R-:W-:Y:S02]  /*6ec0*/  ISETP.GT.U32.AND P1, PT, R250.reuse, R4, PT ;  /* 0x00000004fa00720c */ /* 0x040fe40003f24070 */
[C---:B------:R-:W-:Y:S02]  /*6ed0*/  ISETP.GT.U32.AND P2, PT, R250.reuse, R9, PT ;  /* 0x00000009fa00720c */ /* 0x040fe40003f44070 */
[----:B------:R-:W-:-:S05]  /*6ee0*/  ISETP.GT.U32.AND P0, PT, R250, R2, PT ;  /* 0x00000002fa00720c */ /* 0x000fca0003f04070 */
[----:B------:R-:W-:-:S04]  /*6ef0*/  @!P5 IMAD.IADD R3, R3, 0x1, -R250 ;  /* 0x000000010303d824 */ /* 0x000fc800078e0afa */
[--C-:B------:R-:W-:Y:S01]  /*6f00*/  @!P1 IMAD.IADD R4, R4, 0x1, -R250.reuse ;  /* 0x0000000104049824 */ /* 0x100fe200078e0afa */
[----:B------:R-:W-:Y:S01]  /*6f10*/  ISETP.GT.U32.AND P6, PT, R250, R3, PT ;  /* 0x00000003fa00720c */ /* 0x000fe20003fc4070 */
[----:B------:R-:W-:-:S05]  /*6f20*/  @!P2 IMAD.IADD R9, R9, 0x1, -R250 ;  /* 0x000000010909a824 */ /* 0x000fca00078e0afa */
[C---:B------:R-:W-:Y:S02]  /*6f30*/  ISETP.GT.U32.AND P4, PT, R250.reuse, R9, PT ;  /* 0x00000009fa00720c */ /* 0x040fe40003f84070 */
[C---:B------:R-:W-:Y:S02]  /*6f40*/  ISETP.GT.U32.AND P5, PT, R250.reuse, R5, PT ;  /* 0x00000005fa00720c */ /* 0x040fe40003fa4070 */
[C---:B------:R-:W-:Y:S02]  /*6f50*/  ISETP.GT.U32.AND P3, PT, R250.reuse, R8, PT ;  /* 0x00000008fa00720c */ /* 0x040fe40003f64070 */
[C---:B------:R-:W-:Y:S02]  /*6f60*/  ISETP.GT.U32.AND P2, PT, R250.reuse, R6, PT ;  /* 0x00000006fa00720c */ /* 0x040fe40003f44070 */
[----:B------:R-:W-:Y:S01]  /*6f70*/  ISETP.GT.U32.AND P1, PT, R250, R7, PT ;  /* 0x00000007fa00720c */ /* 0x000fe20003f24070 */
[----:B------:R-:W-:-:S06]  /*6f80*/  @!P0 IMAD.IADD R2, R2, 0x1, -R250 ;  /* 0x0000000102028824 */ /* 0x000fcc00078e0afa */
[--C-:B------:R-:W-:Y:S01]  /*6f90*/  @!P5 IMAD.IADD R5, R5, 0x1, -R250.reuse ;  /* 0x000000010505d824 */ /* 0x100fe200078e0afa */
[----:B------:R-:W-:Y:S01]  /*6fa0*/  ISETP.GT.U32.AND P0, PT, R250, R12, PT ;  /* 0x0000000cfa00720c */ /* 0x000fe20003f04070 */
[--C-:B------:R-:W-:Y:S01]  /*6fb0*/  @!P3 IMAD.IADD R8, R8, 0x1, -R250.reuse ;  /* 0x000000010808b824 */ /* 0x100fe200078e0afa */
[----:B------:R1:W-:Y:S01]  /*6fc0*/  STL [R1+0x20], R4 ;  /* 0x0000200401007387 */ /* 0x0003e20000100800 */
[--C-:B------:R-:W-:Y:S01]  /*6fd0*/  @!P6 IMAD.IADD R3, R3, 0x1, -R250.reuse ;  /* 0x000000010303e824 */ /* 0x100fe200078e0afa */
[----:B------:R-:W-:Y:S01]  /*6fe0*/  ISETP.GT.U32.AND P6, PT, R250, R5, PT ;  /* 0x00000005fa00720c */ /* 0x000fe20003fc4070 */
[--C-:B------:R-:W-:Y:S02]  /*6ff0*/  @!P2 IMAD.IADD R6, R6, 0x1, -R250.reuse ;  /* 0x000000010606a824 */ /* 0x100fe400078e0afa */
[--C-:B------:R-:W-:Y:S01]  /*7000*/  @!P4 IMAD.IADD R9, R9, 0x1, -R250.reuse ;  /* 0x000000010909c824 */ /* 0x100fe200078e0afa */
[C---:B------:R-:W-:Y:S01]  /*7010*/  ISETP.GT.U32.AND P4, PT, R250.reuse, R8, PT ;  /* 0x00000008fa00720c */ /* 0x040fe20003f84070 */
[----:B------:R-:W-:Y:S01]  /*7020*/  @!P1 IMAD.IADD R7, R7, 0x1, -R250 ;  /* 0x0000000107079824 */ /* 0x000fe200078e0afa */
[----:B-1----:R-:W2:Y:S01]  /*7030*/  LDL.LU R4, [R1+0xe48] ;  /* 0x000e480001047983 */ /* 0x002ea20000300800 */
[----:B------:R-:W-:-:S03]  /*7040*/  ISETP.GT.U32.AND P1, PT, R250, R6, PT ;  /* 0x00000006fa00720c */ /* 0x000fc60003f24070 */
[----:B------:R1:W-:Y:S01]  /*7050*/  STL [R1+0x1c], R2 ;  /* 0x00001c0201007387 */ /* 0x0003e20000100800 */
[--C-:B------:R-:W-:Y:S01]  /*7060*/  @!P0 IMAD.IADD R12, R12, 0x1, -R250.reuse ;  /* 0x000000010c0c8824 */ /* 0x100fe200078e0afa */
[----:B------:R-:W-:Y:S02]  /*7070*/  ISETP.GT.U32.AND P0, PT, R250, R7, PT ;  /* 0x00000007fa00720c */ /* 0x000fe40003f04070 */
[----:B-1----:R-:W3:Y:S04]  /*7080*/  LDL.LU R2, [R1+0xe44] ;  /* 0x000e440001027983 */ /* 0x002ee80000300800 */
[----:B------:R1:W-:Y:S01]  /*7090*/  STL [R1+0x18], R3 ;  /* 0x0000180301007387 */ /* 0x0003e20000100800 */
[----:B------:R-:W-:-:S03]  /*70a0*/  @!P6 IMAD.IADD R5, R5, 0x1, -R250 ;  /* 0x000000010505e824 */ /* 0x000fc600078e0afa */
[----:B-1----:R-:W4:Y:S01]  /*70b0*/  LDL.LU R3, [R1+0xe40] ;  /* 0x000e400001037983 */ /* 0x002f220000300800 */
[--C-:B------:R-:W-:Y:S02]  /*70c0*/  @!P4 IMAD.IADD R8, R8, 0x1, -R250.reuse ;  /* 0x000000010808c824 */ /* 0x100fe400078e0afa */
[--C-:B------:R-:W-:Y:S01]  /*70d0*/  @!P1 IMAD.IADD R6, R6, 0x1, -R250.reuse ;  /* 0x0000000106069824 */ /* 0x100fe200078e0afa */
[----:B------:R1:W-:Y:S01]  /*70e0*/  STL [R1+0x14], R9 ;  /* 0x0000140901007387 */ /* 0x0003e20000100800 */
[----:B------:R-:W-:-:S03]  /*70f0*/  @!P0 IMAD.IADD R7, R7, 0x1, -R250 ;  /* 0x0000000107078824 */ /* 0x000fc600078e0afa */
[----:B-1----:R-:W4:Y:S04]  /*7100*/  LDL.LU R9, [R1+0xe3c] ;  /* 0x000e3c0001097983 */ /* 0x002f280000300800 */
[----:B------:R1:W-:Y:S04]  /*7110*/  STL [R1+0x10], R5 ;  /* 0x0000100501007387 */ /* 0x0003e80000100800 */
[----:B-1----:R-:W4:Y:S04]  /*7120*/  LDL.LU R5, [R1+0xe38] ;  /* 0x000e380001057983 */ /* 0x002f280000300800 */
[----:B------:R1:W-:Y:S04]  /*7130*/  STL [R1+0xc], R8 ;  /* 0x00000c0801007387 */ /* 0x0003e80000100800 */
[----:B-1----:R-:W4:Y:S04]  /*7140*/  LDL.LU R8, [R1+0xe34] ;  /* 0x000e340001087983 */ /* 0x002f280000300800 */
[----:B------:R1:W-:Y:S04]  /*7150*/  STL [R1+0x8], R6 ;  /* 0x0000080601007387 */ /* 0x0003e80000100800 */
[----:B-1----:R-:W4:Y:S04]  /*7160*/  LDL.LU R6, [R1+0xe30] ;  /* 0x000e300001067983 */ /* 0x002f280000300800 */
[----:B------:R1:W-:Y:S04]  /*7170*/  STL [R1+0x4], R7 ;  /* 0x0000040701007387 */ /* 0x0003e80000100800 */
[----:B-1----:R-:W4:Y:S01]  /*7180*/  LDL.LU R7, [R1+0xe2c] ;  /* 0x000e2c0001077983 */ /* 0x002f220000300800 */
[----:B------:R-:W-:-:S13]  /*7190*/  ISETP.GT.U32.AND P6, PT, R250, R12, PT ;  /* 0x0000000cfa00720c */ /* 0x000fda0003fc4070 */
[----:B------:R-:W-:Y:S01]  /*71a0*/  @!P6 IMAD.IADD R12, R12, 0x1, -R250 ;  /* 0x000000010c0ce824 */ /* 0x000fe200078e0afa */
[C---:B--2---:R-:W-:Y:S02]  /*71b0*/  ISETP.GT.U32.AND P2, PT, R250.reuse, R4, PT ;  /* 0x00000004fa00720c */ /* 0x044fe40003f44070 */
[C---:B---3--:R-:W-:Y:S02]  /*71c0*/  ISETP.GT.U32.AND P5, PT, R250.reuse, R2, PT ;  /* 0x00000002fa00720c */ /* 0x048fe40003fa4070 */
[----:B----4-:R-:W-:-:S11]  /*71d0*/  ISETP.GT.U32.AND P3, PT, R250, R3, PT ;  /* 0x00000003fa00720c */ /* 0x010fd60003f64070 */
[--C-:B------:R-:W-:Y:S02]  /*71e0*/  @!P5 IMAD.IADD R2, R2, 0x1, -R250.reuse ;  /* 0x000000010202d824 */ /* 0x100fe400078e0afa */
[--C-:B------:R-:W-:Y:S02]  /*71f0*/  @!P2 IMAD.IADD R4, R4, 0x1, -R250.reuse ;  /* 0x000000010404a824 */ /* 0x100fe400078e0afa */
[----:B------:R-:W-:Y:S01]  /*7200*/  @!P3 IMAD.IADD R3, R3, 0x1, -R250 ;  /* 0x000000010303b824 */ /* 0x000fe200078e0afa */
[----:B------:R-:W-:-:S04]  /*7210*/  ISETP.GT.U32.AND P3, PT, R250, R2, PT ;  /* 0x00000002fa00720c */ /* 0x000fc80003f64070 */
[C---:B------:R-:W-:Y:S02]  /*7220*/  ISETP.GT.U32.AND P4, PT, R250.reuse, R3, PT ;  /* 0x00000003fa00720c */ /* 0x040fe40003f84070 */
[----:B------:R-:W-:-:S07]  /*7230*/  ISETP.GT.U32.AND P2, PT, R250, R4, PT ;  /* 0x00000004fa00720c */ /* 0x000fce0003f44070 */
[----:B------:R-:W-:-:S04]  /*7240*/  @!P3 IMAD.IADD R2, R2, 0x1, -R250 ;  /* 0x000000010202b824 */ /* 0x000fc800078e0afa */
[--C-:B------:R-:W-:Y:S01]  /*7250*/  @!P4 IMAD.IADD R3, R3, 0x1, -R250.reuse ;  /* 0x000000010303c824 */ /* 0x100fe200078e0afa */
[----:B------:R-:W-:Y:S01]  /*7260*/  ISETP.GT.U32.AND P4, PT, R250, R10, PT ;  /* 0x0000000afa00720c */ /* 0x000fe20003f84070 */
[----:B------:R-:W-:Y:S01]  /*7270*/  @!P2 IMAD.IADD R4, R4, 0x1, -R250 ;  /* 0x000000010404a824 */ /* 0x000fe200078e0afa */
[C---:B------:R-:W-:Y:S02]  /*7280*/  ISETP.GT.U32.AND P3, PT, R250.reuse, R9, PT ;  /* 0x00000009fa00720c */ /* 0x040fe40003f64070 */
[C---:B------:R-:W-:Y:S02]  /*7290*/  ISETP.GT.U32.AND P5, PT, R250.reuse, R5, PT ;  /* 0x00000005fa00720c */ /* 0x040fe40003fa4070 */
[C---:B------:R-:W-:Y:S02]  /*72a0*/  ISETP.GT.U32.AND P6, PT, R250.reuse, R8, PT ;  /* 0x00000008fa00720c */ /* 0x040fe40003fc4070 */
[C---:B------:R-:W-:Y:S02]  /*72b0*/  ISETP.GT.U32.AND P1, PT, R250.reuse, R6, PT ;  /* 0x00000006fa00720c */ /* 0x040fe40003f24070 */
[----:B------:R-:W-:-:S11]  /*72c0*/  ISETP.GT.U32.AND P0, PT, R250, R7, PT ;  /* 0x00000007fa00720c */ /* 0x000fd60003f04070 */
[----:B------:R-:W-:Y:S01]  /*72d0*/  @!P1 IMAD.IADD R6, R6, 0x1, -R250 ;  /* 0x0000000106069824 */ /* 0x000fe200078e0afa */
[----:B------:R-:W-:-:S04]  /*72e0*/  ISETP.GT.U32.AND P1, PT, R250, R11, PT ;  /* 0x0000000bfa00720c */ /* 0x000fc80003f24070 */
[----:B------:R-:W-:Y:S01]  /*72f0*/  ISETP.GT.U32.AND P2, PT, R250, R6, PT ;  /* 0x00000006fa00720c */ /* 0x000fe20003f44070 */
[--C-:B------:R-:W-:Y:S02]  /*7300*/  @!P0 IMAD.IADD R7, R7, 0x1, -R250.reuse ;  /* 0x0000000107078824 */ /* 0x100fe400078e0afa */
[----:B------:R-:W-:-:S03]  /*7310*/  @!P6 IMAD.IADD R8, R8, 0x1, -R250 ;  /* 0x000000010808e824 */ /* 0x000fc600078e0afa */
[----:B------:R-:W-:Y:S01]  /*7320*/  ISETP.GT.U32.AND P0, PT, R250, R7, PT ;  /* 0x00000007fa00720c */ /* 0x000fe20003f04070 */
[--C-:B------:R-:W-:Y:S01]  /*7330*/  @!P4 IMAD.IADD R10, R10, 0x1, -R250.reuse ;  /* 0x000000010a0ac824 */ /* 0x100fe200078e0afa */
[C---:B------:R-:W-:Y:S01]  /*7340*/  ISETP.GT.U32.AND P6, PT, R250.reuse, R13, PT ;  /* 0x0000000dfa00720c */ /* 0x040fe20003fc4070 */
[--C-:B------:R-:W-:Y:S01]  /*7350*/  @!P3 IMAD.IADD R9, R9, 0x1, -R250.reuse ;  /* 0x000000010909b824 */ /* 0x100fe200078e0afa */
[C---:B------:R-:W-:Y:S01]  /*7360*/  ISETP.GT.U32.AND P3, PT, R250.reuse, R14, PT ;  /* 0x0000000efa00720c */ /* 0x040fe20003f64070 */
[--C-:B------:R-:W-:Y:S01]  /*7370*/  @!P1 IMAD.IADD R11, R11, 0x1, -R250.reuse ;  /* 0x000000010b0b9824 */ /* 0x100fe200078e0afa */
[----:B------:R-:W-:Y:S01]  /*7380*/  ISETP.GT.U32.AND P1, PT, R250, R15, PT ;  /* 0x0000000ffa00720c */ /* 0x000fe20003f24070 */
[--C-:B------:R-:W-:Y:S01]  /*7390*/  @!P2 IMAD.IADD R6, R6, 0x1, -R250.reuse ;  /* 0x000000010606a824 */ /* 0x100fe200078e0afa */
[----:B------:R-:W-:Y:S01]  /*73a0*/  ISETP.GT.U32.AND P2, PT, R250, R10, PT ;  /* 0x0000000afa00720c */ /* 0x000fe20003f44070 */
[----:B------:R-:W-:-:S04]  /*73b0*/  @!P5 IMAD.IADD R5, R5, 0x1, -R250 ;  /* 0x000000010505d824 */ /* 0x000fc800078e0afa */
[--C-:B------:R-:W-:Y:S01]  /*73c0*/  @!P0 IMAD.IADD R7, R7, 0x1, -R250.reuse ;  /* 0x0000000107078824 */ /* 0x100fe200078e0afa */
[C---:B------:R-:W-:Y:S02]  /*73d0*/  ISETP.GT.U32.AND P5, PT, R250.reuse, R5, PT ;  /* 0x00000005fa00720c */ /* 0x040fe40003fa4070 */
[C---:B------:R-:W-:Y:S01]  /*73e0*/  ISETP.GT.U32.AND P0, PT, R250.reuse, R16, PT ;  /* 0x00000010fa00720c */ /* 0x040fe20003f04070 */
[--C-:B------:R-:W-:Y:S01]  /*73f0*/  @!P6 IMAD.IADD R13, R13, 0x1, -R250.reuse ;  /* 0x000000010d0de824 */ /* 0x100fe200078e0afa */
[----:B------:R-:W-:Y:S01]  /*7400*/  ISETP.GT.U32.AND P4, PT, R250, R9, PT ;  /* 0x00000009fa00720c */ /* 0x000fe20003f84070 */
[--C-:B------:R-:W-:Y:S02]  /*7410*/  @!P3 IMAD.IADD R14, R14, 0x1, -R250.reuse ;  /* 0x000000010e0eb824 */ /* 0x100fe400078e0afa */
[--C-:B------:R-:W-:Y:S01]  /*7420*/  @!P2 IMAD.IADD R10, R10, 0x1, -R250.reuse ;  /* 0x000000010a0aa824 */ /* 0x100fe200078e0afa */
[C---:B------:R-:W-:Y:S01]  /*7430*/  ISETP.GT.U32.AND P3, PT, R250.reuse, R13, PT ;  /* 0x0000000dfa00720c */ /* 0x040fe20003f64070 */
[----:B------:R-:W-:Y:S01]  /*7440*/  @!P1 IMAD.IADD R15, R15, 0x1, -R250 ;  /* 0x000000010f0f9824 */ /* 0x000fe200078e0afa */
[----:B------:R-:W-:-:S02]  /*7450*/  ISETP.GT.U32.AND P2, PT, R250, R18, PT ;  /* 0x00000012fa00720c */ /* 0x000fc40003f44070 */
[C---:B------:R-:W-:Y:S01]  /*7460*/  ISETP.GT.U32.AND P1, PT, R250.reuse, R19, PT ;  /* 0x00000013fa00720c */ /* 0x040fe20003f24070 */
[--C-:B------:R-:W-:Y:S01]  /*7470*/  @!P5 IMAD.IADD R5, R5, 0x1, -R250.reuse ;  /* 0x000000010505d824 */ /* 0x100fe200078e0afa */
[----:B------:R-:W-:Y:S01]  /*7480*/  ISETP.GT.U32.AND P5, PT, R250, R8, PT ;  /* 0x00000008fa00720c */ /* 0x000fe20003fa4070 */
[--C-:B------:R-:W-:Y:S01]  /*7490*/  @!P0 IMAD.IADD R16, R16, 0x1, -R250.reuse ;  /* 0x0000000110108824 */ /* 0x100fe200078e0afa */
[C---:B------:R-:W-:Y:S01]  /*74a0*/  ISETP.GT.U32.AND P6, PT, R250.reuse, R11, PT ;  /* 0x0000000bfa00720c */ /* 0x040fe20003fc4070 */
[--C-:B------:R-:W-:Y:S01]  /*74b0*/  @!P4 IMAD.IADD R9, R9, 0x1, -R250.reuse ;  /* 0x000000010909c824 */ /* 0x100fe200078e0afa */
[C---:B------:R-:W-:Y:S02]  /*74c0*/  ISETP.GT.U32.AND P4, PT, R250.reuse, R14, PT ;  /* 0x0000000efa00720c */ /* 0x040fe40003f84070 */
[C---:B------:R-:W-:Y:S01]  /*74d0*/  ISETP.GT.U32.AND P0, PT, R250.reuse, R16, PT ;  /* 0x00000010fa00720c */ /* 0x040fe20003f04070 */
[--C-:B------:R-:W-:Y:S01]  /*74e0*/  @!P3 IMAD.IADD R13, R13, 0x1, -R250.reuse ;  /* 0x000000010d0db824 */ /* 0x100fe200078e0afa */
[----:B------:R-:W-:Y:S01]  /*74f0*/  ISETP.GT.U32.AND P3, PT, R250, R20, PT ;  /* 0x00000014fa00720c */ /* 0x000fe20003f64070 */
[--C-:B------:R-:W-:Y:S01]  /*7500*/  @!P2 IMAD.IADD R18, R18, 0x1, -R250.reuse ;  /* 0x000000011212a824 */ /* 0x100fe200078e0afa */
[----:B------:R-:W-:Y:S01]  /*7510*/  ISETP.GT.U32.AND P2, PT, R250, R23, PT ;  /* 0x00000017fa00720c */ /* 0x000fe20003f44070 */
[----:B------:R-:W-:-:S02]  /*7520*/  @!P1 IMAD.IADD R19, R19, 0x1, -R250 ;  /* 0x0000000113139824 */ /* 0x000fc400078e0afa */
[--C-:B------:R-:W-:Y:S01]  /*7530*/  @!P5 IMAD.IADD R8, R8, 0x1, -R250.reuse ;  /* 0x000000010808d824 */ /* 0x100fe200078e0afa */
[C---:B------:R-:W-:Y:S02]  /*7540*/  ISETP.GT.U32.AND P5, PT, R250.reuse, R17, PT ;  /* 0x00000011fa00720c */ /* 0x040fe40003fa4070 */
[C---:B------:R-:W-:Y:S01]  /*7550*/  ISETP.GT.U32.AND P1, PT, R250.reuse, R19, PT ;  /* 0x00000013fa00720c */ /* 0x040fe20003f24070 */
[--C-:B------:R-:W-:Y:S01]  /*7560*/  @!P6 IMAD.IADD R11, R11, 0x1, -R250.reuse ;  /* 0x000000010b0be824 */ /* 0x100fe200078e0afa */
[----:B------:R-:W-:Y:S01]  /*7570*/  ISETP.GT.U32.AND P6, PT, R250, R15, PT ;  /* 0x0000000ffa00720c */ /* 0x000fe20003fc4070 */
[--C-:B------:R-:W-:Y:S01]  /*7580*/  @!P4 IMAD.IADD R14, R14, 0x1, -R250.reuse ;  /* 0x000000010e0ec824 */ /* 0x100fe200078e0afa */
[----:B------:R-:W-:Y:S01]  /*7590*/  ISETP.GT.U32.AND P4, PT, R250, R21, PT ;  /* 0x00000015fa00720c */ /* 0x000fe20003f84070 */
[--C-:B------:R-:W-:Y:S01]  /*75a0*/  @!P0 IMAD.IADD R16, R16, 0x1, -R250.reuse ;  /* 0x0000000110108824 */ /* 0x100fe200078e0afa */
[----:B------:R-:W-:Y:S01]  /*75b0*/  ISETP.GT.U32.AND P0, PT, R250, R18, PT ;  /* 0x00000012fa00720c */ /* 0x000fe20003f04070 */
[--C-:B------:R-:W-:Y:S01]  /*75c0*/  @!P3 IMAD.IADD R20, R20, 0x1, -R250.reuse ;  /* 0x000000011414b824 */ /* 0x100fe200078e0afa */
[C---:B------:R-:W-:Y:S01]  /*75d0*/  ISETP.GT.U32.AND P3, PT, R250.reuse, R24, PT ;  /* 0x00000018fa00720c */ /* 0x040fe20003f64070 */
[--C-:B------:R-:W-:Y:S01]  /*75e0*/  @!P2 IMAD.IADD R23, R23, 0x1, -R250.reuse ;  /* 0x000000011717a824 */ /* 0x100fe200078e0afa */
[----:B------:R-:W-:Y:S01]  /*75f0*/  ISETP.GT.U32.AND P2, PT, R250, R27, PT ;  /* 0x0000001bfa00720c */ /* 0x000fe20003f44070 */
[----:B------:R-:W-:-:S02]  /*7600*/  @!P5 IMAD.IADD R17, R17, 0x1, -R250 ;  /* 0x000000011111d824 */ /* 0x000fc400078e0afa */
[--C-:B------:R-:W-:Y:S01]  /*7610*/  @!P1 IMAD.IADD R19, R19, 0x1, -R250.reuse ;  /* 0x0000000113139824 */ /* 0x100fe200078e0afa */
[C---:B------:R-:W-:Y:S02]  /*7620*/  ISETP.GT.U32.AND P1, PT, R250.reuse, R29, PT ;  /* 0x0000001dfa00720c */ /* 0x040fe40003f24070 */
[C---:B------:R-:W-:Y:S01]  /*7630*/  ISETP.GT.U32.AND P5, PT, R250.reuse, R22, PT ;  /* 0x00000016fa00720c */ /* 0x040fe20003fa4070 */
[--C-:B------:R-:W-:Y:S01]  /*7640*/  @!P6 IMAD.IADD R15, R15, 0x1, -R250.reuse ;  /* 0x000000010f0fe824 */ /* 0x100fe200078e0afa */
[C---:B------:R-:W-:Y:S01]  /*7650*/  ISETP.GT.U32.AND P6, PT, R250.reuse, R17, PT ;  /* 0x00000011fa00720c */ /* 0x040fe20003fc4070 */
[--C-:B------:R-:W-:Y:S01]  /*7660*/  @!P4 IMAD.IADD R21, R21, 0x1, -R250.reuse ;  /* 0x000000011515c824 */ /* 0x100fe200078e0afa */
[----:B------:R-:W-:Y:S01]  /*7670*/  ISETP.GT.U32.AND P4, PT, R250, R25, PT ;  /* 0x00000019fa00720c */ /* 0x000fe20003f84070 */
[--C-:B------:R-:W-:Y:S01]  /*7680*/  @!P0 IMAD.IADD R18, R18, 0x1, -R250.reuse ;  /* 0x0000000112128824 */ /* 0x100fe200078e0afa */
[----:B------:R-:W-:Y:S01]  /*7690*/  ISETP.GT.U32.AND P0, PT, R250, R28, PT ;  /* 0x0000001cfa00720c */ /* 0x000fe20003f04070 */
[--C-:B------:R-:W-:Y:S01]  /*76a0*/  @!P3 IMAD.IADD R24, R24, 0x1, -R250.reuse ;  /* 0x000000011818b824 */ /* 0x100fe200078e0afa */
[----:B------:R-:W-:Y:S01]  /*76b0*/  ISETP.GT.U32.AND P3, PT, R250, R26, PT ;  /* 0x0000001afa00720c */ /* 0x000fe20003f64070 */
[----:B------:R-:W-:-:S02]  /*76c0*/  @!P2 IMAD.IADD R27, R27, 0x1, -R250 ;  /* 0x000000011b1ba824 */ /* 0x000fc400078e0afa */
[--C-:B------:R-:W-:Y:S02]  /*76d0*/  @!P1 IMAD.IADD R29, R29, 0x1, -R250.reuse ;  /* 0x000000011d1d9824 */ /* 0x100fe400078e0afa */
        /* <DEDUP_REMOVED lines=9> */
[----:B------:R-:W-:-:S03]  /*7770*/  @!P3 IMAD.IADD R26, R26, 0x1, -R250 ;  /* 0x000000011a1ab824 */ /* 0x000fc600078e0afa */
[C---:B------:R-:W-:Y:S01]  /*7780*/  ISETP.GT.U32.AND P3, PT, R250.reuse, R28, PT ;  /* 0x0000001cfa00720c */ /* 0x040fe20003f64070 */
[--C-:B------:R-:W-:Y:S01]  /*7790*/  @!P1 IMAD.IADD R27, R27, 0x1, -R250.reuse ;  /* 0x000000011b1b9824 */ /* 0x100fe200078e0afa */
[----:B------:R-:W-:Y:S01]  /*77a0*/  ISETP.GT.U32.AND P1, PT, R250, R34, PT ;  /* 0x00000022fa00720c */ /* 0x000fe20003f24070 */
[--C-:B------:R-:W-:Y:S01]  /*77b0*/  @!P5 IMAD.IADD R20, R20, 0x1, -R250.reuse ;  /* 0x000000011414d824 */ /* 0x100fe200078e0afa */
[C---:B------:R-:W-:Y:S01]  /*77c0*/  ISETP.GT.U32.AND P5, PT, R250.reuse, R23, PT ;  /* 0x00000017fa00720c */ /* 0x040fe20003fa4070 */
[--C-:B------:R-:W-:Y:S01]  /*77d0*/  @!P6 IMAD.IADD R21, R21, 0x1, -R250.reuse ;  /* 0x000000011515e824 */ /* 0x100fe200078e0afa */
[----:B------:R-:W-:Y:S01]  /*77e0*/  ISETP.GT.U32.AND P0, PT, R250, R25, PT ;  /* 0x00000019fa00720c */ /* 0x000fe20003f04070 */
[--C-:B------:R-:W-:Y:S01]  /*77f0*/  @!P4 IMAD.IADD R22, R22, 0x1, -R250.reuse ;  /* 0x000000011616c824 */ /* 0x100fe200078e0afa */
[C---:B------:R-:W-:Y:S02]  /*7800*/  ISETP.GT.U32.AND P6, PT, R250.reuse, R29, PT ;  /* 0x0000001dfa00720c */ /* 0x040fe40003fc4070 */
        /* <DEDUP_REMOVED lines=28> */
[--C-:B------:R-:W-:Y:S01]  /*79d0*/  @!P2 IMAD.IADD R39, R39, 0x1, -R250.reuse ;  /* 0x000000012727a824 */ /* 0x100fe200078e0afa */
[----:B------:R-:W-:Y:S01]  /*79e0*/  ISETP.GT.U32.AND P6, PT, R250, R30, PT ;  /* 0x0000001efa00720c */ /* 0x000fe20003fc4070 */
[----:B------:R-:W-:Y:S01]  /*79f0*/  @!P3 IMAD.IADD R42, R42, 0x1, -R250 ;  /* 0x000000012a2ab824 */ /* 0x000fe200078e0afa */
[----:B------:R-:W-:-:S02]  /*7a00*/  ISETP.GT.U32.AND P2, PT, R250, R33, PT ;  /* 0x00000021fa00720c */ /* 0x000fc40003f44070 */
        /* <DEDUP_REMOVED lines=37> */
[----:B------:R-:W-:-:S02]  /*7c60*/  @!P6 IMAD.IADD R49, R49, 0x1, -R250 ;  /* 0x000000013131e824 */ /* 0x000fc400078e0afa */
        /* <DEDUP_REMOVED lines=9> */
[C---:B------:R-:W-:Y:S01]  /*7d00*/  ISETP.GT.U32.AND P0, PT, R250.reuse, R54, PT ;  /* 0x00000036fa00720c */ /* 0x040fe20003f04070 */
[----:B------:R-:W-:Y:S01]  /*7d10*/  @!P4 IMAD.IADD R51, R51, 0x1, -R250 ;  /* 0x000000013333c824 */ /* 0x000fe200078e0afa */
[----:B------:R-:W-:-:S03]  /*7d20*/  ISETP.GT.U32.AND P4, PT, R250, R45, PT ;  /* 0x0000002dfa00720c */ /* 0x000fc60003f84070 */
        /* <DEDUP_REMOVED lines=10> */
[----:B------:R-:W-:Y:S01]  /*7dd0*/  @!P4 IMAD.IADD R45, R45, 0x1, -R250 ;  /* 0x000000012d2dc824 */ /* 0x000fe200078e0afa */
[----:B------:R-:W-:-:S03]  /*7de0*/  ISETP.GT.U32.AND P4, PT, R250, R51, PT ;  /* 0x00000033fa00720c */ /* 0x000fc60003f84070 */
[--C-:B------:R-:W-:Y:S01]  /*7df0*/  @!P2 IMAD.IADD R47, R47, 0x1, -R250.reuse ;  /* 0x000000012f2fa824 */ /* 0x100fe200078e0afa */
[----:B------:R-:W-:Y:S01]  /*7e00*/  ISETP.GT.U32.AND P2, PT, R250, R53, PT ;  /* 0x00000035fa00720c */ /* 0x000fe20003f44070 */
[--C-:B------:R-:W-:Y:S01]  /*7e10*/  @!P3 IMAD.IADD R50, R50, 0x1, -R250.reuse ;  /* 0x000000013232b824 */ /* 0x100fe200078e0afa */
[----:B------:R-:W-:Y:S01]  /*7e20*/  ISETP.GT.U32.AND P3, PT, R250, R57, PT ;  /* 0x00000039fa00720c */ /* 0x000fe20003f64070 */
[--C-:B------:R-:W-:Y:S01]  /*7e30*/  @!P1 IMAD.IADD R56, R56, 0x1, -R250.reuse ;  /* 0x0000000138389824 */ /* 0x100fe200078e0afa */
[----:B------:R-:W-:Y:S01]  /*7e40*/  ISETP.GT.U32.AND P1, PT, R250, R63, PT ;  /* 0x0000003ffa00720c */ /* 0x000fe20003f24070 */
[--C-:B------:R-:W-:Y:S01]  /*7e50*/  @!P5 IMAD.IADD R46, R46, 0x1, -R250.reuse ;  /* 0x000000012e2ed824 */ /* 0x100fe200078e0afa */
[C---:B------:R-:W-:Y:S02]  /*7e60*/  ISETP.GT.U32.AND P6, PT, R250.reuse, R43, PT ;  /* 0x0000002bfa00720c */ /* 0x040fe40003fc4070 */
        /* <DEDUP_REMOVED lines=9> */
[----:B------:R-:W-:-:S02]  /*7f00*/  @!P1 IMAD.IADD R63, R63, 0x1, -R250 ;  /* 0x000000013f3f9824 */ /* 0x000fc400078e0afa */
        /* <DEDUP_REMOVED lines=57> */
[C---:B------:R-:W-:Y:S02]  /*82a0*/  ISETP.GT.U32.AND P1, PT, R250.reuse, R71, PT ;  /* 0x00000047fa00720c */ /* 0x040fe40003f24070 */
        /* <DEDUP_REMOVED lines=26> */
[----:B------:R-:W-:Y:S01]  /*8450*/  @!P5 IMAD.IADD R80, R80, 0x1, -R250 ;  /* 0x000000015050d824 */ /* 0x000fe200078e0afa */
[----:B------:R-:W-:-:S03]  /*8460*/  ISETP.GT.U32.AND P5, PT, R250, R74, PT ;  /* 0x0000004afa00720c */ /* 0x000fc60003fa4070 */
        /* <DEDUP_REMOVED lines=10> */
[----:B------:R-:W-:Y:S01]  /*8510*/  @!P5 IMAD.IADD R74, R74, 0x1, -R250 ;  /* 0x000000014a4ad824 */ /* 0x000fe200078e0afa */
[----:B------:R-:W-:-:S02]  /*8520*/  ISETP.GT.U32.AND P1, PT, R250, R91, PT ;  /* 0x0000005bfa00720c */ /* 0x000fc40003f24070 */
        /* <DEDUP_REMOVED lines=125> */
[--C-:B------:R-:W-:Y:S02]  /*8d00*/  @!P0 IMAD.IADD R111, R111, 0x1, -R250.reuse ;  /* 0x000000016f6f8824 */ /* 0x100fe400078e0afa */
[--C-:B------:R-:W-:Y:S02]  /*8d10*/  @!P6 IMAD.IADD R114, R114, 0x1, -R250.reuse ;  /* 0x000000017272e824 */ /* 0x100fe400078e0afa */
        /* <DEDUP_REMOVED lines=9> */
[----:B------:R-:W-:-:S02]  /*8db0*/  ISETP.GT.U32.AND P1, PT, R250, R119, PT ;  /* 0x00000077fa00720c */ /* 0x000fc40003f24070 */
[----:B------:R-:W-:-:S03]  /*8dc0*/  ISETP.GT.U32.AND P5, PT, R250, R110, PT ;  /* 0x0000006efa00720c */ /* 0x000fc60003fa4070 */
        /* <DEDUP_REMOVED lines=41> */
[----:B------:R-:W-:-:S03]  /*9060*/  @!P4 IMAD.IADD R129, R129, 0x1, -R250 ;  /* 0x000000018181c824 */ /* 0x000fc600078e0afa */
        /* <DEDUP_REMOVED lines=14> */
[----:B------:R-:W-:Y:S01]  /*9150*/  ISETP.GT.U32.AND P4, PT, R250, R130, PT ;  /* 0x00000082fa00720c */ /* 0x000fe20003f84070 */
[--C-:B------:R-:W-:Y:S01]  /*9160*/  @!P2 IMAD.IADD R128, R128, 0x1, -R250.reuse ;  /* 0x000000018080a824 */ /* 0x100fe200078e0afa */
[C---:B------:R-:W-:Y:S01]  /*9170*/  ISETP.GT.U32.AND P2, PT, R250.reuse, R135, PT ;  /* 0x00000087fa00720c */ /* 0x040fe20003f44070 */
[--C-:B------:R-:W-:Y:S01]  /*9180*/  @!P3 IMAD.IADD R129, R129, 0x1, -R250.reuse ;  /* 0x000000018181b824 */ /* 0x100fe200078e0afa */
[----:B------:R-:W-:Y:S01]  /*9190*/  ISETP.GT.U32.AND P3, PT, R250, R136, PT ;  /* 0x00000088fa00720c */ /* 0x000fe20003f64070 */
[--C-:B------:R-:W-:Y:S02]  /*91a0*/  @!P6 IMAD.IADD R131, R131, 0x1, -R250.reuse ;  /* 0x000000018383e824 */ /* 0x100fe400078e0afa */
        /* <DEDUP_REMOVED lines=45> */
[----:B------:R-:W-:-:S02]  /*9480*/  ISETP.GT.U32.AND P1, PT, R250, R148, PT ;  /* 0x00000094fa00720c */ /* 0x000fc40003f24070 */
[----:B------:R-:W-:Y:S01]  /*9490*/  ISETP.GT.U32.AND P5, PT, R250, R139, PT ;  /* 0x0000008bfa00720c */ /* 0x000fe20003fa4070 */
[--C-:B------:R-:W-:Y:S01]  /*94a0*/  @!P4 IMAD.IADD R138, R138, 0x1, -R250.reuse ;  /* 0x000000018a8ac824 */ /* 0x100fe200078e0afa */
[----:B------:R-:W-:Y:S01]  /*94b0*/  ISETP.GT.U32.AND P4, PT, R250, R144, PT ;  /* 0x00000090fa00720c */ /* 0x000fe20003f84070 */
[--C-:B------:R-:W-:Y:S02]  /*94c0*/  @!P6 IMAD.IADD R140, R140, 0x1, -R250.reuse ;  /* 0x000000018c8ce824 */ /* 0x100fe400078e0afa */
        /* <DEDUP_REMOVED lines=247> */
[----:B------:R1:W-:Y:S01]  /*a440*/  STL [R1], R12 ;  /* 0x0000000c01007387 */ /* 0x0003e20000100800 */
[--C-:B------:R-:W-:Y:S01]  /*a450*/  @!P3 IMAD.IADD R201, R201, 0x1, -R250.reuse ;  /* 0x00000001c9c9b824 */ /* 0x100fe200078e0afa */
[C---:B------:R-:W-:Y:S01]  /*a460*/  ISETP.GT.U32.AND P2, PT, R250.reuse, R206, PT ;  /* 0x000000cefa00720c */ /* 0x040fe20003f44070 */
[--C-:B------:R-:W-:Y:S01]  /*a470*/  @!P0 IMAD.IADD R203, R203, 0x1, -R250.reuse ;  /* 0x00000001cbcb8824 */ /* 0x100fe200078e0afa */
[C---:B------:R-:W-:Y:S01]  /*a480*/  ISETP.GT.U32.AND P3, PT, R250.reuse, R207, PT ;  /* 0x000000cffa00720c */ /* 0x040fe20003f64070 */
[--C-:B------:R-:W-:Y:S01]  /*a490*/  @!P1 IMAD.IADD R205, R205, 0x1, -R250.reuse ;  /* 0x00000001cdcd9824 */ /* 0x100fe200078e0afa */
[C---:B------:R-:W-:Y:S01]  /*a4a0*/  ISETP.GT.U32.AND P1, PT, R250.reuse, R212, PT ;  /* 0x000000d4fa00720c */ /* 0x040fe20003f24070 */
[----:B-1----:R-:W1:Y:S01]  /*a4b0*/  S2R R12, SR_TID.X ;  /* 0x00000000000c7919 */ /* 0x002e620000002100 */
[----:B------:R-:W-:Y:S01]  /*a4c0*/  @!P5 IMAD.IADD R209, R209, 0x1, -R250 ;  /* 0x00000001d1d1d824 */ /* 0x000fe200078e0afa */
[----:B------:R-:W-:-:S02]  /*a4d0*/  ISETP.GT.U32.AND P0, PT, R250, R210, PT ;  /* 0x000000d2fa00720c */ /* 0x000fc40003f04070 */
[----:B------:R-:W-:Y:S01]  /*a4e0*/  ISETP.GT.U32.AND P5, PT, R250, R203, PT ;  /* 0x000000cbfa00720c */ /* 0x000fe20003fa4070 */
[--C-:B------:R-:W-:Y:S01]  /*a4f0*/  @!P4 IMAD.IADD R202, R202, 0x1, -R250.reuse ;  /* 0x00000001cacac824 */ /* 0x100fe200078e0afa */
[----:B------:R-:W-:Y:S02]  /*a500*/  ISETP.GT.U32.AND P4, PT, R250, R208, PT ;  /* 0x000000d0fa00720c */ /* 0x000fe40003f84070 */
[--C-:B------:R-:W-:Y:S01]  /*a510*/  @!P2 IMAD.IADD R206, R206, 0x1, -R250.reuse ;  /* 0x00000001cecea824 */ /* 0x100fe200078e0afa */
[C---:B------:R-:W-:Y:S01]  /*a520*/  ISETP.GT.U32.AND P2, PT, R250.reuse, R213, PT ;  /* 0x000000d5fa00720c */ /* 0x040fe20003f44070 */
[--C-:B------:R-:W-:Y:S01]  /*a530*/  @!P3 IMAD.IADD R207, R207, 0x1, -R250.reuse ;  /* 0x00000001cfcfb824 */ /* 0x100fe200078e0afa */
[----:B------:R-:W-:Y:S01]  /*a540*/  ISETP.GT.U32.AND P3, PT, R250, R214, PT ;  /* 0x000000d6fa00720c */ /* 0x000fe20003f64070 */
[--C-:B------:R-:W-:Y:S01]  /*a550*/  @!P1 IMAD.IADD R212, R212, 0x1, -R250.reuse ;  /* 0x00000001d4d49824 */ /* 0x100fe200078e0afa */
[----:B------:R-:W-:Y:S02]  /*a560*/  ISETP.GT.U32.AND P1, PT, R250, R219, PT ;  /* 0x000000dbfa00720c */ /* 0x000fe40003f24070 */
[--C-:B------:R-:W-:Y:S01]  /*a570*/  @!P0 IMAD.IADD R210, R210, 0x1, -R250.reuse ;  /* 0x00000001d2d28824 */ /* 0x100fe200078e0afa */
[C---:B------:R-:W-:Y:S01]  /*a580*/  ISETP.GT.U32.AND P0, PT, R250.reuse, R204, PT ;  /* 0x000000ccfa00720c */ /* 0x040fe20003f04070 */
[--C-:B------:R-:W-:Y:S01]  /*a590*/  @!P5 IMAD.IADD R203, R203, 0x1, -R250.reuse ;  /* 0x00000001cbcbd824 */ /* 0x100fe200078e0afa */
[----:B------:R-:W-:Y:S01]  /*a5a0*/  ISETP.GT.U32.AND P5, PT, R250, R209, PT ;  /* 0x000000d1fa00720c */ /* 0x000fe20003fa4070 */
[----:B------:R-:W-:Y:S01]  /*a5b0*/  @!P4 IMAD.IADD R208, R208, 0x1, -R250 ;  /* 0x00000001d0d0c824 */ /* 0x000fe200078e0afa */
[----:B------:R-:W-:-:S02]  /*a5c0*/  ISETP.GT.U32.AND P4, PT, R250, R215, PT ;  /* 0x000000d7fa00720c */ /* 0x000fc40003f84070 */
[--C-:B------:R-:W-:Y:S01]  /*a5d0*/  @!P2 IMAD.IADD R213, R213, 0x1, -R250.reuse ;  /* 0x00000001d5d5a824 */ /* 0x100fe200078e0afa */
[----:B------:R-:W-:Y:S01]  /*a5e0*/  ISETP.GT.U32.AND P2, PT, R250, R220, PT ;  /* 0x000000dcfa00720c */ /* 0x000fe20003f44070 */
[--C-:B------:R-:W-:Y:S01]  /*a5f0*/  @!P3 IMAD.IADD R214, R214, 0x1, -R250.reuse ;  /* 0x00000001d6d6b824 */ /* 0x100fe200078e0afa */
[C---:B------:R-:W-:Y:S01]  /*a600*/  ISETP.GT.U32.AND P3, PT, R250.reuse, R221, PT ;  /* 0x000000ddfa00720c */ /* 0x040fe20003f64070 */
[----:B------:R-:W-:Y:S01]  /*a610*/  @!P1 IMAD.IADD R219, R219, 0x1, -R250 ;  /* 0x00000001dbdb9824 */ /* 0x000fe200078e0afa */
[C---:B------:R-:W-:Y:S01]  /*a620*/  ISETP.GT.U32.AND P6, PT, R250.reuse, R199, PT ;  /* 0x000000c7fa00720c */ /* 0x040fe20003fc4070 */
[----:B------:R-:W-:Y:S01]  /*a630*/  IMAD.HI.U32 R249, R249, R252, RZ ;  /* 0x000000fcf9f97227 */ /* 0x000fe200078e00ff */
[----:B------:R-:W-:-:S03]  /*a640*/  ISETP.GT.U32.AND P1, PT, R250, R213, PT ;  /* 0x000000d5fa00720c */ /* 0x000fc60003f24070 */
[----:B------:R-:W-:Y:S01]  /*a650*/  @!P0 IMAD.IADD R204, R204, 0x1, -R250 ;  /* 0x00000001cccc8824 */ /* 0x000fe200078e0afa */
[----:B-1----:R-:W-:Y:S01]  /*a660*/  SHF.R.U32.HI R12, RZ, 0x6, R12 ;  /* 0x00000006ff0c7819 */ /* 0x002fe2000001160c */
[--C-:B------:R-:W-:Y:S01]  /*a670*/  @!P5 IMAD.IADD R209, R209, 0x1, -R250.reuse ;  /* 0x00000001d1d1d824 */ /* 0x100fe200078e0afa */
[C---:B------:R-:W-:Y:S02]  /*a680*/  ISETP.GT.U32.AND P0, PT, R250.reuse, R210, PT ;  /* 0x000000d2fa00720c */ /* 0x040fe40003f04070 */
[----:B------:R-:W-:Y:S01]  /*a690*/  ISETP.GT.U32.AND P5, PT, R250, R216, PT ;  /* 0x000000d8fa00720c */ /* 0x000fe20003fa4070 */
[----:B------:R-:W-:Y:S01]  /*a6a0*/  IMAD.MOV R249, RZ, RZ, -R249 ;  /* 0x000000fffff97224 */ /* 0x000fe200078e0af9 */
[----:B------:R-:W-:Y:S01]  /*a6b0*/  SGXT.U32 R12, R12, 0x1 ;  /* 0x000000010c0c781a */ /* 0x000fe20000000000 */
[----:B------:R-:W-:Y:S01]  /*a6c0*/  @!P4 IMAD.IADD R215, R215, 0x1, -R250 ;  /* 0x00000001d7d7c824 */ /* 0x000fe200078e0afa */
[C---:B------:R-:W-:Y:S01]  /*a6d0*/  ISETP.GT.U32.AND P4, PT, R250.reuse, R222, PT ;  /* 0x000000defa00720c */ /* 0x040fe20003f84070 */
[----:B------:R1:W-:Y:S01]  /*a6e0*/  STL [R1+0xe20], R2 ;  /* 0x000e200201007387 */ /* 0x0003e20000100800 */
[----:B------:R-:W-:-:S02]  /*a6f0*/  IMAD R249, R250, R249, R252 ;  /* 0x000000f9faf97224 */ /* 0x000fc400078e02fc */
[--C-:B------:R-:W-:Y:S01]  /*a700*/  @!P2 IMAD.IADD R220, R220, 0x1, -R250.reuse ;  /* 0x00000001dcdca824 */ /* 0x100fe200078e0afa */
[C---:B------:R-:W-:Y:S01]  /*a710*/  ISETP.GT.U32.AND P2, PT, R250.reuse, R214, PT ;  /* 0x000000d6fa00720c */ /* 0x040fe20003f44070 */
[--C-:B------:R-:W-:Y:S01]  /*a720*/  @!P3 IMAD.IADD R221, R221, 0x1, -R250.reuse ;  /* 0x00000001ddddb824 */ /* 0x100fe200078e0afa */
[----:B------:R-:W-:Y:S01]  /*a730*/  ISETP.GT.U32.AND P3, PT, R250, R215, PT ;  /* 0x000000d7fa00720c */ /* 0x000fe20003f64070 */
[----:B------:R-:W-:Y:S02]  /*a740*/  IMAD.U32 R252, RZ, RZ, UR4 ;  /* 0x00000004fffc7e24 */ /* 0x000fe4000f8e00ff */
[--C-:B------:R-:W-:Y:S02]  /*a750*/  @!P6 IMAD.IADD R199, R199, 0x1, -R250.reuse ;  /* 0x00000001c7c7e824 */ /* 0x100fe400078e0afa */
[----:B-1----:R-:W-:Y:S01]  /*a760*/  IMAD R2, R12, UR4, RZ ;  /* 0x000000040c027c24 */ /* 0x002fe2000f8e02ff */
[C---:B------:R-:W-:Y:S01]  /*a770*/  ISETP.GT.U32.AND P6, PT, R250.reuse, R211, PT ;  /* 0x000000d3fa00720c */ /* 0x040fe20003fc4070 */
[----:B------:R-:W-:Y:S01]  /*a780*/  @!P1 IMAD.IADD R213, R213, 0x1, -R250 ;  /* 0x00000001d5d59824 */ /* 0x000fe200078e0afa */
[----:B------:R-:W-:Y:S01]  /*a790*/  ISETP.GT.U32.AND P1, PT, R250, R219, PT ;  /* 0x000000dbfa00720c */ /* 0x000fe20003f24070 */
[----:B------:R-:W-:-:S02]  /*a7a0*/  IMAD R2, R252, 0x2, R2 ;  /* 0x00000002fc027824 */ /* 0x000fc400078e0202 */
[--C-:B------:R-:W-:Y:S01]  /*a7b0*/  @!P0 IMAD.IADD R210, R210, 0x1, -R250.reuse ;  /* 0x00000001d2d28824 */ /* 0x100fe200078e0afa */
[----:B------:R-:W-:Y:S01]  /*a7c0*/  ISETP.GT.U32.AND P0, PT, R250, R217, PT ;  /* 0x000000d9fa00720c */ /* 0x000fe20003f04070 */
[----:B------:R-:W-:Y:S02]  /*a7d0*/  @!P5 IMAD.IADD R216, R216, 0x1, -R250 ;  /* 0x00000001d8d8d824 */ /* 0x000fe400078e0afa */
[----:B------:R-:W-:Y:S02]  /*a7e0*/  IMAD R2, R252, 0x2, R2 ;  /* 0x00000002fc027824 */ /* 0x000fe400078e0202 */
[--C-:B------:R-:W-:Y:S01]  /*a7f0*/  @!P4 IMAD.IADD R222, R222, 0x1, -R250.reuse ;  /* 0x00000001dedec824 */ /* 0x100fe200078e0afa */
[----:B------:R-:W-:Y:S01]  /*a800*/  ISETP.GT.U32.AND P4, PT, R250, R216, PT ;  /* 0x000000d8fa00720c */ /* 0x000fe20003f84070 */
[----:B------:R-:W-:Y:S01]  /*a810*/  STL [R1+0xe24], R3 ;  /* 0x000e240301007387 */ /* 0x000fe20000100800 */
[--C-:B------:R-:W-:Y:S01]  /*a820*/  @!P2 IMAD.IADD R214, R214, 0x1, -R250.reuse ;  /* 0x00000001d6d6a824 */ /* 0x100fe200078e0afa */
[C---:B------:R-:W-:Y:S01]  /*a830*/  ISETP.GT.U32.AND P2, PT, R250.reuse, R220, PT ;  /* 0x000000dcfa00720c */ /* 0x040fe20003f44070 */
[--C-:B------:R-:W-:Y:S01]  /*a840*/  @!P3 IMAD.IADD R215, R215, 0x1, -R250.reuse ;  /* 0x00000001d7d7b824 */ /* 0x100fe200078e0afa */
[----:B------:R-:W-:Y:S01]  /*a850*/  STL [R1+0xe28], R4 ;  /* 0x000e280401007387 */ /* 0x000fe20000100800 */
[----:B------:R-:W-:Y:S01]  /*a860*/  ISETP.GT.U32.AND P3, PT, R250, R221, PT ;  /* 0x000000ddfa00720c */ /* 0x000fe20003f64070 */
[----:B------:R-:W-:-:S02]  /*a870*/  @!P6 IMAD.IADD R211, R211, 0x1, -R250 ;  /* 0x00000001d3d3e824 */ /* 0x000fc400078e0afa */
[----:B------:R1:W-:Y:S01]  /*a880*/  STL [R1+0x540], R2 ;  /* 0x0005400201007387 */ /* 0x0003e20000100800 */
[C---:B------:R-:W-:Y:S01]  /*a890*/  ISETP.GT.U32.AND P6, PT, R250.reuse, R218, PT ;  /* 0x000000dafa00720c */ /* 0x040fe20003fc4070 */
[--C-:B------:R-:W-:Y:S01]  /*a8a0*/  @!P1 IMAD.IADD R219, R219, 0x1, -R250.reuse ;  /* 0x00000001dbdb9824 */ /* 0x100fe200078e0afa */
[C---:B------:R-:W-:Y:S01]  /*a8b0*/  ISETP.GT.U32.AND P5, PT, R250.reuse, R223, PT ;  /* 0x000000dffa00720c */ /* 0x040fe20003fa4070 */
[----:B------:R-:W-:Y:S01]  /*a8c0*/  @!P0 IMAD.IADD R217, R217, 0x1, -R250 ;  /* 0x00000001d9d98824 */ /* 0x000fe200078e0afa */
[----:B------:R-:W-:Y:S01]  /*a8d0*/  ISETP.GT.U32.AND P1, PT, R250, R226, PT ;  /* 0x000000e2fa00720c */ /* 0x000fe20003f24070 */
[----:B-1----:R-:W-:Y:S01]  /*a8e0*/  IMAD R2, R252, 0x2, R2 ;  /* 0x00000002fc027824 */ /* 0x002fe200078e0202 */
[----:B------:R-:W-:-:S04]  /*a8f0*/  ISETP.GT.U32.AND P0, PT, R250, R224, PT ;  /* 0x000000e0fa00720c */ /* 0x000fc80003f04070 */
[----:B------:R1:W-:Y:S01]  /*a900*/  STL [R1+0x598], R2 ;  /* 0x0005980201007387 */ /* 0x0003e20000100800 */
[--C-:B------:R-:W-:Y:S01]  /*a910*/  @!P4 IMAD.IADD R216, R216, 0x1, -R250.reuse ;  /* 0x00000001d8d8c824 */ /* 0x100fe200078e0afa */
[----:B------:R-:W-:Y:S01]  /*a920*/  ISETP.GT.U32.AND P4, PT, R250, R222, PT ;  /* 0x000000defa00720c */ /* 0x000fe20003f84070 */
[----:B------:R-:W-:Y:S02]  /*a930*/  @!P2 IMAD.IADD R220, R220, 0x1, -R250 ;  /* 0x00000001dcdca824 */ /* 0x000fe400078e0afa */
[----:B-1----:R-:W-:Y:S01]  /*a940*/  IMAD R2, R252, 0x2, R2 ;  /* 0x00000002fc027824 */ /* 0x002fe200078e0202 */
[----:B------:R-:W-:Y:S01]  /*a950*/  ISETP.GT.U32.AND P2, PT, R250, R227, PT ;  /* 0x000000e3fa00720c */ /* 0x000fe20003f44070 */
[----:B------:R-:W-:-:S03]  /*a960*/  @!P3 IMAD.IADD R221, R221, 0x1, -R250 ;  /* 0x00000001ddddb824 */ /* 0x000fc600078e0afa */
[----:B------:R1:W-:Y:S01]  /*a970*/  STL [R1+0x528], R2 ;  /* 0x0005280201007387 */ /* 0x0003e20000100800 */
[----:B------:R-:W-:Y:S01]  /*a980*/  ISETP.GT.U32.AND P3, PT, R250, R228, PT ;  /* 0x000000e4fa00720c */ /* 0x000fe20003f64070 */
[--C-:B------:R-:W-:Y:S02]  /*a990*/  @!P6 IMAD.IADD R218, R218, 0x1, -R250.reuse ;  /* 0x00000001dadae824 */ /* 0x100fe400078e0afa */
[----:B------:R-:W-:Y:S02]  /*a9a0*/  @!P5 IMAD.IADD R223, R223, 0x1, -R250 ;  /* 0x00000001dfdfd824 */ /* 0x000fe400078e0afa */
[----:B-1----:R-:W-:Y:S01]  /*a9b0*/  IMAD R2, R252, 0x2, R2 ;  /* 0x00000002fc027824 */ /* 0x002fe200078e0202 */
[----:B------:R-:W-:Y:S01]  /*a9c0*/  ISETP.GT.U32.AND P5, PT, R250, R217, PT ;  /* 0x000000d9fa00720c */ /* 0x000fe20003fa4070 */
[--C-:B------:R-:W-:Y:S01]  /*a9d0*/  @!P1 IMAD.IADD R226, R226, 0x1, -R250.reuse ;  /* 0x00000001e2e29824 */ /* 0x100fe200078e0afa */
[----:B------:R-:W-:Y:S02]  /*a9e0*/  ISETP.GT.U32.AND P1, PT, R250, R233, PT ;  /* 0x000000e9fa00720c */ /* 0x000fe40003f24070 */
[----:B------:R1:W-:Y:S01]  /*a9f0*/  STL [R1+0x52c], R2 ;  /* 0x00052c0201007387 */ /* 0x0003e20000100800 */
[--C-:B------:R-:W-:Y:S01]  /*aa00*/  @!P0 IMAD.IADD R224, R224, 0x1, -R250.reuse ;  /* 0x00000001e0e08824 */ /* 0x100fe200078e0afa */
[----:B------:R-:W-:Y:S01]  /*aa10*/  ISETP.GT.U32.AND P0, PT, R250, R218, PT ;  /* 0x000000dafa00720c */ /* 0x000fe20003f04070 */
[----:B------:R-:W-:Y:S01]  /*aa20*/  @!P4 IMAD.IADD R222, R222, 0x1, -R250 ;  /* 0x00000001dedec824 */ /* 0x000fe200078e0afa */
[----:B------:R-:W-:Y:S01]  /*aa30*/  ISETP.GT.U32.AND P4, PT, R250, R229, PT ;  /* 0x000000e5fa00720c */ /* 0x000fe20003f84070 */
[----:B-1----:R-:W-:-:S05]  /*aa40*/  IMAD R2, R252, 0x2, R2 ;  /* 0x00000002fc027824 */ /* 0x002fca00078e0202 */
[----:B------:R1:W-:Y:S01]  /*aa50*/  STL [R1+0x530], R2 ;  /* 0x0005300201007387 */ /* 0x0003e20000100800 */
[--C-:B------:R-:W-:Y:S01]  /*aa60*/  @!P2 IMAD.IADD R227, R227, 0x1, -R250.reuse ;  /* 0x00000001e3e3a824 */ /* 0x100fe200078e0afa */
[----:B------:R-:W-:Y:S01]  /*aa70*/  ISETP.GT.U32.AND P6, PT, R250, R212, PT ;  /* 0x000000d4fa00720c */ /* 0x000fe20003fc4070 */
[----:B------:R-:W-:Y:S01]  /*aa80*/  @!P3 IMAD.IADD R228, R228, 0x1, -R250 ;  /* 0x00000001e4e4b824 */ /* 0x000fe200078e0afa */
[----:B------:R-:W-:Y:S01]  /*aa90*/  ISETP.GT.U32.AND P3, PT, R250, R235, PT ;  /* 0x000000ebfa00720c */ /* 0x000fe20003f64070 */
[----:B-1----:R-:W-:Y:S02]  /*aaa0*/  IMAD R2, R252, 0x2, R2 ;  /* 0x00000002fc027824 */ /* 0x002fe400078e0202 */
[----:B------:R-:W-:-:S03]  /*aab0*/  @!P5 IMAD.IADD R217, R217, 0x1, -R250 ;  /* 0x00000001d9d9d824 */ /* 0x000fc600078e0afa */
[----:B------:R1:W-:Y:S01]  /*aac0*/  STL [R1+0x534], R2 ;  /* 0x0005340201007387 */ /* 0x0003e20000100800 */
[--C-:B------:R-:W-:Y:S01]  /*aad0*/  @!P1 IMAD.IADD R233, R233, 0x1, -R250.reuse ;  /* 0x00000001e9e99824 */ /* 0x100fe200078e0afa */
[----:B------:R-:W-:Y:S01]  /*aae0*/  ISETP.GT.U32.AND P5, PT, R250, R223, PT ;  /* 0x000000dffa00720c */ /* 0x000fe20003fa4070 */
[----:B------:R-:W-:Y:S01]  /*aaf0*/  @!P0 IMAD.IADD R218, R218, 0x1, -R250 ;  /* 0x00000001dada8824 */ /* 0x000fe200078e0afa */
[C---:B------:R-:W-:Y:S02]  /*ab00*/  ISETP.GT.U32.AND P1, PT, R250.reuse, R227, PT ;  /* 0x000000e3fa00720c */ /* 0x040fe40003f24070 */
[----:B------:R-:W-:Y:S01]  /*ab10*/  ISETP.GT.U32.AND P0, PT, R250, R225, PT ;  /* 0x000000e1fa00720c */ /* 0x000fe20003f04070 */
[----:B-1----:R-:W-:Y:S02]  /*ab20*/  IMAD R2, R252, 0x2, R2 ;  /* 0x00000002fc027824 */ /* 0x002fe400078e0202 */
[----:B------:R-:W-:-:S03]  /*ab30*/  @!P4 IMAD.IADD R229, R229, 0x1, -R250 ;  /* 0x00000001e5e5c824 */ /* 0x000fc600078e0afa */
[----:B------:R1:W-:Y:S01]  /*ab40*/  STL [R1+0x538], R2 ;  /* 0x0005380201007387 */ /* 0x0003e20000100800 */
[--C-:B------:R-:W-:Y:S01]  /*ab50*/  @!P6 IMAD.IADD R212, R212, 0x1, -R250.reuse ;  /* 0x00000001d4d4e824 */ /* 0x100fe200078e0afa */
[C---:B------:R-:W-:Y:S01]  /*ab60*/  ISETP.GT.U32.AND P6, PT, R250.reuse, R224, PT ;  /* 0x000000e0fa00720c */ /* 0x040fe20003fc4070 */
[----:B------:R-:W-:Y:S01]  /*ab70*/  @!P3 IMAD.IADD R235, R235, 0x1, -R250 ;  /* 0x00000001ebebb824 */ /* 0x000fe200078e0afa */
[----:B------:R-:W-:Y:S01]  /*ab80*/  ISETP.GT.U32.AND P3, PT, R250, R229, PT ;  /* 0x000000e5fa00720c */ /* 0x000fe20003f64070 */
[----:B-1----:R-:W-:-:S05]  /*ab90*/  IMAD R2, R252, 0x2, R2 ;  /* 0x00000002fc027824 */ /* 0x002fca00078e0202 */
[----:B------:R1:W-:Y:S01]  /*aba0*/  STL [R1+0x53c], R2 ;  /* 0x00053c0201007387 */ /* 0x0003e20000100800 */
[--C-:B------:R-:W-:Y:S01]  /*abb0*/  @!P5 IMAD.IADD R223, R223, 0x1, -R250.reuse ;  /* 0x00000001dfdfd824 */ /* 0x100fe200078e0afa */
[C---:B------:R-:W-:Y:S01]  /*abc0*/  ISETP.GT.U32.AND P5, PT, R250.reuse, R230, PT ;  /* 0x000000e6fa00720c */ /* 0x040fe20003fa4070 */
[--C-:B------:R-:W-:Y:S01]  /*abd0*/  @!P1 IMAD.IADD R227, R227, 0x1, -R250.reuse ;  /* 0x00000001e3e39824 */ /* 0x100fe200078e0afa */
[----:B------:R-:W-:Y:S01]  /*abe0*/  ISETP.GT.U32.AND P1, PT, R250, R233, PT ;  /* 0x000000e9fa00720c */ /* 0x000fe20003f24070 */
[----:B------:R-:W-:Y:S02]  /*abf0*/  @!P0 IMAD.IADD R225, R225, 0x1, -R250 ;  /* 0x00000001e1e18824 */ /* 0x000fe400078e0afa */
[----:B-1----:R-:W-:Y:S01]  /*ac00*/  IMAD R2, R252, 0x2, R2 ;  /* 0x00000002fc027824 */ /* 0x002fe200078e0202 */
[----:B------:R-:W-:-:S04]  /*ac10*/  ISETP.GT.U32.AND P0, PT, R250, R232, PT ;  /* 0x000000e8fa00720c */ /* 0x000fc80003f04070 */
[----:B------:R1:W-:Y:S01]  /*ac20*/  STL [R1+0x544], R2 ;  /* 0x0005440201007387 */ /* 0x0003e20000100800 */
[----:B------:R-:W-:Y:S01]  /*ac30*/  ISETP.GT.U32.AND P2, PT, R250, R234, PT ;  /* 0x000000eafa00720c */ /* 0x000fe20003f44070 */
[----:B------:R-:W-:Y:S02]  /*ac40*/  @!P6 IMAD.IADD R224, R224, 0x1, -R250 ;  /* 0x00000001e0e0e824 */ /* 0x000fe400078e0afa */
[----:B-1----:R-:W-:Y:S01]  /*ac50*/  IMAD R2, R252, 0x2, R2 ;  /* 0x00000002fc027824 */ /* 0x002fe200078e0202 */
[----:B------:R-:W-:Y:S01]  /*ac60*/  ISETP.GT.U32.AND P6, PT, R250, R231, PT ;  /* 0x000000e7fa00720c */ /* 0x000fe20003fc4070 */
[----:B------:R-:W-:-:S03]  /*ac70*/  @!P3 IMAD.IADD R229, R229, 0x1, -R250 ;  /* 0x00000001e5e5b824 */ /* 0x000fc600078e0afa */
[----:B------:R1:W-:Y:S01]  /*ac80*/  STL [R1+0x550], R2 ;  /* 0x0005500201007387 */ /* 0x0003e20000100800 */
[----:B------:R-:W-:Y:S01]  /*ac90*/  ISETP.GT.U32.AND P3, PT, R250, R235, PT ;  /* 0x000000ebfa00720c */ /* 0x000fe20003f64070 */
        /* <DEDUP_REMOVED lines=8> */
[----:B------:R-:W-:Y:S01]  /*ad20*/  @!P2 IMAD.IADD R234, R234, 0x1, -R250 ;  /* 0x00000001eaeaa824 */ /* 0x000fe200078e0afa */
[----:B------:R-:W-:Y:S01]  /*ad30*/  ISETP.GT.U32.AND P2, PT, R250, R228, PT ;  /* 0x000000e4fa00720c */ /* 0x000fe20003f44070 */
[----:B-1----:R-:W-:Y:S01]  /*ad40*/  IMAD R2, R252, 0x2, R2 ;  /* 0x00000002fc027824 */ /* 0x002fe200078e0202 */
[----:B------:R-:W-:-:S04]  /*ad50*/  ISETP.GT.U32.AND P4, PT, R250, R236, PT ;  /* 0x000000ecfa00720c */ /* 0x000fc80003f84070 */
[----:B------:R1:W-:Y:S01]  /*ad60*/  STL [R1+0x558], R2 ;  /* 0x0005580201007387 */ /* 0x0003e20000100800 */
[--C-:B------:R-:W-:Y:S02]  /*ad70*/  @!P6 IMAD.IADD R231, R231, 0x1, -R250.reuse ;  /* 0x00000001e7e7e824 */ /* 0x100fe400078e0afa */
        /* <DEDUP_REMOVED lines=10> */
[----:B-1----:R-:W-:Y:S01]  /*ae20*/  IMAD R2, R252, 0x2, R2 ;  /* 0x00000002fc027824 */ /* 0x002fe200078e0202 */
[----:B------:R-:W-:Y:S01]  /*ae30*/  ISETP.GT.U32.AND P0, PT, R250, R232, PT ;  /* 0x000000e8fa00720c */ /* 0x000fe20003f04070 */
[----:B------:R-:W-:Y:S01]  /*ae40*/  @!P2 IMAD.IADD R228, R228, 0x1, -R250 ;  /* 0x00000001e4e4a824 */ /* 0x000fe200078e0afa */
[----:B------:R-:W-:-:S02]  /*ae50*/  ISETP.GT.U32.AND P2, PT, R250, R234, PT ;  /* 0x000000eafa00720c */ /* 0x000fc40003f44070 */
[----:B------:R1:W-:Y:S01]  /*ae60*/  STL [R1+0x560], R2 ;  /* 0x0005600201007387 */ /* 0x0003e20000100800 */
[--C-:B------:R-:W-:Y:S01]  /*ae70*/  @!P4 IMAD.IADD R236, R236, 0x1, -R250.reuse ;  /* 0x00000001ececc824 */ /* 0x100fe200078e0afa */
[----:B------:R-:W-:Y:S01]  /*ae80*/  ISETP.GT.U32.AND P4, PT, R250, R230, PT ;  /* 0x000000e6fa00720c */ /* 0x000fe20003f84070 */
[----:B------:R-:W-:Y:S02]  /*ae90*/  @!P3 IMAD.IADD R242, R242, 0x1, -R250 ;  /* 0x00000001f2f2b824 */ /* 0x000fe400078e0afa */
        /* <DEDUP_REMOVED lines=15> */
[----:B-1----:R-:W-:Y:S01]  /*af90*/  IMAD R2, R252, 0x2, R2 ;  /* 0x00000002fc027824 */ /* 0x002fe200078e0202 */
[----:B------:R-:W-:-:S04]  /*afa0*/  ISETP.GT.U32.AND P4, PT, R250, R237, PT ;  /* 0x000000edfa00720c */ /* 0x000fc80003f84070 */
[----:B------:R1:W-:Y:S01]  /*afb0*/  STL [R1+0x56c], R2 ;  /* 0x00056c0201007387 */ /* 0x0003e20000100800 */
[--C-:B------:R-:W-:Y:S01]  /*afc0*/  @!P5 IMAD.IADD R238, R238, 0x1, -R250.reuse ;  /* 0x00000001eeeed824 */ /* 0x100fe200078e0afa */
[----:B------:R-:W-:Y:S01]  /*afd0*/  ISETP.GT.U32.AND P5, PT, R250, R245, PT ;  /* 0x000000f5fa00720c */ /* 0x000fe20003fa4070 */
[----:B------:R-:W-:Y:S01]  /*afe0*/  @!P1 IMAD.IADD R242, R242, 0x1, -R250 ;  /* 0x00000001f2f29824 */ /* 0x000fe200078e0afa */
[----:B------:R-:W2:Y:S01]  /*aff0*/  LDL R12, [R1+0x24] ;  /* 0x00002400010c7983 */ /* 0x000ea20000100800 */
[----:B-1----:R-:W-:Y:S02]  /*b000*/  IMAD R2, R252, 0x2, R2 ;  /* 0x00000002fc027824 */ /* 0x002fe400078e0202 */
[----:B------:R-:W-:Y:S02]  /*b010*/  @!P6 IMAD.IADD R236, R236, 0x1, -R250 ;  /* 0x00000001ecece824 */ /* 0x000fe400078e0afa */
[----:B------:R-:W-:Y:S01]  /*b020*/  IMAD R3, R252, 0x2, R2 ;  /* 0x00000002fc037824 */ /* 0x000fe200078e0202 */
[----:B------:R1:W-:Y:S01]  /*b030*/  STL [R1+0x570], R2 ;  /* 0x0005700201007387 */ /* 0x0003e20000100800 */
[C---:B------:R-:W-:Y:S01]  /*b040*/  ISETP.GT.U32.AND P6, PT, R250.reuse, R243, PT ;  /* 0x000000f3fa00720c */ /* 0x040fe20003fc4070 */
[--C-:B------:R-:W-:Y:S01]  /*b050*/  @!P0 IMAD.IADD R239, R239, 0x1, -R250.reuse ;  /* 0x00000001efef8824 */ /* 0x100fe200078e0afa */
[C---:B------:R-:W-:Y:S01]  /*b060*/  ISETP.GT.U32.AND P0, PT, R250.reuse, R246, PT ;  /* 0x000000f6fa00720c */ /* 0x040fe20003f04070 */
[--C-:B------:R-:W-:Y:S01]  /*b070*/  @!P2 IMAD.IADD R241, R241, 0x1, -R250.reuse ;  /* 0x00000001f1f1a824 */ /* 0x100fe200078e0afa */
[C---:B------:R-:W-:Y:S01]  /*b080*/  ISETP.GT.U32.AND P2, PT, R250.reuse, R248, PT ;  /* 0x000000f8fa00720c */ /* 0x040fe20003f44070 */
[----:B-1----:R-:W3:Y:S04]  /*b090*/  LDL R2, [R1+0x8dc] ;  /* 0x0008dc0001027983 */ /* 0x002ee80000100800 */
[----:B------:R-:W-:Y:S04]  /*b0a0*/  STL [R1+0x574], R3 ;  /* 0x0005740301007387 */ /* 0x000fe80000100800 */
[----:B------:R1:W-:Y:S01]  /*b0b0*/  STL [R1+0xe1c], R242 ;  /* 0x000e1cf201007387 */ /* 0x0003e20000100800 */
[--C-:B------:R-:W-:Y:S01]  /*b0c0*/  @!P4 IMAD.IADD R237, R237, 0x1, -R250.reuse ;  /* 0x00000001ededc824 */ /* 0x100fe200078e0afa */
[C---:B------:R-:W-:Y:S01]  /*b0d0*/  ISETP.GT.U32.AND P4, PT, R250.reuse, R244, PT ;  /* 0x000000f4fa00720c */ /* 0x040fe20003f84070 */
[----:B-1----:R-:W1:Y:S01]  /*b0e0*/  S2R R242, SR_TID.X ;  /* 0x0000000000f27919 */ /* 0x002e620000002100 */
        /* <DEDUP_REMOVED lines=9> */
[--C-:B------:R-:W-:Y:S02]  /*b180*/  @!P4 IMAD.IADD R244, R244, 0x1, -R250.reuse ;  /* 0x00000001f4f4c824 */ /* 0x100fe400078e0afa */
[--C-:B------:R-:W-:Y:S02]  /*b190*/  @!P3 IMAD.IADD R249, R249, 0x1, -R250.reuse ;  /* 0x00000001f9f9b824 */ /* 0x100fe400078e0afa */
[----:B------:R-:W-:Y:S01]  /*b1a0*/  @!P5 IMAD.IADD R240, R240, 0x1, -R250 ;  /* 0x00000001f0f0d824 */ /* 0x000fe200078e0afa */
[----:B------:R-:W-:-:S02]  /*b1b0*/  ISETP.GT.U32.AND P3, PT, R250, R244, PT ;  /* 0x000000f4fa00720c */ /* 0x000fc40003f64070 */
[C---:B------:R-:W-:Y:S01]  /*b1c0*/  ISETP.GT.U32.AND P5, PT, R250.reuse, R246, PT ;  /* 0x000000f6fa00720c */ /* 0x040fe20003fa4070 */
[--C-:B------:R-:W-:Y:S01]  /*b1d0*/  @!P0 IMAD.IADD R241, R241, 0x1, -R250.reuse ;  /* 0x00000001f1f18824 */ /* 0x100fe200078e0afa */
[----:B------:R-:W-:Y:S01]  /*b1e0*/  ISETP.GT.U32.AND P0, PT, R250, R247, PT ;  /* 0x000000f7fa00720c */ /* 0x000fe20003f04070 */
[--C-:B------:R-:W-:Y:S01]  /*b1f0*/  @!P6 IMAD.IADD R238, R238, 0x1, -R250.reuse ;  /* 0x00000001eeeee824 */ /* 0x100fe200078e0afa */
[----:B------:R-:W-:Y:S01]  /*b200*/  ISETP.GT.U32.AND P6, PT, R250, R248, PT ;  /* 0x000000f8fa00720c */ /* 0x000fe20003fc4070 */
[----:B------:R-:W-:Y:S02]  /*b210*/  @!P2 IMAD.IADD R243, R243, 0x1, -R250 ;  /* 0x00000001f3f3a824 */ /* 0x000fe400078e0afa */
[----:B------:R-:W-:-:S03]  /*b220*/  IMAD R3, R252, 0x2, R3 ;  /* 0x00000002fc037824 */ /* 0x000fc600078e0203 */
[----:B------:R-:W-:Y:S01]  /*b230*/  STL [R1+0xe18], R243 ;  /* 0x000e18f301007387 */ /* 0x000fe20000100800 */
[----:B-1----:R-:W-:-:S03]  /*b240*/  SHF.R.U32.HI R242, RZ, 0x5, R242 ;  /* 0x00000005fff27819 */ /* 0x002fc600000116f2 */
[----:B------:R1:W-:Y:S01]  /*b250*/  STL [R1+0x578], R3 ;  /* 0x0005780301007387 */ /* 0x0003e20000100800 */
[--C-:B------:R-:W-:Y:S02]  /*b260*/  @!P3 IMAD.IADD R244, R244, 0x1, -R250.reuse ;  /* 0x00000001f4f4b824 */ /* 0x100fe400078e0afa */
[--C-:B------:R-:W-:Y:S01]  /*b270*/  @!P5 IMAD.IADD R246, R246, 0x1, -R250.reuse ;  /* 0x00000001f6f6d824 */ /* 0x100fe200078e0afa */
[----:B------:R-:W-:Y:S01]  /*b280*/  R2UR UR17, R242 ;  /* 0x00000000f21172ca */ /* 0x000fe200000e0000 */
[----:B------:R-:W-:Y:S01]  /*b290*/  @!P0 IMAD.IADD R247, R247, 0x1, -R250 ;  /* 0x00000001f7f78824 */ /* 0x000fe200078e0afa */
[----:B------:R-:W4:Y:S01]  /*b2a0*/  LDL R242, [R1+0x8e8] ;  /* 0x0008e80001f27983 */ /* 0x000f220000100800 */
[----:B-1----:R-:W-:-:S03]  /*b2b0*/  IMAD R3, R252, 0x2, R3 ;  /* 0x00000002fc037824 */ /* 0x002fc600078e0203 */
[----:B------:R-:W4:Y:S01]  /*b2c0*/  LDL R243, [R1+0x8ec] ;  /* 0x0008ec0001f37983 */ /* 0x000f220000100800 */
[----:B------:R-:W-:-:S03]  /*b2d0*/  @!P6 IMAD.IADD R248, R248, 0x1, -R250 ;  /* 0x00000001f8f8e824 */ /* 0x000fc600078e0afa */
[----:B------:R-:W-:Y:S04]  /*b2e0*/  STL [R1+0x57c], R3 ;  /* 0x00057c0301007387 */ /* 0x000fe80000100800 */
[----:B------:R-:W-:Y:S04]  /*b2f0*/  STL [R1+0xe14], R244 ;  /* 0x000e14f401007387 */ /* 0x000fe80000100800 */
[----:B------:R1:W-:Y:S04]  /*b300*/  STL [R1+0xe08], R246 ;  /* 0x000e08f601007387 */ /* 0x0003e80000100800 */
[----:B-1----:R-:W4:Y:S04]  /*b310*/  LDL R246, [R1+0x8f0] ;  /* 0x0008f00001f67983 */ /* 0x002f280000100800 */
[----:B------:R1:W-:Y:S04]  /*b320*/  STL [R1+0xe0c], R247 ;  /* 0x000e0cf701007387 */ /* 0x0003e80000100800 */
[----:B-1----:R-:W4:Y:S04]  /*b330*/  LDL R247, [R1+0x8e4] ;  /* 0x0008e40001f77983 */ /* 0x002f280000100800 */
[----:B------:R1:W-:Y:S01]  /*b340*/  STL [R1+0xe10], R248 ;  /* 0x000e10f801007387 */ /* 0x0003e20000100800 */
[----:B------:R-:W-:Y:S01]  /*b350*/  ULEA UR7, UR10, UR7, 0x18 ;  /* 0x000000070a077291 */ /* 0x000fe2000f8ec0ff */
[----:B------:R-:W-:Y:S01]  /*b360*/  ISETP.GT.U32.AND P4, PT, R250, R239, PT ;  /* 0x000000effa00720c */ /* 0x000fe20003f84070 */
[----:B------:R-:W-:Y:S01]  /*b370*/  IMAD R3, R252, 0x2, R3 ;  /* 0x00000002fc037824 */ /* 0x000fe200078e0203 */
[----:B------:R-:W4:Y:S04]  /*b380*/  LDL R244, [R1+0x8fc] ;  /* 0x0008fc0001f47983 */ /* 0x000f280000100800 */
[----:B-1----:R-:W4:Y:S04]  /*b390*/  LDL R248, [R1+0x8e0] ;  /* 0x0008e00001f87983 */ /* 0x002f280000100800 */
[----:B------:R-:W1:Y:S03]  /*b3a0*/  LDS R4, [UR7] ;  /* 0x00000007ff047984 */ /* 0x000e660008000800 */
[----:B------:R-:W-:Y:S01]  /*b3b0*/  @!P4 IMAD.IADD R239, R239, 0x1, -R250 ;  /* 0x00000001efefc824 */ /* 0x000fe200078e0afa */
[----:B------:R-:W-:Y:S01]  /*b3c0*/  BAR.SYNC.DEFER_BLOCKING 0x0 ;  /* 0x0000000000007b1d */ /* 0x000fe20000010000 */
[----:B------:R-:W-:-:S13]  /*b3d0*/  ISETP.GT.U32.AND P4, PT, R250, R245, PT ;  /* 0x000000f5fa00720c */ /* 0x000fda0003f84070 */
[----:B------:R-:W-:Y:S01]  /*b3e0*/  @!P4 IMAD.IADD R245, R245, 0x1, -R250 ;  /* 0x00000001f5f5c824 */ /* 0x000fe200078e0afa */
[----:B-1----:R-:W-:Y:S02]  /*b3f0*/  R2UR UR8, R4 ;  /* 0x00000000040872ca */ /* 0x002fe400000e0000 */
[----:B------:R-:W4:Y:S04]  /*b400*/  LDL R4, [R1+0x8f4] ;  /* 0x0008f40001047983 */ /* 0x000f280000100800 */
[----:B------:R-:W-:Y:S01]  /*b410*/  STL [R1+0x580], R3 ;  /* 0x0005800301007387 */ /* 0x000fe20000100800 */
[----:B--2---:R-:W-:-:S13]  /*b420*/  ISETP.GT.U32.AND P2, PT, R251, R12, PT ;  /* 0x0000000cfb00720c */ /* 0x004fda0003f44070 */
[----:B------:R-:W-:-:S05]  /*b430*/  @!P2 IMAD.IADD R12, R12, 0x1, -R251 ;  /* 0x000000010c0ca824 */ /* 0x000fca00078e0afb */
[----:B------:R1:W-:Y:S04]  /*b440*/  @!P2 STL [R1+0x24], R12 ;  /* 0x0000240c0100a387 */ /* 0x0003e80000100800 */
[----:B------:R-:W-:Y:S01]  /*b450*/  STL [R1+0xd64], R0 ;  /* 0x000d640001007387 */ /* 0x000fe20000100800 */
[----:B---3--:R-:W-:Y:S01]  /*b460*/  ISETP.GE.AND P5, PT, R2, RZ, PT ;  /* 0x000000ff0200720c */ /* 0x008fe20003fa6270 */
[----:B-1----:R-:W-:Y:S02]  /*b470*/  IMAD R12, R252, 0x2, R3 ;  /* 0x00000002fc0c7824 */ /* 0x002fe400078e0203 */
[----:B------:R-:W2:Y:S04]  /*b480*/  LDL R3, [R1+0x8f8] ;  /* 0x0008f80001037983 */ /* 0x000ea80000100800 */
[----:B------:R-:W-:Y:S04]  /*b490*/  STL [R1+0x584], R12 ;  /* 0x0005840c01007387 */ /* 0x000fe80000100800 */
[----:B------:R-:W3:Y:S01]  /*b4a0*/  LDL R2, [R1+0x900] ;  /* 0x0009000001027983 */ /* 0x000ee20000100800 */
[----:B----4-:R-:W-:-:S02]  /*b4b0*/  ISETP.GE.AND P0, PT, R242, RZ, PT ;  /* 0x000000fff200720c */ /* 0x010fc40003f06270 */
[----:B------:R-:W-:Y:S02]  /*b4c0*/  ISETP.GE.AND P3, PT, R247, RZ, PT ;  /* 0x000000fff700720c */ /* 0x000fe40003f66270 */
[----:B------:R-:W-:Y:S02]  /*b4d0*/  ISETP.GE.AND P4, PT, R248, RZ, PT ;  /* 0x000000fff800720c */ /* 0x000fe40003f86270 */
[----:B------:R-:W4:Y:S04]  /*b4e0*/  LDL R248, [R1+0x908] ;  /* 0x0009080001f87983 */ /* 0x000f280000100800 */
[----:B------:R-:W2:Y:S04]  /*b4f0*/  LDL.LU R247, [R1+0x20] ;  /* 0x0000200001f77983 */ /* 0x000ea80000300800 */
[----:B------:R-:W3:Y:S04]  /*b500*/  LDL R251, [R1+0x904] ;  /* 0x0009040001fb7983 */ /* 0x000ee80000100800 */
[----:B------:R-:W3:Y:S01]  /*b510*/  LDL.LU R242, [R1+0x1c] ;  /* 0x00001c0001f27983 */ /* 0x000ee20000300800 */
[----:B------:R-:W-:-:S13]  /*b520*/  ISETP.GE.AND P2, PT, R0, RZ, PT ;  /* 0x000000ff0000720c */ /* 0x000fda0003f46270 */
[----:B--2---:R-:W-:Y:S01]  /*b530*/  @!P2 IMAD.MOV R247, RZ, RZ, -R247 ;  /* 0x000000fffff7a224 */ /* 0x004fe200078e0af7 */
[----:B------:R-:W-:-:S04]  /*b540*/  ISETP.GE.AND P2, PT, R243, RZ, PT ;  /* 0x000000fff300720c */ /* 0x000fc80003f46270 */
[----:B------:R1:W-:Y:S01]  /*b550*/  STL [R1+0x20], R247 ;  /* 0x000020f701007387 */ /* 0x0003e20000100800 */
[----:B---3--:R-:W-:Y:S01]  /*b560*/  @!P5 IMAD.MOV R242, RZ, RZ, -R242 ;  /* 0x000000fffff2d224 */ /* 0x008fe200078e0af2 */
[----:B------:R-:W-:Y:S02]  /*b570*/  ISETP.GE.AND P5, PT, R246, RZ, PT ;  /* 0x000000fff600720c */ /* 0x000fe40003fa6270 */
[----:B-1----:R-:W2:Y:S04]  /*b580*/  LDL R247, [R1+0x910] ;  /* 0x0009100001f77983 */ /* 0x002ea80000100800 */
[----:B------:R-:W3:Y:S04]  /*b590*/  LDL.LU R243, [R1+0x18] ;  /* 0x0000180001f37983 */ /* 0x000ee80000300800 */
[----:B------:R1:W-:Y:S04]  /*b5a0*/  STL [R1+0x1c], R242 ;  /* 0x00001cf201007387 */ /* 0x0003e80000100800 */
[----:B-1----:R-:W2:Y:S04]  /*b5b0*/  LDL R242, [R1+0x90c] ;  /* 0x00090c0001f27983 */ /* 0x002ea80000100800 */
[----:B------:R-:W2:Y:S01]  /*b5c0*/  LDL.LU R246, [R1+0x14] ;  /* 0x0000140001f67983 */ /* 0x000ea20000300800 */
[----:B---3--:R-:W-:Y:S01]  /*b5d0*/  @!P4 IMAD.MOV R243, RZ, RZ, -R243 ;  /* 0x000000fffff3c224 */ /* 0x008fe200078e0af3 */
[----:B------:R-:W-:-:S04]  /*b5e0*/  ISETP.GE.AND P4, PT, R4, RZ, PT ;  /* 0x000000ff0400720c */ /* 0x000fc80003f86270 */
[----:B------:R1:W-:Y:S04]  /*b5f0*/  STL [R1+0x18], R243 ;  /* 0x000018f301007387 */ /* 0x0003e80000100800 */
[----:B-1----:R-:W3:Y:S01]  /*b600*/  LDL R243, [R1+0x920] ;  /* 0x0009200001f37983 */ /* 0x002ee20000100800 */
[----:B--2---:R-:W-:-:S03]  /*b610*/  @!P3 IMAD.MOV R246, RZ, RZ, -R246 ;  /* 0x000000fffff6b224 */ /* 0x004fc600078e0af6 */
[----:B------:R-:W2:Y:S04]  /*b620*/  LDL.LU R4, [R1+0x10] ;  /* 0x0000100001047983 */ /* 0x000ea80000300800 */
[----:B------:R1:W-:Y:S04]  /*b630*/  STL [R1+0x14], R246 ;  /* 0x000014f601007387 */ /* 0x0003e80000100800 */
[----:B-1----:R-:W3:Y:S01]  /*b640*/  LDL.LU R246, [R1+0xc] ;  /* 0x00000c0001f67983 */ /* 0x002ee20000300800 */
[----:B------:R-:W-:-:S03]  /*b650*/  ISETP.GE.AND P3, PT, R244, RZ, PT ;  /* 0x000000fff400720c */ /* 0x000fc60003f66270 */
[----:B------:R-:W4:Y:S01]  /*b660*/  LDL R244, [R1+0x924] ;  /* 0x0009240001f47983 */ /* 0x000f220000100800 */
[----:B--2---:R-:W-:Y:S01]  /*b670*/  @!P0 IMAD.MOV R4, RZ, RZ, -R4 ;  /* 0x000000ffff048224 */ /* 0x004fe200078e0a04 */
[----:B------:R-:W-:-:S04]  /*b680*/  ISETP.GE.AND P0, PT, R3, RZ, PT ;  /* 0x000000ff0300720c */ /* 0x000fc80003f06270 */
[----:B------:R1:W-:Y:S01]  /*b690*/  STL [R1+0x10], R4 ;  /* 0x0000100401007387 */ /* 0x0003e20000100800 */
[----:B---3--:R-:W-:-:S03]  /*b6a0*/  @!P2 IMAD.MOV R246, RZ, RZ, -R246 ;  /* 0x000000fffff6a224 */ /* 0x008fc600078e0af6 */
[----:B-1----:R-:W2:Y:S01]  /*b6b0*/  LDL.LU R4, [R1+0xe28] ;  /* 0x000e280001047983 */ /* 0x002ea20000300800 */
[----:B------:R-:W-:-:S03]  /*b6c0*/  ISETP.GE.AND P2, PT, R2, RZ, PT ;  /* 0x000000ff0200720c */ /* 0x000fc60003f46270 */
[----:B------:R-:W3:Y:S04]  /*b6d0*/  LDL.LU R3, [R1+0x8] ;  /* 0x0000080001037983 */ /* 0x000ee80000300800 */
[----:B------:R1:W-:Y:S04]  /*b6e0*/  STL [R1+0xc], R246 ;  /* 0x00000cf601007387 */ /* 0x0003e80000100800 */
[----:B-1----:R-:W2:Y:S04]  /*b6f0*/  LDL R246, [R1+0x91c] ;  /* 0x00091c0001f67983 */ /* 0x002ea80000100800 */
[----:B------:R-:W2:Y:S01]  /*b700*/  LDL.LU R2, [R1+0x4] ;  /* 0x0000040001027983 */ /* 0x000ea20000300800 */
[----:B---3--:R-:W-:Y:S01]  /*b710*/  @!P5 IMAD.MOV R3, RZ, RZ, -R3 ;  /* 0x000000ffff03d224 */ /* 0x008fe200078e0a03 */
[----:B----4-:R-:W-:-:S04]  /*b720*/  ISETP.GE.AND P5, PT, R248, RZ, PT ;  /* 0x000000fff800720c */ /* 0x010fc80003fa6270 */
[----:B------:R1:W-:Y:S04]  /*b730*/  STL [R1+0x8], R3 ;  /* 0x0000080301007387 */ /* 0x0003e80000100800 */
[----:B-1----:R-:W3:Y:S01]  /*b740*/  LDL.LU R3, [R1+0xe24] ;  /* 0x000e240001037983 */ /* 0x002ee20000300800 */
[----:B--2---:R-:W-:-:S03]  /*b750*/  @!P4 IMAD.MOV R2, RZ, RZ, -R2 ;  /* 0x000000ffff02c224 */ /* 0x004fc600078e0a02 */
[----:B------:R-:W2:Y:S04]  /*b760*/  LDL.LU R248, [R1] ;  /* 0x0000000001f87983 */ /* 0x000ea80000300800 */
[----:B------:R1:W-:Y:S04]  /*b770*/  STL [R1+0x4], R2 ;  /* 0x0000040201007387 */ /* 0x0003e80000100800 */
[----:B-1----:R-:W4:Y:S01]  /*b780*/  LDL.LU R2, [R1+0xe20] ;  /* 0x000e200001027983 */ /* 0x002f220000300800 */
[----:B------:R-:W-:Y:S01]  /*b790*/  ISETP.GE.AND P4, PT, R251, RZ, PT ;  /* 0x000000fffb00720c */ /* 0x000fe20003f86270 */
[----:B--2---:R-:W-:-:S02]  /*b7a0*/  @!P3 IMAD.MOV R248, RZ, RZ, -R248 ;  /* 0x000000fffff8b224 */ /* 0x004fc400078e0af8 */
[----:B----4-:R-:W-:Y:S02]  /*b7b0*/  IMAD.MOV.U32 R251, RZ, RZ, R2 ;  /* 0x000000fffffb7224 */ /* 0x010fe400078e0002 */
[----:B------:R-:W2:Y:S02]  /*b7c0*/  LDL R2, [R1+0x92c] ;  /* 0x00092c0001027983 */ /* 0x000ea40000100800 */
[----:B------:R-:W-:Y:S02]  /*b7d0*/  @!P0 IMAD.MOV R251, RZ, RZ, -R251 ;  /* 0x000000fffffb8224 */ /* 0x000fe400078e0afb */
[----:B------:R1:W-:Y:S01]  /*b7e0*/  STL [R1], R248 ;  /* 0x000000f801007387 */ /* 0x0003e20000100800 */
[----:B------:R-:W-:-:S03]  /*b7f0*/  ISETP.GE.AND P0, PT, R242, RZ, PT ;  /* 0x000000fff200720c */ /* 0x000fc60003f06270 */
[----:B-1----:R-:W4:Y:S04]  /*b800*/  LDL R248, [R1+0x938] ;  /* 0x0009380001f87983 */ /* 0x002f280000100800 */
[----:B------:R1:W-:Y:S04]  /*b810*/  STL [R1+0xde4], R251 ;  /* 0x000de4fb01007387 */ /* 0x0003e80000100800 */
[----:B------:R-:W4:Y:S01]  /*b820*/  LDL R242, [R1+0x934] ;  /* 0x0009340001f27983 */ /* 0x000f220000100800 */
[----:B---3--:R-:W-:Y:S01]  /*b830*/  @!P2 IMAD.MOV R3, RZ, RZ, -R3 ;  /* 0x000000ffff03a224 */ /* 0x008fe200078e0a03 */
[----:B------:R-:W-:Y:S01]  /*b840*/  ISETP.GE.AND P3, PT, R247, RZ, PT ;  /* 0x000000fff700720c */ /* 0x000fe20003f66270 */
[----:B------:R-:W-:Y:S01]  /*b850*/  @!P5 IMAD.MOV R4, RZ, RZ, -R4 ;  /* 0x000000ffff04d224 */ /* 0x000fe200078e0a04 */
[----:B------:R-:W-:Y:S01]  /*b860*/  ISETP.GE.AND P2, PT, R243, RZ, PT ;  /* 0x000000fff300720c */ /* 0x000fe20003f46270 */
[----:B------:R-:W-:Y:S01]  /*b870*/  @!P4 IMAD.MOV R5, RZ, RZ, -R5 ;  /* 0x000000ffff05c224 */ /* 0x000fe200078e0a05 */
[----:B------:R3:W-:Y:S01]  /*b880*/  STL [R1+0xde8], R3 ;  /* 0x000de80301007387 */ /* 0x0007e20000100800 */
[----:B------:R-:W-:-:S03]  /*b890*/  ISETP.GE.AND P5, PT, R244, RZ, PT ;  /* 0x000000fff400720c */ /* 0x000fc60003fa6270 */
[----:B------:R-:W3:Y:S01]  /*b8a0*/  LDL R243, [R1+0x940] ;  /* 0x0009400001f37983 */ /* 0x000ee20000100800 */
[----:B------:R-:W-:-:S03]  /*b8b0*/  ISETP.GE.AND P4, PT, R246, RZ, PT ;  /* 0x000000fff600720c */ /* 0x000fc60003f86270 */
[----:B------:R1:W-:Y:S04]  /*b8c0*/  STL [R1+0xdec], R4 ;  /* 0x000dec0401007387 */ /* 0x0003e80000100800 */
[----:B------:R-:W3:Y:S04]  /*b8d0*/  LDL R244, [R1+0x93c] ;  /* 0x00093c0001f47983 */ /* 0x000ee80000100800 */
[----:B------:R-:W3:Y:S04]  /*b8e0*/  LDL R247, [R1+0x958] ;  /* 0x0009580001f77983 */ /* 0x000ee80000100800 */
[----:B------:R-:W-:Y:S04]  /*b8f0*/  STL [R1+0xdf0], R5 ;  /* 0x000df00501007387 */ /* 0x000fe80000100800 */
[----:B------:R-:W3:Y:S01]  /*b900*/  LDL R246, [R1+0x95c] ;  /* 0x00095c0001f67983 */ /* 0x000ee20000100800 */
[----:B------:R-:W-:-:S02]  /*b910*/  @!P3 IMAD.MOV R6, RZ, RZ, -R6 ;  /* 0x000000ffff06b224 */ /* 0x000fc400078e0a06 */
[----:B------:R-:W-:Y:S02]  /*b920*/  @!P0 IMAD.MOV R7, RZ, RZ, -R7 ;  /* 0x000000ffff078224 */ /* 0x000fe400078e0a07 */
[----:B------:R-:W-:Y:S01]  /*b930*/  @!P2 IMAD.MOV R8, RZ, RZ, -R8 ;  /* 0x000000ffff08a224 */ /* 0x000fe200078e0a08 */
[----:B------:R-:W-:Y:S01]  /*b940*/  STL [R1+0xdf4], R6 ;  /* 0x000df40601007387 */ /* 0x000fe20000100800 */
[----:B--2---:R-:W-:-:S03]  /*b950*/  ISETP.GE.AND P3, PT, R2, RZ, PT ;  /* 0x000000ff0200720c */ /* 0x004fc60003f66270 */
[----:B------:R-:W2:Y:S04]  /*b960*/  LDL R2, [R1+0x954] ;  /* 0x0009540001027983 */ /* 0x000ea80000100800 */
[----:B------:R-:W-:Y:S04]  /*b970*/  STL [R1+0xdf8], R7 ;  /* 0x000df80701007387 */ /* 0x000fe80000100800 */
[----:B-1----:R-:W2:Y:S01]  /*b980*/  LDL R251, [R1+0x960] ;  /* 0x0009600001fb7983 */ /* 0x002ea20000100800 */
[----:B----4-:R-:W-:-:S03]  /*b990*/  ISETP.GE.AND P0, PT, R248, RZ, PT ;  /* 0x000000fff800720c */ /* 0x010fc60003f06270 */
[----:B------:R-:W4:Y:S04]  /*b9a0*/  LDL R248, [R1+0x950] ;  /* 0x0009500001f87983 */ /* 0x000f280000100800 */
[----:B------:R-:W-:Y:S01]  /*b9b0*/  STL [R1+0xdfc], R8 ;  /* 0x000dfc0801007387 */ /* 0x000fe20000100800 */
[----:B------:R-:W-:-:S03]  /*b9c0*/  ISETP.GE.AND P2, PT, R242, RZ, PT ;  /* 0x000000fff200720c */ /* 0x000fc60003f46270 */
[----:B------:R-:W4:Y:S01]  /*b9d0*/  LDL R242, [R1+0x94c] ;  /* 0x00094c0001f27983 */ /* 0x000f220000100800 */
[----:B------:R-:W-:Y:S02]  /*b9e0*/  @!P5 IMAD.MOV R9, RZ, RZ, -R9 ;  /* 0x000000ffff09d224 */ /* 0x000fe400078e0a09 */
[----:B------:R-:W-:Y:S02]  /*b9f0*/  @!P4 IMAD.MOV R10, RZ, RZ, -R10 ;  /* 0x000000ffff0ac224 */ /* 0x000fe400078e0a0a */
[----:B------:R-:W-:Y:S01]  /*ba00*/  @!P3 IMAD.MOV R11, RZ, RZ, -R11 ;  /* 0x000000ffff0bb224 */ /* 0x000fe200078e0a0b */
[----:B------:R-:W-:Y:S01]  /*ba10*/  STL [R1+0xe00], R9 ;  /* 0x000e000901007387 */ /* 0x000fe20000100800 */
[----:B------:R-:W-:Y:S01]  /*ba20*/  @!P0 IMAD.MOV R13, RZ, RZ, -R13 ;  /* 0x000000ffff0d8224 */ /* 0x000fe200078e0a0d */
[----:B---3--:R-:W-:Y:S02]  /*ba30*/  ISETP.GE.AND P5, PT, R243, RZ, PT ;  /* 0x000000fff300720c */ /* 0x008fe40003fa6270 */
[----:B------:R-:W3:Y:S04]  /*ba40*/  LDL R243, [R1+0x930] ;  /* 0x0009300001f37983 */ /* 0x000ee80000100800 */
[----:B------:R1:W-:Y:S01]  /*ba50*/  STL [R1+0xe04], R10 ;  /* 0x000e040a01007387 */ /* 0x0003e20000100800 */
[----:B------:R-:W-:-:S03]  /*ba60*/  ISETP.GE.AND P4, PT, R244, RZ, PT ;  /* 0x000000fff400720c */ /* 0x000fc60003f86270 */
[----:B------:R-:W3:Y:S01]  /*ba70*/  LDL R244, [R1+0x928] ;  /* 0x0009280001f47983 */ /* 0x000ee20000100800 */
[----:B------:R-:W-:-:S03]  /*ba80*/  ISETP.GE.AND P3, PT, R247, RZ, PT ;  /* 0x000000fff700720c */ /* 0x000fc60003f66270 */
[----:B------:R-:W3:Y:S01]  /*ba90*/  LDL R247, [R1+0x918] ;  /* 0x0009180001f77983 */ /* 0x000ee20000100800 */
[----:B------:R-:W-:Y:S01]  /*baa0*/  ISETP.GE.AND P0, PT, R246, RZ, PT ;  /* 0x000000fff600720c */ /* 0x000fe20003f06270 */
[----:B------:R-:W-:Y:S02]  /*bab0*/  @!P5 IMAD.MOV R15, RZ, RZ, -R15 ;  /* 0x000000ffff0fd224 */ /* 0x000fe400078e0a0f */
[----:B------:R-:W3:Y:S06]  /*bac0*/  LDL R246, [R1+0x9b8] ;  /* 0x0009b80001f67983 */ /* 0x000eec0000100800 */
[----:B------:R-:W-:Y:S01]  /*bad0*/  @!P3 IMAD.MOV R17, RZ, RZ, -R17 ;  /* 0x000000ffff11b224 */ /* 0x000fe200078e0a11 */
[----:B------:R-:W3:Y:S01]  /*bae0*/  LDL R3, [R1+0xadc] ;  /* 0x000adc0001037983 */ /* 0x000ee20000100800 */
[----:B------:R-:W-:-:S03]  /*baf0*/  @!P2 IMAD.MOV R14, RZ, RZ, -R14 ;  /* 0x000000ffff0ea224 */ /* 0x000fc600078e0a0e */
[----:B------:R-:W3:Y:S01]  /*bb00*/  LDL R4, [R1+0x9a0] ;  /* 0x0009a00001047983 */ /* 0x000ee20000100800 */
[----:B--2---:R-:W-:-:S03]  /*bb10*/  ISETP.GE.AND P5, PT, R251, RZ, PT ;  /* 0x000000fffb00720c */ /* 0x004fc60003fa6270 */
[----:B------:R-:W2:Y:S01]  /*bb20*/  LDL R251, [R1+0x9d4] ;  /* 0x0009d40001fb7983 */ /* 0x000ea20000100800 */
[----:B----4-:R-:W-:-:S03]  /*bb30*/  ISETP.GE.AND P3, PT, R242, RZ, PT ;  /* 0x000000fff200720c */ /* 0x010fc60003f66270 */
[----:B------:R-:W4:Y:S01]  /*bb40*/  LDL R242, [R1+0x9e8] ;  /* 0x0009e80001f27983 */ /* 0x000f220000100800 */
[----:B------:R-:W-:-:S03]  /*bb50*/  ISETP.GE.AND P2, PT, R2, RZ, PT ;  /* 0x000000ff0200720c */ /* 0x000fc60003f46270 */
[----:B------:R-:W4:Y:S01]  /*bb60*/  LDL R2, [R1+0x914] ;  /* 0x0009140001027983 */ /* 0x000f220000100800 */
[----:B------:R-:W-:Y:S01]  /*bb70*/  @!P4 IMAD.MOV R16, RZ, RZ, -R16 ;  /* 0x000000ffff10c224 */ /* 0x000fe200078e0a10 */
[----:B------:R-:W-:Y:S02]  /*bb80*/  ISETP.GE.AND P4, PT, R248, RZ, PT ;  /* 0x000000fff800720c */ /* 0x000fe40003f86270 */
[----:B------:R-:W4:Y:S01]  /*bb90*/  LDL R248, [R1+0x9e0] ;  /* 0x0009e00001f87983 */ /* 0x000f220000100800 */
[----:B------:R-:W-:Y:S01]  /*bba0*/  @!P0 IMAD.MOV R18, RZ, RZ, -R18 ;  /* 0x000000ffff128224 */ /* 0x000fe200078e0a12 */
[----:B---3--:R-:W-:Y:S01]  /*bbb0*/  ISETP.GE.AND P0, PT, R243, RZ, PT ;  /* 0x000000fff300720c */ /* 0x008fe20003f06270 */
[----:B------:R-:W-:Y:S01]  /*bbc0*/  @!P5 IMAD.MOV R20, RZ, RZ, -R20 ;  /* 0x000000ffff14d224 */ /* 0x000fe200078e0a14 */
[----:B------:R-:W3:Y:S02]  /*bbd0*/  LDL R243, [R1+0x9f4] ;  /* 0x0009f40001f37983 */ /* 0x000ee40000100800 */
[----:B------:R-:W-:-:S05]  /*bbe0*/  @!P2 IMAD.MOV R19, RZ, RZ, -R19 ;  /* 0x000000ffff13a224 */ /* 0x000fca00078e0a13 */
[----:B------:R-:W-:Y:S01]  /*bbf0*/  @!P4 IMAD.MOV R21, RZ, RZ, -R21 ;  /* 0x000000ffff15c224 */ /* 0x000fe200078e0a15 */
[----:B------:R-:W-:Y:S02]  /*bc00*/  ISETP.GE.AND P5, PT, R247, RZ, PT ;  /* 0x000000fff700720c */ /* 0x000fe40003fa6270 */
[----:B------:R-:W3:Y:S01]  /*bc10*/  LDL R247, [R1+0x9fc] ;  /* 0x0009fc0001f77983 */ /* 0x000ee20000100800 */
[----:B------:R-:W-:-:S03]  /*bc20*/  ISETP.GE.AND P2, PT, R244, RZ, PT ;  /* 0x000000fff400720c */ /* 0x000fc60003f46270 */
[----:B------:R-:W3:Y:S01]  /*bc30*/  LDL R244, [R1+0x9f8] ;  /* 0x0009f80001f47983 */ /* 0x000ee20000100800 */
[----:B------:R-:W-:-:S03]  /*bc40*/  ISETP.GE.AND P4, PT, R246, RZ, PT ;  /* 0x000000fff600720c */ /* 0x000fc60003f86270 */
[----:B------:R-:W3:Y:S01]  /*bc50*/  LDL R246, [R1+0xa00] ;  /* 0x000a000001f67983 */ /* 0x000ee20000100800 */
[----:B------:R-:W-:Y:S02]  /*bc60*/  @!P0 IMAD.MOV R23, RZ, RZ, -R23 ;  /* 0x000000ffff178224 */ /* 0x000fe400078e0a17 */
[----:B------:R-:W-:Y:S01]  /*bc70*/  @!P5 IMAD.MOV R25, RZ, RZ, -R25 ;  /* 0x000000ffff19d224 */ /* 0x000fe200078e0a19 */
[----:B--2---:R-:W-:Y:S02]  /*bc80*/  ISETP.GE.AND P0, PT, R251, RZ, PT ;  /* 0x000000fffb00720c */ /* 0x004fe40003f06270 */
[----:B------:R-:W2:Y:S01]  /*bc90*/  LDL R251, [R1+0xa14] ;  /* 0x000a140001fb7983 */ /* 0x000ea20000100800 */
[----:B----4-:R-:W-:-:S03]  /*bca0*/  ISETP.GE.AND P5, PT, R242, RZ, PT ;  /* 0x000000fff200720c */ /* 0x010fc60003fa6270 */
[----:B------:R-:W4:Y:S01]  /*bcb0*/  LDL R242, [R1+0xa20] ;  /* 0x000a200001f27983 */ /* 0x000f220000100800 */
[----:B------:R-:W-:Y:S01]  /*bcc0*/  @!P3 IMAD.MOV R22, RZ, RZ, -R22 ;  /* 0x000000ffff16b224 */ /* 0x000fe200078e0a16 */
[----:B------:R-:W-:Y:S02]  /*bcd0*/  ISETP.GE.AND P3, PT, R2, RZ, PT ;  /* 0x000000ff0200720c */ /* 0x000fe40003f66270 */
[----:B------:R-:W4:Y:S01]  /*bce0*/  LDL R2, [R1+0xa0c] ;  /* 0x000a0c0001027983 */ /* 0x000f220000100800 */
[----:B------:R-:W-:Y:S01]  /*bcf0*/  @!P2 IMAD.MOV R24, RZ, RZ, -R24 ;  /* 0x000000ffff18a224 */ /* 0x000fe200078e0a18 */
[----:B------:R-:W-:Y:S02]  /*bd00*/  ISETP.GE.AND P2, PT, R248, RZ, PT ;  /* 0x000000fff800720c */ /* 0x000fe40003f46270 */
[----:B------:R-:W4:Y:S01]  /*bd10*/  LDL R248, [R1+0xa18] ;  /* 0x000a180001f87983 */ /* 0x000f220000100800 */
[----:B------:R-:W-:Y:S01]  /*bd20*/  @!P4 IMAD.MOV R26, RZ, RZ, -R26 ;  /* 0x000000ffff1ac224 */ /* 0x000fe200078e0a1a */
[----:B---3--:R-:W-:Y:S01]  /*bd30*/  ISETP.GE.AND P4, PT, R243, RZ, PT ;  /* 0x000000fff300720c */ /* 0x008fe20003f86270 */
[----:B------:R-:W-:Y:S01]  /*bd40*/  @!P0 IMAD.MOV R28, RZ, RZ, -R28 ;  /* 0x000000ffff1c8224 */ /* 0x000fe200078e0a1c */
[----:B------:R-:W3:Y:S03]  /*bd50*/  LDL R243, [R1+0xa28] ;  /* 0x000a280001f37983 */ /* 0x000ee60000100800 */
[----:B------:R-:W-:-:S04]  /*bd60*/  @!P3 IMAD.MOV R27, RZ, RZ, -R27 ;  /* 0x000000ffff1bb224 */ /* 0x000fc800078e0a1b */
        /* <DEDUP_REMOVED lines=470> */
[----:B------:R-:W-:Y:S01]  /*dad0*/  ISETP.GE.AND P3, PT, R2, RZ, PT ;  /* 0x000000ff0200720c */ /* 0x000fe20003f66270 */
[----:B------:R-:W-:Y:S02]  /*dae0*/  IMAD.MOV.U32 R2, RZ, RZ, R184 ;  /* 0x000000ffff027224 */ /* 0x000fe400078e00b8 */
[----:B------:R-:W-:Y:S01]  /*daf0*/  @!P4 IMAD.MOV R186, RZ, RZ, -R186 ;  /* 0x000000ffffbac224 */ /* 0x000fe200078e0aba */
[----:B------:R-:W4:Y:S01]  /*db00*/  LDL R184, [R1+0x8d8] ;  /* 0x0008d80001b87983 */ /* 0x000f220000100800 */
[----:B------:R-:W-:Y:S01]  /*db10*/  @!P2 IMAD.MOV R2, RZ, RZ, -R2 ;  /* 0x000000ffff02a224 */ /* 0x000fe200078e0a02 */
[----:B------:R-:W-:Y:S02]  /*db20*/  ISETP.GE.AND P2, PT, R248, RZ, PT ;  /* 0x000000fff800720c */ /* 0x000fe40003f46270 */
[----:B------:R-:W4:Y:S01]  /*db30*/  LDL R248, [R1+0xac4] ;  /* 0x000ac40001f87983 */ /* 0x000f220000100800 */
[----:B---3--:R-:W-:Y:S01]  /*db40*/  ISETP.GE.AND P4, PT, R243, RZ, PT ;  /* 0x000000fff300720c */ /* 0x008fe20003f86270 */
[----:B------:R-:W-:-:S02]  /*db50*/  @!P0 IMAD.MOV R188, RZ, RZ, -R188 ;  /* 0x000000ffffbc8224 */ /* 0x000fc400078e0abc */
[----:B------:R-:W3:Y:S01]  /*db60*/  LDL R243, [R1+0xaac] ;  /* 0x000aac0001f37983 */ /* 0x000ee20000100800 */
[----:B------:R-:W-:Y:S01]  /*db70*/  @!P3 IMAD.MOV R187, RZ, RZ, -R187 ;  /* 0x000000ffffbbb224 */ /* 0x000fe200078e0abb */
[----:B------:R-:W-:-:S05]  /*db80*/  ISETP.GE.AND P0, PT, R247, RZ, PT ;  /* 0x000000fff700720c */ /* 0x000fca0003f06270 */
[----:B------:R-:W-:Y:S01]  /*db90*/  @!P2 IMAD.MOV R189, RZ, RZ, -R189 ;  /* 0x000000ffffbda224 */ /* 0x000fe200078e0abd */
        /* <DEDUP_REMOVED lines=11> */
[----:B------:R-:W-:Y:S02]  /*dc50*/  @!P3 IMAD.MOV R192, RZ, RZ, -R192 ;  /* 0x000000ffffc0b224 */ /* 0x000fe400078e0ac0 */
[----:B------:R-:W-:Y:S01]  /*dc60*/  @!P5 IMAD.MOV R190, RZ, RZ, -R190 ;  /* 0x000000ffffbed224 */ /* 0x000fe200078e0abe */
[----:B------:R-:W-:Y:S02]  /*dc70*/  ISETP.GE.AND P5, PT, R3, RZ, PT ;  /* 0x000000ff0300720c */ /* 0x000fe40003fa6270 */
[----:B------:R-:W4:Y:S01]  /*dc80*/  LDL R3, [R1+0xa8c] ;  /* 0x000a8c0001037983 */ /* 0x000f220000100800 */
[----:B------:R-:W-:-:S03]  /*dc90*/  ISETP.GE.AND P3, PT, R248, RZ, PT ;  /* 0x000000fff800720c */ /* 0x000fc60003f66270 */
[----:B------:R-:W4:Y:S01]  /*dca0*/  LDL R248, [R1+0xa78] ;  /* 0x000a780001f87983 */ /* 0x000f220000100800 */
[----:B------:R-:W-:Y:S01]  /*dcb0*/  @!P2 IMAD.MOV R194, RZ, RZ, -R194 ;  /* 0x000000ffffc2a224 */ /* 0x000fe200078e0ac2 */
[----:B---3--:R-:W-:Y:S01]  /*dcc0*/  ISETP.GE.AND P2, PT, R243, RZ, PT ;  /* 0x000000fff300720c */ /* 0x008fe20003f46270 */
[----:B------:R-:W-:Y:S01]  /*dcd0*/  @!P4 IMAD.MOV R196, RZ, RZ, -R196 ;  /* 0x000000ffffc4c224 */ /* 0x000fe200078e0ac4 */
[----:B------:R-:W3:Y:S03]  /*dce0*/  LDL R243, [R1+0xa64] ;  /* 0x000a640001f37983 */ /* 0x000ee60000100800 */
[----:B------:R-:W-:Y:S01]  /*dcf0*/  @!P5 IMAD.MOV R195, RZ, RZ, -R195 ;  /* 0x000000ffffc3d224 */ /* 0x000fe200078e0ac3 */
[----:B------:R-:W-:Y:S02]  /*dd00*/  ISETP.GE.AND P4, PT, R247, RZ, PT ;  /* 0x000000fff700720c */ /* 0x000fe40003f86270 */
        /* <DEDUP_REMOVED lines=91> */
[----:B---3--:R-:W-:Y:S02]  /*e2c0*/  ISETP.GE.AND P4, PT, R243, RZ, PT ;  /* 0x000000fff300720c */ /* 0x008fe40003f86270 */
[----:B------:R-:W3:Y:S01]  /*e2d0*/  LDL R243, [R1+0x98c] ;  /* 0x00098c0001f37983 */ /* 0x000ee20000100800 */
[----:B------:R-:W-:Y:S02]  /*e2e0*/  @!P0 IMAD.MOV R228, RZ, RZ, -R228 ;  /* 0x000000ffffe48224 */ /* 0x000fe400078e0ae4 */
[----:B------:R-:W-:-:S03]  /*e2f0*/  @!P3 IMAD.MOV R227, RZ, RZ, -R227 ;  /* 0x000000ffffe3b224 */ /* 0x000fc600078e0ae3 */
[----:B------:R-:W-:Y:S01]  /*e300*/  @!P2 IMAD.MOV R229, RZ, RZ, -R229 ;  /* 0x000000ffffe5a224 */ /* 0x000fe200078e0ae5 */
[----:B------:R-:W-:Y:S02]  /*e310*/  ISETP.GE.AND P0, PT, R247, RZ, PT ;  /* 0x000000fff700720c */ /* 0x000fe40003f06270 */
[----:B------:R-:W-:Y:S01]  /*e320*/  ISETP.GE.AND P3, PT, R244, RZ, PT ;  /* 0x000000fff400720c */ /* 0x000fe20003f66270 */
[----:B------:R-:W3:Y:S01]  /*e330*/  LDL R247, [R1+0x984] ;  /* 0x0009840001f77983 */ /* 0x000ee20000100800 */
[----:B------:R-:W-:-:S03]  /*e340*/  ISETP.GE.AND P2, PT, R246, RZ, PT ;  /* 0x000000fff600720c */ /* 0x000fc60003f46270 */
[----:B------:R-:W3:Y:S04]  /*e350*/  LDL R244, [R1+0x988] ;  /* 0x0009880001f47983 */ /* 0x000ee80000100800 */
[----:B------:R-:W3:Y:S01]  /*e360*/  LDL R246, [R1+0x980] ;  /* 0x0009800001f67983 */ /* 0x000ee20000100800 */
[----:B------:R-:W-:-:S05]  /*e370*/  @!P4 IMAD.MOV R231, RZ, RZ, -R231 ;  /* 0x000000ffffe7c224 */ /* 0x000fca00078e0ae7 */
[----:B------:R-:W-:Y:S01]  /*e380*/  @!P2 IMAD.MOV R234, RZ, RZ, -R234 ;  /* 0x000000ffffeaa224 */ /* 0x000fe200078e0aea */
[----:B--2---:R-:W-:Y:S02]  /*e390*/  ISETP.GE.AND P4, PT, R251, RZ, PT ;  /* 0x000000fffb00720c */ /* 0x004fe40003f86270 */
[----:B------:R-:W2:Y:S01]  /*e3a0*/  LDL R251, [R1+0x97c] ;  /* 0x00097c0001fb7983 */ /* 0x000ea20000100800 */
[----:B----4-:R-:W-:-:S03]  /*e3b0*/  ISETP.GE.AND P2, PT, R242, RZ, PT ;  /* 0x000000fff200720c */ /* 0x010fc60003f46270 */
[----:B------:R-:W4:Y:S01]  /*e3c0*/  LDL R242, [R1+0x978] ;  /* 0x0009780001f27983 */ /* 0x000f220000100800 */
[----:B------:R-:W-:Y:S01]  /*e3d0*/  @!P5 IMAD.MOV R230, RZ, RZ, -R230 ;  /* 0x000000ffffe6d224 */ /* 0x000fe200078e0ae6 */
[----:B------:R-:W-:Y:S01]  /*e3e0*/  ISETP.GE.AND P5, PT, R4, RZ, PT ;  /* 0x000000ff0400720c */ /* 0x000fe20003fa6270 */
[----:B------:R-:W-:Y:S01]  /*e3f0*/  @!P3 IMAD.MOV R232, RZ, RZ, -R232 ;  /* 0x000000ffffe8b224 */ /* 0x000fe200078e0ae8 */
[----:B------:R-:W-:Y:S01]  /*e400*/  ISETP.GE.AND P3, PT, R3, RZ, PT ;  /* 0x000000ff0300720c */ /* 0x000fe20003f66270 */
[----:B------:R-:W-:Y:S01]  /*e410*/  @!P0 IMAD.MOV R233, RZ, RZ, -R233 ;  /* 0x000000ffffe98224 */ /* 0x000fe200078e0ae9 */
[----:B------:R-:W-:Y:S01]  /*e420*/  ISETP.GE.AND P0, PT, R248, RZ, PT ;  /* 0x000000fff800720c */ /* 0x000fe20003f06270 */
[----:B------:R-:W-:Y:S01]  /*e430*/  @!P4 IMAD.MOV R236, RZ, RZ, -R236 ;  /* 0x000000ffffecc224 */ /* 0x000fe200078e0aec */
[----:B------:R-:W4:Y:S07]  /*e440*/  LDL R248, [R1+0x970] ;  /* 0x0009700001f87983 */ /* 0x000f2e0000100800 */
[----:B------:R-:W-:Y:S01]  /*e450*/  @!P5 IMAD.MOV R235, RZ, RZ, -R235 ;  /* 0x000000ffffebd224 */ /* 0x000fe200078e0aeb */
[----:B---3--:R-:W-:Y:S01]  /*e460*/  ISETP.GE.AND P5, PT, R243, RZ, PT ;  /* 0x000000fff300720c */ /* 0x008fe20003fa6270 */
[----:B------:R-:W-:Y:S01]  /*e470*/  @!P3 IMAD.MOV R237, RZ, RZ, -R237 ;  /* 0x000000ffffedb224 */ /* 0x000fe200078e0aed */
[----:B------:R-:W3:Y:S01]  /*e480*/  LDL R243, [R1+0x28] ;  /* 0x0000280001f37983 */ /* 0x000ee20000100800 */
[----:B------:R-:W-:Y:S01]  /*e490*/  @!P0 IMAD.MOV R238, RZ, RZ, -R238 ;  /* 0x000000ffffee8224 */ /* 0x000fe200078e0aee */
[----:B------:R-:W-:-:S02]  /*e4a0*/  ISETP.GE.AND P3, PT, R247, RZ, PT ;  /* 0x000000fff700720c */ /* 0x000fc40003f66270 */
[----:B------:R-:W3:Y:S01]  /*e4b0*/  LDL R247, [R1+0x96c] ;  /* 0x00096c0001f77983 */ /* 0x000ee20000100800 */
[----:B------:R-:W-:-:S03]  /*e4c0*/  ISETP.GE.AND P4, PT, R244, RZ, PT ;  /* 0x000000fff400720c */ /* 0x000fc60003f86270 */
[----:B------:R-:W3:Y:S01]  /*e4d0*/  LDL R244, [R1+0x974] ;  /* 0x0009740001f47983 */ /* 0x000ee20000100800 */
[----:B------:R-:W-:-:S03]  /*e4e0*/  ISETP.GE.AND P0, PT, R246, RZ, PT ;  /* 0x000000fff600720c */ /* 0x000fc60003f06270 */
[----:B------:R-:W3:Y:S04]  /*e4f0*/  LDL R246, [R1+0x968] ;  /* 0x0009680001f67983 */ /* 0x000ee80000100800 */
[----:B-1----:R-:W3:Y:S04]  /*e500*/  LDL.LU R10, [R1+0x20] ;  /* 0x00002000010a7983 */ /* 0x002ee80000300800 */
[----:B------:R-:W3:Y:S04]  /*e510*/  LDL.LU R9, [R1+0x1c] ;  /* 0x00001c0001097983 */ /* 0x000ee80000300800 */
[----:B------:R-:W3:Y:S01]  /*e520*/  LDL.LU R8, [R1+0x18] ;  /* 0x0000180001087983 */ /* 0x000ee20000300800 */
[----:B------:R-:W-:-:S03]  /*e530*/  @!P2 IMAD.MOV R239, RZ, RZ, -R239 ;  /* 0x000000ffffefa224 */ /* 0x000fc600078e0aef */
[----:B------:R-:W3:Y:S01]  /*e540*/  LDL.LU R7, [R1+0x14] ;  /* 0x0000140001077983 */ /* 0x000ee20000300800 */
[----:B------:R-:W-:-:S03]  /*e550*/  @!P5 IMAD.MOV R240, RZ, RZ, -R240 ;  /* 0x000000fffff0d224 */ /* 0x000fc600078e0af0 */
[----:B------:R-:W3:Y:S04]  /*e560*/  LDL.LU R6, [R1+0x10] ;  /* 0x0000100001067983 */ /* 0x000ee80000300800 */
[----:B------:R-:W3:Y:S04]  /*e570*/  LDL.LU R5, [R1+0xc] ;  /* 0x00000c0001057983 */ /* 0x000ee80000300800 */
[----:B------:R-:W3:Y:S04]  /*e580*/  LDL.LU R4, [R1+0x8] ;  /* 0x0000080001047983 */ /* 0x000ee80000300800 */
[----:B------:R-:W3:Y:S01]  /*e590*/  LDL.LU R3, [R1+0x4] ;  /* 0x0000040001037983 */ /* 0x000ee20000300800 */
[----:B--2---:R-:W-:-:S03]  /*e5a0*/  ISETP.GE.AND P2, PT, R251, RZ, PT ;  /* 0x000000fffb00720c */ /* 0x004fc60003f46270 */
[----:B------:R-:W2:Y:S01]  /*e5b0*/  LDL.LU R251, [R1] ;  /* 0x0000000001fb7983 */ /* 0x000ea20000300800 */
[----:B----4-:R-:W-:-:S03]  /*e5c0*/  ISETP.GE.AND P5, PT, R242, RZ, PT ;  /* 0x000000fff200720c */ /* 0x010fc60003fa6270 */
[----:B------:R-:W4:Y:S01]  /*e5d0*/  LDL.LU R242, [R1+0xe1c] ;  /* 0x000e1c0001f27983 */ /* 0x000f220000300800 */
[----:B------:R-:W-:Y:S01]  /*e5e0*/  @!P4 IMAD.MOV R241, RZ, RZ, -R241 ;  /* 0x000000fffff1c224 */ /* 0x000fe200078e0af1 */
[----:B---3--:R-:W-:Y:S02]  /*e5f0*/  ISETP.NE.AND P4, PT, R243, RZ, PT ;  /* 0x000000fff300720c */ /* 0x008fe40003f85270 */
[----:B------:R-:W3:Y:S01]  /*e600*/  LDL.LU R243, [R1+0xe18] ;  /* 0x000e180001f37983 */ /* 0x000ee20000300800 */
[----:B----4-:R-:W-:Y:S01]  /*e610*/  @!P3 IMAD.MOV R242, RZ, RZ, -R242 ;  /* 0x000000fffff2b224 */ /* 0x010fe200078e0af2 */
[----:B------:R-:W-:Y:S02]  /*e620*/  ISETP.GE.AND P3, PT, R244, RZ, PT ;  /* 0x000000fff400720c */ /* 0x000fe40003f66270 */
[----:B------:R-:W4:Y:S01]  /*e630*/  LDL.LU R244, [R1+0xe14] ;  /* 0x000e140001f47983 */ /* 0x000f220000300800 */
[----:B------:R-:W-:Y:S01]  /*e640*/  ISETP.GT.U32.AND P1, PT, R250, R249, PT ;  /* 0x000000f9fa00720c */ /* 0x000fe20003f24070 */
[----:B------:R-:W-:Y:S01]  /*e650*/  @!P5 IMAD.MOV R245, RZ, RZ, -R245 ;  /* 0x000000fffff5d224 */ /* 0x000fe200078e0af5 */
[----:B------:R-:W-:-:S02]  /*e660*/  ISETP.GE.AND P6, PT, R246, RZ, PT ;  /* 0x000000fff600720c */ /* 0x000fc40003fc6270 */
[----:B------:R-:W-:-:S09]  /*e670*/  ISETP.GE.AND P5, PT, R184, RZ, PT ;  /* 0x000000ffb800720c */ /* 0x000fd20003fa6270 */
[----:B------:R-:W-:Y:S01]  /*e680*/  @!P1 IMAD.IADD R249, R249, 0x1, -R250 ;  /* 0x00000001f9f99824 */ /* 0x000fe200078e0afa */
[----:B------:R-:W-:Y:S02]  /*e690*/  ISETP.NE.AND P1, PT, RZ, UR11, PT ;  /* 0x0000000bff007c0c */ /* 0x000fe4000bf25270 */
[----:B------:R-:W-:Y:S01]  /*e6a0*/  LOP3.LUT R250, RZ, UR11, RZ, 0x33, !PT ;  /* 0x0000000bfffa7c12 */ /* 0x000fe2000f8e33ff */
[----:B---3--:R-:W-:Y:S01]  /*e6b0*/  @!P0 IMAD.MOV R243, RZ, RZ, -R243 ;  /* 0x000000fffff38224 */ /* 0x008fe200078e0af3 */
[----:B------:R-:W-:Y:S01]  /*e6c0*/  ISETP.GE.AND P0, PT, R248, RZ, PT ;  /* 0x000000fff800720c */ /* 0x000fe20003f06270 */
[----:B----4-:R-:W-:Y:S01]  /*e6d0*/  @!P2 IMAD.MOV R244, RZ, RZ, -R244 ;  /* 0x000000fffff4a224 */ /* 0x010fe200078e0af4 */
[----:B------:R-:W-:Y:S01]  /*e6e0*/  SEL R10, R250, R10, !P1 ;  /* 0x0000000afa0a7207 */ /* 0x000fe20004800000 */
[----:B------:R-:W3:Y:S01]  /*e6f0*/  LDL.LU R248, [R1+0xe10] ;  /* 0x000e100001f87983 */ /* 0x000ee20000300800 */
[----:B------:R-:W-:Y:S01]  /*e700*/  ISETP.GE.AND P2, PT, R247, RZ, PT ;  /* 0x000000fff700720c */ /* 0x000fe20003f46270 */
[----:B------:R-:W-:Y:S01]  /*e710*/  IMAD R12, R252, 0x2, R12 ;  /* 0x00000002fc0c7824 */ /* 0x000fe200078e020c */
[C---:B------:R-:W-:Y:S01]  /*e720*/  SEL R9, R250.reuse, R9, !P1 ;  /* 0x00000009fa097207 */ /* 0x040fe20004800000 */
[----:B------:R-:W4:Y:S01]  /*e730*/  LDL.LU R247, [R1+0xe0c] ;  /* 0x000e0c0001f77983 */ /* 0x000f220000300800 */
[C---:B------:R-:W-:Y:S01]  /*e740*/  SEL R8, R250.reuse, R8, !P1 ;  /* 0x00000008fa087207 */ /* 0x040fe20004800000 */
[----:B------:R-:W-:Y:S01]  /*e750*/  @!P6 IMAD.MOV R249, RZ, RZ, -R249 ;  /* 0x000000fffff9e224 */ /* 0x000fe200078e0af9 */
[----:B------:R-:W1:Y:S01]  /*e760*/  LDCU UR11, c[0x0][0x3b0] ;  /* 0x00007600ff0b77ac */ /* 0x000e620008000800 */
[----:B------:R-:W3:Y:S01]  /*e770*/  LDL.LU R246, [R1+0xe08] ;  /* 0x000e080001f67983 */ /* 0x000ee20000300800 */
[----:B------:R-:W-:-:S03]  /*e780*/  SEL R7, R250, R7, !P1 ;  /* 0x00000007fa077207 */ /* 0x000fc60004800000 */
[----:B------:R-:W3:Y:S01]  /*e790*/  LDL.LU R184, [R1+0x24] ;  /* 0x0000240001b87983 */ /* 0x000ee20000300800 */
[----:B------:R-:W-:-:S03]  /*e7a0*/  SEL R6, R250, R6, !P1 ;  /* 0x00000006fa067207 */ /* 0x000fc60004800000 */
[----:B------:R1:W-:Y:S01]  /*e7b0*/  STL [R1+0xe0], R10 ;  /* 0x0000e00a01007387 */ /* 0x0003e20000100800 */
[C---:B------:R-:W-:Y:S02]  /*e7c0*/  SEL R5, R250.reuse, R5, !P1 ;  /* 0x00000005fa057207 */ /* 0x040fe40004800000 */
[C---:B------:R-:W-:Y:S01]  /*e7d0*/  SEL R4, R250.reuse, R4, !P1 ;  /* 0x00000004fa047207 */ /* 0x040fe20004800000 */
[----:B-1----:R-:W3:Y:S04]  /*e7e0*/  LDL.LU R10, [R1+0xe04] ;  /* 0x000e0400010a7983 */ /* 0x002ee80000300800 */
[----:B------:R1:W-:Y:S01]  /*e7f0*/  STL [R1+0xdc], R9 ;  /* 0x0000dc0901007387 */ /* 0x0003e20000100800 */
[----:B------:R-:W-:-:S03]  /*e800*/  SEL R3, R250, R3, !P1 ;  /* 0x00000003fa037207 */ /* 0x000fc60004800000 */
[----:B-1----:R-:W3:Y:S04]  /*e810*/  LDL.LU R9, [R1+0xe00] ;  /* 0x000e000001097983 */ /* 0x002ee80000300800 */
[----:B------:R1:W-:Y:S01]  /*e820*/  STL [R1+0xd8], R8 ;  /* 0x0000d80801007387 */ /* 0x0003e20000100800 */
[----:B--2---:R-:W-:-:S03]  /*e830*/  SEL R251, R250, R251, !P1 ;  /* 0x000000fbfafb7207 */ /* 0x004fc60004800000 */
[----:B-1----:R-:W2:Y:S04]  /*e840*/  LDL.LU R8, [R1+0xdfc] ;  /* 0x000dfc0001087983 */ /* 0x002ea80000300800 */
[----:B------:R1:W-:Y:S04]  /*e850*/  STL [R1+0xd4], R7 ;  /* 0x0000d40701007387 */ /* 0x0003e80000100800 */
        /* <DEDUP_REMOVED lines=10> */
[----:B-1----:R-:W3:Y:S01]  /*e900*/  LDL.LU R251, [R1+0xde4] ;  /* 0x000de40001fb7983 */ /* 0x002ee20000300800 */
[----:B--2---:R-:W-:-:S02]  /*e910*/  SEL R3, R250, R3, !P1 ;  /* 0x00000003fa037207 */ /* 0x004fc40004800000 */
[----:B---3--:R-:W-:-:S05]  /*e920*/  SEL R251, R250, R251, !P1 ;  /* 0x000000fbfafb7207 */ /* 0x008fca0004800000 */
[----:B------:R1:W-:Y:S04]  /*e930*/  STL [R1+0xbc], R251 ;  /* 0x0000bcfb01007387 */ /* 0x0003e80000100800 */
[----:B------:R2:W-:Y:S01]  /*e940*/  STL [R1+0xb4], R3 ;  /* 0x0000b40301007387 */ /* 0x0005e20000100800 */
[C---:B-1----:R-:W-:Y:S02]  /*e950*/  SEL R251, R250.reuse, R4, !P1 ;  /* 0x00000004fafb7207 */ /* 0x042fe40004800000 */
[C---:B------:R-:W-:Y:S02]  /*e960*/  SEL R4, R250.reuse, R5, !P1 ;  /* 0x00000005fa047207 */ /* 0x040fe40004800000 */
[C---:B--2---:R-:W-:Y:S01]  /*e970*/  SEL R3, R250.reuse, R6, !P1 ;  /* 0x00000006fa037207 */ /* 0x044fe20004800000 */
[----:B------:R-:W-:Y:S01]  /*e980*/  STL [R1+0xb0], R251 ;  /* 0x0000b0fb01007387 */ /* 0x000fe20000100800 */
[----:B------:R-:W-:-:S03]  /*e990*/  SEL R5, R250, R7, !P1 ;  /* 0x00000007fa057207 */ /* 0x000fc60004800000 */
[----:B------:R1:W-:Y:S04]  /*e9a0*/  STL [R1+0xac], R4 ;  /* 0x0000ac0401007387 */ /* 0x0003e80000100800 */
[----:B------:R2:W-:Y:S01]  /*e9b0*/  STL [R1+0xa8], R3 ;  /* 0x0000a80301007387 */ /* 0x0005e20000100800 */
[----:B-1----:R-:W-:-:S03]  /*e9c0*/  SEL R4, R250, R8, !P1 ;  /* 0x00000008fa047207 */ /* 0x002fc60004800000 */
[----:B------:R1:W-:Y:S01]  /*e9d0*/  STL [R1+0xa4], R5 ;  /* 0x0000a40501007387 */ /* 0x0003e20000100800 */
[----:B--2---:R-:W-:-:S03]  /*e9e0*/  SEL R3, R250, R9, !P1 ;  /* 0x00000009fa037207 */ /* 0x004fc60004800000 */
[----:B------:R2:W-:Y:S04]  /*e9f0*/  STL [R1+0xa0], R4 ;  /* 0x0000a00401007387 */ /* 0x0005e80000100800 */
[----:B------:R3:W-:Y:S01]  /*ea00*/  STL [R1+0x9c], R3 ;  /* 0x00009c0301007387 */ /* 0x0007e20000100800 */
[C---:B-1----:R-:W-:Y:S02]  /*ea10*/  SEL R5, R250.reuse, R10, !P1 ;  /* 0x0000000afa057207 */ /* 0x042fe40004800000 */
[----:B--2---:R-:W-:-:S03]  /*ea20*/  SEL R4, R250, R11, !P1 ;  /* 0x0000000bfa047207 */ /* 0x004fc60004800000 */
[----:B------:R1:W-:Y:S01]  /*ea30*/  STL [R1+0x98], R5 ;  /* 0x0000980501007387 */ /* 0x0003e20000100800 */
[----:B---3--:R-:W-:-:S03]  /*ea40*/  SEL R3, R250, R13, !P1 ;  /* 0x0000000dfa037207 */ /* 0x008fc60004800000 */
        /* <DEDUP_REMOVED lines=22> */
[----:B------:R-:W-:Y:S01]  /*ebb0*/  STL [R1+0x68], R5 ;  /* 0x0000680501007387 */ /* 0x000fe20000100800 */
[----:B---3--:R-:W-:-:S03]  /*ebc0*/  SEL R3, R250, R25, !P1 ;  /* 0x00000019fa037207 */ /* 0x008fc60004800000 */
[----:B------:R1:W-:Y:S04]  /*ebd0*/  STL [R1+0x64], R4 ;  /* 0x0000640401007387 */ /* 0x0003e80000100800 */
[----:B------:R2:W-:Y:S01]  /*ebe0*/  STL [R1+0x60], R3 ;  /* 0x0000600301007387 */ /* 0x0005e20000100800 */
[C---:B-1----:R-:W-:Y:S02]  /*ebf0*/  SEL R4, R250.reuse, R26, !P1 ;  /* 0x0000001afa047207 */ /* 0x042fe40004800000 */
[----:B--2---:R-:W-:-:S03]  /*ec00*/  SEL R3, R250, R27, !P1 ;  /* 0x0000001bfa037207 */ /* 0x004fc60004800000 */
[----:B------:R1:W-:Y:S01]  /*ec10*/  STL [R1+0xe4], R4 ;  /* 0x0000e40401007387 */ /* 0x0003e20000100800 */
[----:B------:R-:W-:-:S03]  /*ec20*/  SEL R5, R250, R28, !P1 ;  /* 0x0000001cfa057207 */ /* 0x000fc60004800000 */
        /* <DEDUP_REMOVED lines=16> */
[----:B------:R-:W-:Y:S01]  /*ed30*/  STL [R1+0x3c], R4 ;  /* 0x00003c0401007387 */ /* 0x000fe20000100800 */
[----:B------:R-:W-:-:S03]  /*ed40*/  SEL R6, R250, R67, !P1 ;  /* 0x00000043fa067207 */ /* 0x000fc60004800000 */
[----:B------:R1:W-:Y:S01]  /*ed50*/  STL [R1+0x38], R3 ;  /* 0x0000380301007387 */ /* 0x0003e20000100800 */
[C---:B------:R-:W-:Y:S02]  /*ed60*/  SEL R7, R250.reuse, R68, !P1 ;  /* 0x00000044fa077207 */ /* 0x040fe40004800000 */
[----:B-1----:R-:W-:-:S05]  /*ed70*/  SEL R3, R250, R66, !P1 ;  /* 0x00000042fa037207 */ /* 0x002fca0004800000 */
        /* <DEDUP_REMOVED lines=17> */
[----:B------:R-:W-:Y:S04]  /*ee90*/  STL [R1+0x10], R3 ;  /* 0x0000100301007387 */ /* 0x000fe80000100800 */
[----:B------:R1:W-:Y:S04]  /*eea0*/  STL [R1+0x8], R6 ;  /* 0x0000080601007387 */ /* 0x0003e80000100800 */
[----:B-1----:R-:W2:Y:S01]  /*eeb0*/  LDL.LU R6, [R1+0x28] ;  /* 0x0000280001067983 */ /* 0x002ea20000300800 */
[C---:B------:R-:W-:Y:S02]  /*eec0*/  SEL R7, R250.reuse, R77, !P1 ;  /* 0x0000004dfa077207 */ /* 0x040fe40004800000 */
[----:B------:R-:W-:-:S03]  /*eed0*/  SEL R26, R250, R48, !P1 ;  /* 0x00000030fa1a7207 */ /* 0x000fc60004800000 */
[----:B------:R1:W-:Y:S01]  /*eee0*/  STL [R1+0x4], R7 ;  /* 0x0000040701007387 */ /* 0x0003e20000100800 */
[----:B------:R-:W-:-:S03]  /*eef0*/  SEL R3, R250, R78, !P1 ;  /* 0x0000004efa037207 */ /* 0x000fc60004800000 */
[----:B------:R-:W3:Y:S01]  /*ef00*/  LDL.LU R48, [R1+0xe0] ;  /* 0x0000e00001307983 */ /* 0x000ee20000300800 */
[C---:B------:R-:W-:Y:S02]  /*ef10*/  SEL R27, R250.reuse, R47, !P1 ;  /* 0x0000002ffa1b7207 */ /* 0x040fe40004800000 */
[C---:B------:R-:W-:Y:S01]  /*ef20*/  SEL R28, R250.reuse, R46, !P1 ;  /* 0x0000002efa1c7207 */ /* 0x040fe20004800000 */
[----:B------:R-:W-:Y:S01]  /*ef30*/  STL [R1], R3 ;  /* 0x0000000301007387 */ /* 0x000fe20000100800 */
[----:B------:R-:W-:-:S03]  /*ef40*/  SEL R29, R250, R45, !P1 ;  /* 0x0000002dfa1d7207 */ /* 0x000fc60004800000 */
[----:B------:R-:W3:Y:S01]  /*ef50*/  LDL.LU R47, [R1+0xdc] ;  /* 0x0000dc00012f7983 */ /* 0x000ee20000300800 */
        /* <DEDUP_REMOVED lines=13> */
[----:B------:R-:W3:Y:S04]  /*f030*/  LDL.LU R40, [R1+0xc0] ;  /* 0x0000c00001287983 */ /* 0x000ee80000300800 */
[----:B------:R-:W3:Y:S04]  /*f040*/  LDL.LU R39, [R1+0xbc] ;  /* 0x0000bc0001277983 */ /* 0x000ee80000300800 */
[----:B------:R-:W3:Y:S01]  /*f050*/  LDL.LU R38, [R1+0xb4] ;  /* 0x0000b40001267983 */ /* 0x000ee20000300800 */
[----:B------:R-:W-:Y:S01]  /*f060*/  IMAD R0, R252, 0x2, R12 ;  /* 0x00000002fc007824 */ /* 0x000fe200078e020c */
[----:B------:R-:W-:-:S03]  /*f070*/  SEL R251, R250, R79, !P1 ;  /* 0x0000004ffafb7207 */ /* 0x000fc60004800000 */
[----:B------:R-:W-:Y:S01]  /*f080*/  IMAD R0, R252, 0x2, R0 ;  /* 0x00000002fc007824 */ /* 0x000fe200078e0200 */
[C---:B------:R-:W-:Y:S02]  /*f090*/  SEL R103, R250.reuse, R103, !P1 ;  /* 0x00000067fa677207 */ /* 0x040fe40004800000 */
[----:B------:R-:W-:Y:S01]  /*f0a0*/  SEL R138, R250, R138, !P1 ;  /* 0x0000008afa8a7207 */ /* 0x000fe20004800000 */
[----:B------:R-:W-:Y:S01]  /*f0b0*/  IMAD R13, R252, 0x2, R0 ;  /* 0x00000002fc0d7824 */ /* 0x000fe200078e0200 */
[C---:B------:R-:W-:Y:S01]  /*f0c0*/  SEL R160, R250.reuse, R160, !P1 ;  /* 0x000000a0faa07207 */ /* 0x040fe20004800000 */
[----:B------:R-:W-:Y:S01]  /*f0d0*/  STL [R1+0xde0], R251 ;  /* 0x000de0fb01007387 */ /* 0x000fe20000100800 */
[----:B------:R-:W-:Y:S01]  /*f0e0*/  SEL R161, R250, R161, !P1 ;  /* 0x000000a1faa17207 */ /* 0x000fe20004800000 */
[----:B-1----:R-:W-:Y:S01]  /*f0f0*/  IMAD R7, R252, 0x2, R13 ;  /* 0x00000002fc077824 */ /* 0x002fe200078e020d */
[----:B------:R-:W-:Y:S01]  /*f100*/  SEL R162, R250, R162, !P1 ;  /* 0x000000a2faa27207 */ /* 0x000fe20004800000 */
[----:B------:R-:W-:Y:S01]  /*f110*/  STL [R1+0xddc], R103 ;  /* 0x000ddc6701007387 */ /* 0x000fe20000100800 */
[----:B------:R-:W-:-:S03]  /*f120*/  @!P5 IMAD.MOV R184, RZ, RZ, -R184 ;  /* 0x000000ffffb8d224 */ /* 0x000fc600078e0ab8 */
[----:B------:R-:W-:Y:S04]  /*f130*/  STL [R1+0xdd8], R138 ;  /* 0x000dd88a01007387 */ /* 0x000fe80000100800 */
[----:B------:R-:W-:Y:S04]  /*f140*/  STL [R1+0xdd0], R160 ;  /* 0x000dd0a001007387 */ /* 0x000fe80000100800 */
[----:B------:R-:W-:Y:S04]  /*f150*/  STL [R1+0xdd4], R161 ;  /* 0x000dd4a101007387 */ /* 0x000fe80000100800 */
[----:B------:R-:W-:Y:S04]  /*f160*/  STL [R1+0xdcc], R162 ;  /* 0x000dcca201007387 */ /* 0x000fe80000100800 */
[----:B------:R-:W-:Y:S04]  /*f170*/  STL [R1+0xdb0], R0 ;  /* 0x000db00001007387 */ /* 0x000fe80000100800 */
[----:B------:R1:W-:Y:S04]  /*f180*/  STL.64 [R1+0xd70], R12 ;  /* 0x000d700c01007387 */ /* 0x0003e80000100a00 */
[----:B------:R-:W-:Y:S01]  /*f190*/  STL [R1+0xdb4], R252 ;  /* 0x000db4fc01007387 */ /* 0x000fe20000100800 */
[----:B------:R-:W-:-:S02]  /*f1a0*/  SEL R4, R250, R65, !P1 ;  /* 0x00000041fa047207 */ /* 0x000fc40004800000 */
[C---:B------:R-:W-:Y:S02]  /*f1b0*/  SEL R5, R250.reuse, R64, !P1 ;  /* 0x00000040fa057207 */ /* 0x040fe40004800000 */
[C---:B------:R-:W-:Y:S02]  /*f1c0*/  SEL R8, R250.reuse, R63, !P1 ;  /* 0x0000003ffa087207 */ /* 0x040fe40004800000 */
[C---:B------:R-:W-:Y:S02]  /*f1d0*/  SEL R9, R250.reuse, R62, !P1 ;  /* 0x0000003efa097207 */ /* 0x040fe40004800000 */
[C---:B------:R-:W-:Y:S02]  /*f1e0*/  SEL R10, R250.reuse, R61, !P1 ;  /* 0x0000003dfa0a7207 */ /* 0x040fe40004800000 */
[C---:B------:R-:W-:Y:S02]  /*f1f0*/  SEL R11, R250.reuse, R60, !P1 ;  /* 0x0000003cfa0b7207 */ /* 0x040fe40004800000 */
        /* <DEDUP_REMOVED lines=10> */
[C---:B------:R-:W-:Y:S01]  /*f2a0*/  SEL R20, R250.reuse, R54, !P1 ;  /* 0x00000036fa147207 */ /* 0x040fe20004800000 */
[----:B------:R-:W-:Y:S02]  /*f2b0*/  @!P3 IMAD.MOV R246, RZ, RZ, -R246 ;  /* 0x000000fffff6b224 */ /* 0x000fe400078e0af6 */
[----:B----4-:R-:W-:Y:S02]  /*f2c0*/  @!P0 IMAD.MOV R247, RZ, RZ, -R247 ;  /* 0x000000fffff78224 */ /* 0x010fe400078e0af7 */
[----:B------:R-:W-:Y:S01]  /*f2d0*/  @!P2 IMAD.MOV R248, RZ, RZ, -R248 ;  /* 0x000000fffff8a224 */ /* 0x000fe200078e0af8 */
        /* <DEDUP_REMOVED lines=63> */
[----:B------:R-:W-:Y:S02]  /*f6d0*/  SEL R144, R250, R144, !P1 ;  /* 0x00000090fa907207 */ /* 0x000fe40004800000 */
[----:B--2---:R-:W-:Y:S01]  /*f6e0*/  @!P4 LOP3.LUT R184, RZ, R6, RZ, 0x33, !PT ;  /* 0x00000006ffb8c212 */ /* 0x004fe200078e33ff */
[----:B------:R-:W-:-:S05]  /*f6f0*/  IMAD R6, R252, 0x2, R7 ;  /* 0x00000002fc067824 */ /* 0x000fca00078e0207 */
[----:B------:R2:W-:Y:S04]  /*f700*/  STL.64 [R1+0xd78], R6 ;  /* 0x000d780601007387 */ /* 0x0005e80000100a00 */
[----:B------:R-:W4:Y:S04]  /*f710*/  LDL.LU R68, [R1+0xb0] ;  /* 0x0000b00001447983 */ /* 0x000f280000300800 */
[----:B------:R-:W2:Y:S04]  /*f720*/  LDL.LU R67, [R1+0xac] ;  /* 0x0000ac0001437983 */ /* 0x000ea80000300800 */
[----:B------:R-:W2:Y:S04]  /*f730*/  LDL.LU R66, [R1+0xa8] ;  /* 0x0000a80001427983 */ /* 0x000ea80000300800 */
[----:B------:R-:W2:Y:S04]  /*f740*/  LDL.LU R65, [R1+0xa4] ;  /* 0x0000a40001417983 */ /* 0x000ea80000300800 */
[----:B------:R-:W2:Y:S04]  /*f750*/  LDL.LU R64, [R1+0xa0] ;  /* 0x0000a00001407983 */ /* 0x000ea80000300800 */
[----:B------:R-:W2:Y:S04]  /*f760*/  LDL.LU R63, [R1+0x9c] ;  /* 0x00009c00013f7983 */ /* 0x000ea80000300800 */
[----:B------:R-:W2:Y:S04]  /*f770*/  LDL.LU R62, [R1+0x98] ;  /* 0x00009800013e7983 */ /* 0x000ea80000300800 */
[----:B------:R-:W2:Y:S04]  /*f780*/  LDL.LU R61, [R1+0x94] ;  /* 0x00009400013d7983 */ /* 0x000ea80000300800 */
[----:B------:R-:W2:Y:S04]  /*f790*/  LDL.LU R60, [R1+0x90] ;  /* 0x00009000013c7983 */ /* 0x000ea80000300800 */
[----:B------:R-:W2:Y:S01]  /*f7a0*/  LDL.LU R59, [R1+0x8c] ;  /* 0x00008c00013b7983 */ /* 0x000ea20000300800 */
[----:B---3--:R-:W-:-:S03]  /*f7b0*/  IMAD R79, R48, UR9, RZ ;  /* 0x00000009304f7c24 */ /* 0x008fc6000f8e02ff */
[----:B------:R-:W3:Y:S04]  /*f7c0*/  LDL.LU R58, [R1+0x88] ;  /* 0x00008800013a7983 */ /* 0x000ee80000300800 */
[----:B------:R-:W3:Y:S04]  /*f7d0*/  LDL.LU R57, [R1+0x84] ;  /* 0x0000840001397983 */ /* 0x000ee80000300800 */
[----:B------:R-:W3:Y:S04]  /*f7e0*/  LDL.LU R56, [R1+0x80] ;  /* 0x0000800001387983 */ /* 0x000ee80000300800 */
[----:B------:R-:W3:Y:S04]  /*f7f0*/  LDL.LU R55, [R1+0x7c] ;  /* 0x00007c0001377983 */ /* 0x000ee80000300800 */
[----:B------:R-:W3:Y:S04]  /*f800*/  LDL.LU R48, [R1+0x78] ;  /* 0x0000780001307983 */ /* 0x000ee80000300800 */
[----:B------:R-:W3:Y:S04]  /*f810*/  LDL.LU R49, [R1+0x74] ;  /* 0x0000740001317983 */ /* 0x000ee80000300800 */
[----:B------:R-:W3:Y:S01]  /*f820*/  LDL.LU R50, [R1+0x70] ;  /* 0x0000700001327983 */ /* 0x000ee20000300800 */
[----:B------:R-:W-:-:S03]  /*f830*/  IMAD R78, R47, UR9, RZ ;  /* 0x000000092f4e7c24 */ /* 0x000fc6000f8e02ff */
        /* <DEDUP_REMOVED lines=19> */
[----:B------:R-:W-:-:S03]  /*f970*/  SEL R145, R250, R145, !P1 ;  /* 0x00000091fa917207 */ /* 0x000fc60004800000 */
[----:B------:R-:W3:Y:S01]  /*f980*/  LDL.LU R41, [R1+0x44] ;  /* 0x0000440001297983 */ /* 0x000ee20000300800 */
[----:B------:R-:W-:-:S03]  /*f990*/  SEL R146, R250, R146, !P1 ;  /* 0x00000092fa927207 */ /* 0x000fc60004800000 */
[----:B------:R-:W3:Y:S01]  /*f9a0*/  LDL.LU R40, [R1+0x40] ;  /* 0x0000400001287983 */ /* 0x000ee20000300800 */
[C---:B------:R-:W-:Y:S02]  /*f9b0*/  SEL R147, R250.reuse, R147, !P1 ;  /* 0x00000093fa937207 */ /* 0x040fe40004800000 */
[C---:B------:R-:W-:Y:S01]  /*f9c0*/  SEL R148, R250.reuse, R148, !P1 ;  /* 0x00000094fa947207 */ /* 0x040fe20004800000 */
[----:B------:R-:W3:Y:S01]  /*f9d0*/  LDL.LU R39, [R1+0x3c] ;  /* 0x00003c0001277983 */ /* 0x000ee20000300800 */
[C---:B------:R-:W-:Y:S02]  /*f9e0*/  SEL R149, R250.reuse, R149, !P1 ;  /* 0x00000095fa957207 */ /* 0x040fe40004800000 */
[C---:B------:R-:W-:Y:S01]  /*f9f0*/  SEL R150, R250.reuse, R150, !P1 ;  /* 0x00000096fa967207 */ /* 0x040fe20004800000 */
[----:B------:R-:W3:Y:S01]  /*fa00*/  LDL.LU R38, [R1+0x38] ;  /* 0x0000380001267983 */ /* 0x000ee20000300800 */
        /* <DEDUP_REMOVED lines=95> */
[----:B------:R-:W-:Y:S02]  /*10000*/  SEL R249, R250, R249, !P1 ;  /* 0x000000f9faf97207 */ /* 0x000fe40004800000 */
[----:B------:R-:W3:Y:S04]  /*10010*/  LDL.LU R250, [R1+0x34] ;  /* 0x0000340001fa7983 */ /* 0x000ee80000300800 */
[----:B-1----:R-:W3:Y:S04]  /*10020*/  LDL.LU R13, [R1+0xc] ;  /* 0x00000c00010d7983 */ /* 0x002ee80000300800 */
[----:B------:R-:W3:Y:S04]  /*10030*/  LDL.LU R251, [R1+0x18] ;  /* 0x0000180001fb7983 */ /* 0x000ee80000300800 */
[----:B------:R-:W4:Y:S04]  /*10040*/  LDL.LU R161, [R1+0x30] ;  /* 0x0000300001a17983 */ /* 0x000f280000300800 */
[----:B------:R-:W4:Y:S04]  /*10050*/  LDL.LU R103, [R1+0x2c] ;  /* 0x00002c0001677983 */ /* 0x000f280000300800 */
[----:B------:R-:W4:Y:S04]  /*10060*/  LDL.LU R12, [R1+0x24] ;  /* 0x00002400010c7983 */ /* 0x000f280000300800 */
[----:B--2---:R-:W2:Y:S04]  /*10070*/  LDL.LU R7, [R1+0x20] ;  /* 0x0000200001077983 */ /* 0x004ea80000300800 */
[----:B------:R-:W2:Y:S04]  /*10080*/  LDL.LU R6, [R1+0x1c] ;  /* 0x00001c0001067983 */ /* 0x000ea80000300800 */
[----:B------:R-:W2:Y:S04]  /*10090*/  LDL.LU R252, [R1+0x14] ;  /* 0x0000140001fc7983 */ /* 0x000ea80000300800 */
[----:B------:R-:W2:Y:S04]  /*100a0*/  LDL.LU R160, [R1+0x10] ;  /* 0x0000100001a07983 */ /* 0x000ea80000300800 */
[----:B------:R-:W2:Y:S04]  /*100b0*/  LDL.LU R138, [R1+0x8] ;  /* 0x00000800018a7983 */ /* 0x000ea80000300800 */
[----:B------:R-:W2:Y:S04]  /*100c0*/  LDL.LU R0, [R1+0x4] ;  /* 0x0000040001007983 */ /* 0x000ea80000300800 */
[----:B------:R-:W2:Y:S01]  /*100d0*/  LDL.LU R162, [R1] ;  /* 0x0000000001a27983 */ /* 0x000ea20000300800 */
[----:B------:R-:W-:-:S02]  /*100e0*/  IMAD R92, R92, UR9, RZ ;  /* 0x000000095c5c7c24 */ /* 0x000fc4000f8e02ff */
[----:B------:R-:W-:Y:S02]  /*100f0*/  IMAD R116, R116, UR9, RZ ;  /* 0x0000000974747c24 */ /* 0x000fe4000f8e02ff */
[----:B------:R-:W-:Y:S02]  /*10100*/  IMAD R156, R156, UR9, RZ ;  /* 0x000000099c9c7c24 */ /* 0x000fe4000f8e02ff */
[----:B------:R-:W-:Y:S02]  /*10110*/  IMAD R157, R157, UR9, RZ ;  /* 0x000000099d9d7c24 */ /* 0x000fe4000f8e02ff */
[----:B------:R-:W-:Y:S02]  /*10120*/  IMAD R158, R158, UR9, RZ ;  /* 0x000000099e9e7c24 */ /* 0x000fe4000f8e02ff */
[----:B------:R-:W-:Y:S02]  /*10130*/  IMAD R159, R159, UR9, RZ ;  /* 0x000000099f9f7c24 */ /* 0x000fe4000f8e02ff */
[----:B---3--:R-:W-:-:S05]  /*10140*/  IMAD R251, R251, UR9, RZ ;  /* 0x00000009fbfb7c24 */ /* 0x008fca000f8e02ff */
[----:B------:R1:W-:Y:S01]  /*10150*/  STL [R1+0x18], R251 ;  /* 0x000018fb01007387 */ /* 0x0003e20000100800 */
[----:B----4-:R-:W-:-:S03]  /*10160*/  IMAD R103, R103, UR9, RZ ;  /* 0x0000000967677c24 */ /* 0x010fc6000f8e02ff */
[----:B-1----:R-:W3:Y:S04]  /*10170*/  LDL.LU R251, [R1+0xde0] ;  /* 0x000de00001fb7983 */ /* 0x002ee80000300800 */
[----:B------:R1:W-:Y:S02]  /*10180*/  STL [R1+0xdc8], R92 ;  /* 0x000dc85c01007387 */ /* 0x0003e40000100800 */
[----:B-1----:R-:W-:Y:S02]  /*10190*/  IMAD.MOV.U32 R92, RZ, RZ, R103 ;  /* 0x000000ffff5c7224 */ /* 0x002fe400078e0067 */
[----:B------:R-:W4:Y:S04]  /*101a0*/  LDL.LU R103, [R1+0xddc] ;  /* 0x000ddc0001677983 */ /* 0x000f280000300800 */
[----:B------:R1:W-:Y:S01]  /*101b0*/  STL [R1+0x2d0], R116 ;  /* 0x0002d07401007387 */ /* 0x0003e20000100800 */
[----:B--2---:R-:W-:-:S02]  /*101c0*/  IMAD R0, R0, UR9, RZ ;  /* 0x0000000900007c24 */ /* 0x004fc4000f8e02ff */
[----:B-1----:R-:W-:Y:S02]  /*101d0*/  IMAD.MOV.U32 R116, RZ, RZ, R92 ;  /* 0x000000ffff747224 */ /* 0x002fe400078e005c */
[----:B------:R-:W-:Y:S02]  /*101e0*/  IMAD R92, R118, UR9, RZ ;  /* 0x00000009765c7c24 */ /* 0x000fe4000f8e02ff */
[----:B------:R-:W-:Y:S02]  /*101f0*/  IMAD.MOV.U32 R118, RZ, RZ, R0 ;  /* 0x000000ffff767224 */ /* 0x000fe400078e0000 */
[----:B------:R-:W-:Y:S02]  /*10200*/  IMAD R0, R121, UR9, RZ ;  /* 0x0000000979007c24 */ /* 0x000fe4000f8e02ff */
[----:B------:R-:W-:Y:S02]  /*10210*/  IMAD.MOV.U32 R121, RZ, RZ, R118 ;  /* 0x000000ffff797224 */ /* 0x000fe400078e0076 */
[----:B------:R-:W-:-:S02]  /*10220*/  IMAD R118, R123, UR9, RZ ;  /* 0x000000097b767c24 */ /* 0x000fc4000f8e02ff */
[----:B------:R-:W-:Y:S02]  /*10230*/  IMAD R123, R124, UR9, RZ ;  /* 0x000000097c7b7c24 */ /* 0x000fe4000f8e02ff */
[----:B------:R-:W-:Y:S02]  /*10240*/  IMAD.MOV.U32 R124, RZ, RZ, R121 ;  /* 0x000000ffff7c7224 */ /* 0x000fe400078e0079 */
[----:B------:R-:W-:Y:S02]  /*10250*/  IMAD R121, R125, UR9, RZ ;  /* 0x000000097d797c24 */ /* 0x000fe4000f8e02ff */
[----:B------:R-:W-:Y:S02]  /*10260*/  IMAD R125, R126, UR9, RZ ;  /* 0x000000097e7d7c24 */ /* 0x000fe4000f8e02ff */
[----:B------:R-:W-:Y:S02]  /*10270*/  IMAD.MOV.U32 R126, RZ, RZ, R124 ;  /* 0x000000ffff7e7224 */ /* 0x000fe400078e007c */
[----:B------:R-:W-:-:S02]  /*10280*/  IMAD R124, R127, UR9, RZ ;  /* 0x000000097f7c7c24 */ /* 0x000fc4000f8e02ff */
[----:B------:R-:W-:Y:S02]  /*10290*/  IMAD.MOV.U32 R127, RZ, RZ, R123 ;  /* 0x000000ffff7f7224 */ /* 0x000fe400078e007b */
[----:B------:R-:W-:Y:S02]  /*102a0*/  IMAD R123, R128, UR9, RZ ;  /* 0x00000009807b7c24 */ /* 0x000fe4000f8e02ff */
[----:B------:R-:W-:Y:S02]  /*102b0*/  IMAD.MOV.U32 R128, RZ, RZ, R121 ;  /* 0x000000ffff807224 */ /* 0x000fe400078e0079 */
[----:B------:R-:W-:Y:S02]  /*102c0*/  IMAD R121, R129, UR9, RZ ;  /* 0x0000000981797c24 */ /* 0x000fe4000f8e02ff */
[----:B------:R-:W-:Y:S02]  /*102d0*/  IMAD.MOV.U32 R129, RZ, RZ, R125 ;  /* 0x000000ffff817224 */ /* 0x000fe400078e007d */
[----:B------:R-:W-:-:S02]  /*102e0*/  IMAD R125, R130, UR9, RZ ;  /* 0x00000009827d7c24 */ /* 0x000fc4000f8e02ff */
[----:B------:R-:W-:Y:S02]  /*102f0*/  IMAD.MOV.U32 R130, RZ, RZ, R124 ;  /* 0x000000ffff827224 */ /* 0x000fe400078e007c */
[----:B------:R-:W-:Y:S02]  /*10300*/  IMAD R138, R138, UR9, RZ ;  /* 0x000000098a8a7c24 */ /* 0x000fe4000f8e02ff */
[----:B------:R-:W-:Y:S02]  /*10310*/  IMAD R124, R131, UR9, RZ ;  /* 0x00000009837c7c24 */ /* 0x000fe4000f8e02ff */
[----:B------:R-:W-:Y:S02]  /*10320*/  IMAD.MOV.U32 R131, RZ, RZ, R123 ;  /* 0x000000ffff837224 */ /* 0x000fe400078e007b */
[----:B------:R-:W-:Y:S02]  /*10330*/  IMAD R123, R132, UR9, RZ ;  /* 0x00000009847b7c24 */ /* 0x000fe4000f8e02ff */
[----:B------:R-:W-:-:S02]  /*10340*/  IMAD R161, R161, UR9, RZ ;  /* 0x00000009a1a17c24 */ /* 0x000fc4000f8e02ff */
[----:B------:R-:W-:Y:S02]  /*10350*/  IMAD.MOV.U32 R132, RZ, RZ, R121 ;  /* 0x000000ffff847224 */ /* 0x000fe400078e0079 */
[----:B------:R-:W-:Y:S02]  /*10360*/  IMAD R121, R133, UR9, RZ ;  /* 0x0000000985797c24 */ /* 0x000fe4000f8e02ff */
[----:B------:R-:W-:Y:S02]  /*10370*/  IMAD.MOV.U32 R133, RZ, RZ, R138 ;  /* 0x000000ffff857224 */ /* 0x000fe400078e008a */
[----:B------:R-:W2:Y:S01]  /*10380*/  LDL.LU R138, [R1+0xdd8] ;  /* 0x000dd800018a7983 */ /* 0x000ea20000300800 */
[----:B------:R-:W-:-:S03]  /*10390*/  IMAD R160, R160, UR9, RZ ;  /* 0x00000009a0a07c24 */ /* 0x000fc6000f8e02ff */
[----:B------:R1:W-:Y:S01]  /*103a0*/  STL [R1+0x368], R156 ;  /* 0x0003689c01007387 */ /* 0x0003e20000100800 */
[----:B------:R-:W-:Y:S02]  /*103b0*/  IMAD R162, R162, UR9, RZ ;  /* 0x00000009a2a27c24 */ /* 0x000fe4000f8e02ff */
[----:B-1----:R-:W-:Y:S02]  /*103c0*/  IMAD.MOV.U32 R156, RZ, RZ, R161 ;  /* 0x000000ffff9c7224 */ /* 0x002fe400078e00a1 */
[----:B------:R-:W2:Y:S04]  /*103d0*/  LDL.LU R161, [R1+0xdd4] ;  /* 0x000dd40001a17983 */ /* 0x000ea80000300800 */
[----:B------:R1:W-:Y:S04]  /*103e0*/  STL [R1+0x36c], R157 ;  /* 0x00036c9d01007387 */ /* 0x0003e80000100800 */
[----:B-1----:R-:W2:Y:S04]  /*103f0*/  LDL.LU R157, [R1+0x18] ;  /* 0x00001800019d7983 */ /* 0x002ea80000300800 */
[----:B------:R1:W-:Y:S02]  /*10400*/  STL [R1+0x370], R158 ;  /* 0x0003709e01007387 */ /* 0x0003e40000100800 */
[----:B-1----:R-:W-:-:S02]  /*10410*/  IMAD.MOV.U32 R158, RZ, RZ, R160 ;  /* 0x000000ffff9e7224 */ /* 0x002fc400078e00a0 */
[----:B------:R-:W2:Y:S04]  /*10420*/  LDL.LU R160, [R1+0xdd0] ;  /* 0x000dd00001a07983 */ /* 0x000ea80000300800 */
[----:B------:R1:W-:Y:S02]  /*10430*/  STL [R1+0x374], R159 ;  /* 0x0003749f01007387 */ /* 0x0003e40000100800 */
[----:B-1----:R-:W-:Y:S02]  /*10440*/  IMAD.MOV.U32 R159, RZ, RZ, R162 ;  /* 0x000000ffff9f7224 */ /* 0x002fe400078e00a2 */
[----:B------:R-:W3:Y:S01]  /*10450*/  LDL.LU R162, [R1+0xdcc] ;  /* 0x000dcc0001a27983 */ /* 0x000ee20000300800 */
[----:B------:R-:W-:Y:S02]  /*10460*/  IMAD R12, R12, UR9, RZ ;  /* 0x000000090c0c7c24 */ /* 0x000fe4000f8e02ff */
[----:B------:R-:W-:-:S02]  /*10470*/  IMAD R6, R6, UR9, RZ ;  /* 0x0000000906067c24 */ /* 0x000fc4000f8e02ff */
[----:B------:R-:W-:Y:S01]  /*10480*/  IMAD R7, R7, UR9, RZ ;  /* 0x0000000907077c24 */ /* 0x000fe2000f8e02ff */
[----:B------:R-:W1:Y:S01]  /*10490*/  S2R R3, SR_TID.X ;  /* 0x0000000000037919 */ /* 0x000e620000002100 */
[----:B--2---:R-:W-:-:S05]  /*104a0*/  IMAD R160, R160, UR9, RZ ;  /* 0x00000009a0a07c24 */ /* 0x004fca000f8e02ff */
[----:B------:R2:W-:Y:S02]  /*104b0*/  STL [R1+0x378], R160 ;  /* 0x000378a001007387 */ /* 0x0005e40000100800 */
[----:B--2---:R-:W-:Y:S02]  /*104c0*/  IMAD.MOV.U32 R160, RZ, RZ, R116 ;  /* 0x000000ffffa07224 */ /* 0x004fe400078e0074 */
[----:B------:R-:W-:Y:S02]  /*104d0*/  IMAD R116, R161, UR9, RZ ;  /* 0x00000009a1747c24 */ /* 0x000fe4000f8e02ff */
[----:B------:R-:W-:Y:S02]  /*104e0*/  IMAD.MOV.U32 R161, RZ, RZ, R12 ;  /* 0x000000ffffa17224 */ /* 0x000fe400078e000c */
[----:B---3--:R-:W-:Y:S02]  /*104f0*/  IMAD R12, R162, UR9, RZ ;  /* 0x00000009a20c7c24 */ /* 0x008fe4000f8e02ff */
[----:B------:R-:W-:Y:S01]  /*10500*/  IMAD R162, R163, UR9, RZ ;  /* 0x00000009a3a27c24 */ /* 0x000fe2000f8e02ff */
[----:B------:R2:W-:Y:S04]  /*10510*/  STL [R1+0x37c], R116 ;  /* 0x00037c7401007387 */ /* 0x0005e80000100800 */
[----:B------:R3:W-:Y:S04]  /*10520*/  STL [R1+0x380], R12 ;  /* 0x0003800c01007387 */ /* 0x0007e80000100800 */
[----:B------:R1:W-:Y:S01]  /*10530*/  STL [R1+0x384], R162 ;  /* 0x000384a201007387 */ /* 0x0003e20000100800 */
[----:B--2---:R-:W-:-:S02]  /*10540*/  IMAD R116, R164, UR9, RZ ;  /* 0x00000009a4747c24 */ /* 0x004fc4000f8e02ff */
[----:B---3--:R-:W-:-:S03]  /*10550*/  IMAD R12, R165, UR9, RZ ;  /* 0x00000009a50c7c24 */ /* 0x008fc6000f8e02ff */
[----:B------:R2:W-:Y:S01]  /*10560*/  STL [R1+0x388], R116 ;  /* 0x0003887401007387 */ /* 0x0005e20000100800 */
[----:B-1----:R-:W-:-:S03]  /*10570*/  IMAD R162, R166, UR9, RZ ;  /* 0x00000009a6a27c24 */ /* 0x002fc6000f8e02ff */
[----:B------:R1:W-:Y:S04]  /*10580*/  STL [R1+0x38c], R12 ;  /* 0x00038c0c01007387 */ /* 0x0003e80000100800 */
[----:B------:R3:W-:Y:S01]  /*10590*/  STL [R1+0x390], R162 ;  /* 0x000390a201007387 */ /* 0x0007e20000100800 */
[----:B--2---:R-:W-:Y:S02]  /*105a0*/  IMAD.MOV.U32 R116, RZ, RZ, R6 ;  /* 0x000000ffff747224 */ /* 0x004fe400078e0006 */
[----:B------:R-:W-:Y:S02]  /*105b0*/  IMAD R6, R168, UR9, RZ ;  /* 0x00000009a8067c24 */ /* 0x000fe4000f8e02ff */
[----:B-1----:R-:W-:Y:S02]  /*105c0*/  IMAD R12, R167, UR9, RZ ;  /* 0x00000009a70c7c24 */ /* 0x002fe4000f8e02ff */
[----:B---3--:R-:W-:-:S03]  /*105d0*/  IMAD R162, R169, UR9, RZ ;  /* 0x00000009a9a27c24 */ /* 0x008fc6000f8e02ff */
[----:B------:R1:W-:Y:S04]  /*105e0*/  STL [R1+0x394], R12 ;  /* 0x0003940c01007387 */ /* 0x0003e80000100800 */
[----:B------:R-:W-:Y:S04]  /*105f0*/  STL [R1+0x398], R6 ;  /* 0x0003980601007387 */ /* 0x000fe80000100800 */
[----:B------:R2:W-:Y:S01]  /*10600*/  STL [R1+0x39c], R162 ;  /* 0x00039ca201007387 */ /* 0x0005e20000100800 */
[----:B-1----:R-:W-:Y:S02]  /*10610*/  IMAD R12, R170, UR9, RZ ;  /* 0x00000009aa0c7c24 */ /* 0x002fe4000f8e02ff */
[----:B------:R-:W-:-:S02]  /*10620*/  IMAD R163, R174, UR9, RZ ;  /* 0x00000009aea37c24 */ /* 0x000fc4000f8e02ff */
[----:B--2---:R-:W-:Y:S01]  /*10630*/  IMAD R162, R172, UR9, RZ ;  /* 0x00000009aca27c24 */ /* 0x004fe2000f8e02ff */
[----:B------:R-:W-:Y:S01]  /*10640*/  STL [R1+0x3a0], R12 ;  /* 0x0003a00c01007387 */ /* 0x000fe20000100800 */
[----:B------:R-:W-:-:S03]  /*10650*/  IMAD R168, R182, UR9, RZ ;  /* 0x00000009b6a87c24 */ /* 0x000fc6000f8e02ff */
[----:B------:R1:W-:Y:S01]  /*10660*/  STL [R1+0x3a8], R162 ;  /* 0x0003a8a201007387 */ /* 0x0003e20000100800 */
[----:B------:R-:W-:-:S03]  /*10670*/  IMAD R170, R183, UR9, RZ ;  /* 0x00000009b7aa7c24 */ /* 0x000fc6000f8e02ff */
[----:B------:R2:W-:Y:S01]  /*10680*/  STL [R1+0x3b0], R163 ;  /* 0x0003b0a301007387 */ /* 0x0005e20000100800 */
[----:B-1----:R-:W-:Y:S02]  /*10690*/  IMAD R162, R175, UR9, RZ ;  /* 0x00000009afa27c24 */ /* 0x002fe4000f8e02ff */
[----:B------:R-:W-:-:S03]  /*106a0*/  IMAD R169, R14, UR9, RZ ;  /* 0x000000090ea97c24 */ /* 0x000fc6000f8e02ff */
[----:B------:R-:W-:Y:S01]  /*106b0*/  STL [R1+0x3b4], R162 ;  /* 0x0003b4a201007387 */ /* 0x000fe20000100800 */
[----:B------:R-:W-:-:S03]  /*106c0*/  IMAD R14, R186, UR9, RZ ;  /* 0x00000009ba0e7c24 */ /* 0x000fc6000f8e02ff */
[----:B------:R1:W-:Y:S01]  /*106d0*/  STL [R1+0x3d0], R168 ;  /* 0x0003d0a801007387 */ /* 0x0003e20000100800 */
[----:B--2---:R-:W-:-:S03]  /*106e0*/  IMAD.MOV.U32 R163, RZ, RZ, R116 ;  /* 0x000000ffffa37224 */ /* 0x004fc600078e0074 */
[----:B------:R-:W-:Y:S01]  /*106f0*/  STL [R1+0x3d4], R170 ;  /* 0x0003d4aa01007387 */ /* 0x000fe20000100800 */
[----:B-1----:R-:W-:-:S03]  /*10700*/  IMAD R168, R185, UR9, RZ ;  /* 0x00000009b9a87c24 */ /* 0x002fc6000f8e02ff */
[----:B------:R1:W-:Y:S01]  /*10710*/  STL [R1+0x3d8], R169 ;  /* 0x0003d8a901007387 */ /* 0x0003e20000100800 */
[----:B------:R-:W-:-:S03]  /*10720*/  IMAD.MOV.U32 R165, RZ, RZ, R157 ;  /* 0x000000ffffa57224 */ /* 0x000fc600078e009d */
[----:B------:R2:W-:Y:S01]  /*10730*/  STL [R1+0x3dc], R168 ;  /* 0x0003dca801007387 */ /* 0x0005e20000100800 */
[----:B------:R-:W-:-:S03]  /*10740*/  IMAD.MOV.U32 R116, RZ, RZ, R7 ;  /* 0x000000ffff747224 */ /* 0x000fc600078e0007 */
[----:B------:R3:W-:Y:S01]  /*10750*/  STL [R1+0x3e0], R14 ;  /* 0x0003e00e01007387 */ /* 0x0007e20000100800 */
[----:B-1----:R-:W-:Y:S02]  /*10760*/  IMAD R169, R187, UR9, RZ ;  /* 0x00000009bba97c24 */ /* 0x002fe4000f8e02ff */
[----:B--2---:R-:W-:-:S03]  /*10770*/  IMAD R168, R188, UR9, RZ ;  /* 0x00000009bca87c24 */ /* 0x004fc6000f8e02ff */
[----:B------:R1:W-:Y:S01]  /*10780*/  STL [R1+0x3e4], R169 ;  /* 0x0003e4a901007387 */ /* 0x0003e20000100800 */
[----:B---3--:R-:W-:-:S03]  /*10790*/  IMAD R14, R189, UR9, RZ ;  /* 0x00000009bd0e7c24 */ /* 0x008fc6000f8e02ff */
[----:B------:R-:W-:Y:S04]  /*107a0*/  STL [R1+0x3e8], R168 ;  /* 0x0003e8a801007387 */ /* 0x000fe80000100800 */
[----:B------:R-:W-:Y:S01]  /*107b0*/  STL [R1+0x3ec], R14 ;  /* 0x0003ec0e01007387 */ /* 0x000fe20000100800 */
[----:B-1----:R-:W-:Y:S02]  /*107c0*/  IMAD.MOV.U32 R169, RZ, RZ, R165 ;  /* 0x000000ffffa97224 */ /* 0x002fe400078e00a5 */
[----:B------:R-:W-:Y:S02]  /*107d0*/  IMAD.MOV.U32 R165, RZ, RZ, R116 ;  /* 0x000000ffffa57224 */ /* 0x000fe400078e0074 */
[----:B------:R-:W2:Y:S01]  /*107e0*/  LDL.LU R116, [R1+0xe4] ;  /* 0x0000e40001747983 */ /* 0x000ea20000300800 */
[----:B------:R-:W-:Y:S01]  /*107f0*/  LOP3.LUT R3, R3, 0x3f, RZ, 0xc0, !PT ;  /* 0x0000003f03037812 */ /* 0x000fe200078ec0ff */
[----:B------:R-:W-:-:S04]  /*10800*/  IMAD R192, R192, UR9, RZ ;  /* 0x00000009c0c07c24 */ /* 0x000fc8000f8e02ff */
[----:B------:R-:W-:Y:S02]  /*10810*/  IMAD R3, R3, UR5, RZ ;  /* 0x0000000503037c24 */ /* 0x000fe4000f8e02ff */
[----:B------:R-:W-:Y:S02]  /*10820*/  IMAD R193, R193, UR9, RZ ;  /* 0x00000009c1c17c24 */ /* 0x000fe4000f8e02ff */
[----:B------:R-:W-:Y:S01]  /*10830*/  IMAD R120, R120, UR9, RZ ;  /* 0x0000000978787c24 */ /* 0x000fe2000f8e02ff */
[----:B------:R-:W-:Y:S01]  /*10840*/  LEA R2, P0, R3, UR14, 0x2 ;  /* 0x0000000e03027c11 */ /* 0x000fe2000f8010ff */
[----:B------:R-:W-:Y:S02]  /*10850*/  IMAD R194, R194, UR9, RZ ;  /* 0x00000009c2c27c24 */ /* 0x000fe4000f8e02ff */
[----:B------:R-:W-:Y:S01]  /*10860*/  IMAD R195, R195, UR9, RZ ;  /* 0x00000009c3c37c24 */ /* 0x000fe2000f8e02ff */
[----:B------:R-:W-:Y:S01]  /*10870*/  STL [R1+0xdc4], R192 ;  /* 0x000dc4c001007387 */ /* 0x000fe20000100800 */
[----:B------:R-:W-:-:S02]  /*10880*/  IMAD.MOV.U32 R162, RZ, RZ, R158 ;  /* 0x000000ffffa27224 */ /* 0x000fc400078e009e */
[----:B------:R-:W-:Y:S02]  /*10890*/  IMAD R198, R198, UR9, RZ ;  /* 0x00000009c6c67c24 */ /* 0x000fe4000f8e02ff */
[----:B------:R-:W-:Y:S01]  /*108a0*/  IMAD R199, R199, UR9, RZ ;  /* 0x00000009c7c77c24 */ /* 0x000fe2000f8e02ff */
[----:B------:R-:W-:Y:S01]  /*108b0*/  LEA.HI.X.SX32 R3, R3, UR15, 0x2, P0 ;  /* 0x0000000f03037c11 */ /* 0x000fe200080f16ff */
[----:B------:R-:W-:Y:S01]  /*108c0*/  IMAD R122, R122, UR9, RZ ;  /* 0x000000097a7a7c24 */ /* 0x000fe2000f8e02ff */
[----:B------:R-:W-:Y:S01]  /*108d0*/  STL [R1+0xdc0], R193 ;  /* 0x000dc0c101007387 */ /* 0x000fe20000100800 */
[----:B------:R-:W-:Y:S01]  /*108e0*/  IMAD.MOV.U32 R167, RZ, RZ, R160 ;  /* 0x000000ffffa77224 */ /* 0x000fe200078e00a0 */
[----:B------:R-:W-:Y:S01]  /*108f0*/  LEA R182, P4, R79, R2, 0x2 ;  /* 0x000000024fb67211 */ /* 0x000fe200078810ff */
[----:B------:R-:W-:Y:S01]  /*10900*/  IMAD.MOV.U32 R157, RZ, RZ, R123 ;  /* 0x000000ffff9d7224 */ /* 0x000fe200078e007b */
[----:B------:R-:W2:Y:S01]  /*10910*/  LDCU UR14, c[0x0][0x3b0] ;  /* 0x00007600ff0e77ac */ /* 0x000ea20008000800 */
[----:B------:R-:W-:-:S02]  /*10920*/  IMAD.MOV.U32 R158, RZ, RZ, R121 ;  /* 0x000000ffff9e7224 */ /* 0x000fc400078e0079 */
[----:B------:R-:W-:Y:S02]  /*10930*/  IMAD R200, R200, UR9, RZ ;  /* 0x00000009c8c87c24 */ /* 0x000fe4000f8e02ff */
[----:B------:R-:W-:Y:S01]  /*10940*/  IMAD R201, R201, UR9, RZ ;  /* 0x00000009c9c97c24 */ /* 0x000fe2000f8e02ff */
[----:B------:R-:W-:Y:S01]  /*10950*/  STL [R1+0xdbc], R194 ;  /* 0x000dbcc201007387 */ /* 0x000fe20000100800 */
[----:B------:R-:W-:Y:S02]  /*10960*/  IMAD R13, R13, UR9, RZ ;  /* 0x000000090d0d7c24 */ /* 0x000fe4000f8e02ff */
[----:B------:R-:W-:Y:S02]  /*10970*/  IMAD.MOV.U32 R166, RZ, RZ, R161 ;  /* 0x000000ffffa67224 */ /* 0x000fe400078e00a1 */
[----:B------:R-:W-:Y:S02]  /*10980*/  IMAD.MOV.U32 R160, RZ, RZ, R126 ;  /* 0x000000ffffa07224 */ /* 0x000fe400078e007e */
[----:B------:R-:W-:-:S02]  /*10990*/  IMAD.MOV.U32 R123, RZ, RZ, R120 ;  /* 0x000000ffff7b7224 */ /* 0x000fc400078e0078 */
[----:B------:R-:W-:Y:S01]  /*109a0*/  IMAD R121, R180, UR9, RZ ;  /* 0x00000009b4797c24 */ /* 0x000fe2000f8e02ff */
[-C--:B------:R-:W-:Y:S01]  /*109b0*/  LEA R180, P3, R78, R2.reuse, 0x2 ;  /* 0x000000024eb47211 */ /* 0x080fe200078610ff */
[----:B------:R-:W-:Y:S02]  /*109c0*/  IMAD R202, R202, UR9, RZ ;  /* 0x00000009caca7c24 */ /* 0x000fe4000f8e02ff */
[----:B------:R-:W-:Y:S01]  /*109d0*/  IMAD R203, R203, UR9, RZ ;  /* 0x00000009cbcb7c24 */ /* 0x000fe2000f8e02ff */
[----:B------:R-:W-:Y:S01]  /*109e0*/  STL [R1+0xdb8], R195 ;  /* 0x000db8c301007387 */ /* 0x000fe20000100800 */
[----:B------:R-:W-:Y:S02]  /*109f0*/  IMAD.MOV.U32 R161, RZ, RZ, R133 ;  /* 0x000000ffffa17224 */ /* 0x000fe400078e0085 */
[----:B------:R-:W-:Y:S02]  /*10a00*/  IMAD.MOV.U32 R126, RZ, RZ, R118 ;  /* 0x000000ffff7e7224 */ /* 0x000fe400078e0076 */
[----:B------:R-:W-:Y:S01]  /*10a10*/  IMAD R120, R178, UR9, RZ ;  /* 0x00000009b2787c24 */ /* 0x000fe2000f8e02ff */
[----:B------:R-:W-:Y:S01]  /*10a20*/  LEA R178, P2, R77, R2, 0x2 ;  /* 0x000000024db27211 */ /* 0x000fe200078410ff */
[----:B------:R-:W-:-:S02]  /*10a30*/  IMAD R204, R204, UR9, RZ ;  /* 0x00000009cccc7c24 */ /* 0x000fc4000f8e02ff */
[----:B------:R-:W-:Y:S01]  /*10a40*/  IMAD R205, R205, UR9, RZ ;  /* 0x00000009cdcd7c24 */ /* 0x000fe2000f8e02ff */
[----:B------:R-:W-:Y:S01]  /*10a50*/  STL.64 [R1+0xda8], R198 ;  /* 0x000da8c601007387 */ /* 0x000fe20000100a00 */
[----:B------:R-:W-:Y:S02]  /*10a60*/  IMAD.MOV.U32 R164, RZ, RZ, R156 ;  /* 0x000000ffffa47224 */ /* 0x000fe400078e009c */
[----:B------:R-:W-:Y:S02]  /*10a70*/  IMAD.MOV.U32 R133, RZ, RZ, R125 ;  /* 0x000000ffff857224 */ /* 0x000fe400078e007d */
[----:B------:R-:W-:Y:S01]  /*10a80*/  IMAD R118, R176, UR9, RZ ;  /* 0x00000009b0767c24 */ /* 0x000fe2000f8e02ff */
[-C--:B------:R-:W-:Y:S01]  /*10a90*/  LEA R176, P1, R76, R2.reuse, 0x2 ;  /* 0x000000024cb07211 */ /* 0x080fe200078210ff */
[----:B------:R-:W-:Y:S02]  /*10aa0*/  IMAD R206, R206, UR9, RZ ;  /* 0x00000009cece7c24 */ /* 0x000fe4000f8e02ff */
[----:B------:R-:W-:Y:S01]  /*10ab0*/  IMAD R207, R207, UR9, RZ ;  /* 0x00000009cfcf7c24 */ /* 0x000fe2000f8e02ff */
[----:B------:R-:W-:Y:S01]  /*10ac0*/  STL.64 [R1+0xda0], R200 ;  /* 0x000da0c801007387 */ /* 0x000fe20000100a00 */
[----:B------:R-:W-:Y:S01]  /*10ad0*/  IMAD.MOV.U32 R156, RZ, RZ, R124 ;  /* 0x000000ffff9c7224 */ /* 0x000fe200078e007c */
[----:B------:R-:W-:Y:S01]  /*10ae0*/  LEA R174, P0, R75, R2, 0x2 ;  /* 0x000000024bae7211 */ /* 0x000fe200078010ff */
[----:B------:R-:W-:Y:S01]  /*10af0*/  IMAD.MOV.U32 R125, RZ, RZ, R122 ;  /* 0x000000ffff7d7224 */ /* 0x000fe200078e007a */
[----:B------:R-:W-:Y:S01]  /*10b00*/  LEA.HI.X.SX32 R183, R79, R3, 0x2, P4 ;  /* 0x000000034fb77211 */ /* 0x000fe200020f16ff */
[----:B------:R-:W-:-:S02]  /*10b10*/  IMAD R208, R208, UR9, RZ ;  /* 0x00000009d0d07c24 */ /* 0x000fc4000f8e02ff */
[----:B------:R-:W-:Y:S01]  /*10b20*/  IMAD R209, R209, UR9, RZ ;  /* 0x00000009d1d17c24 */ /* 0x000fe2000f8e02ff */
[----:B------:R-:W-:Y:S01]  /*10b30*/  STL.64 [R1+0xd98], R202 ;  /* 0x000d98ca01007387 */ /* 0x000fe20000100a00 */
[----:B------:R-:W-:Y:S01]  /*10b40*/  IMAD.MOV.U32 R124, RZ, RZ, R13 ;  /* 0x000000ffff7c7224 */ /* 0x000fe200078e000d */
[-C--:B------:R-:W-:Y:S01]  /*10b50*/  LEA R172, P6, R74, R2.reuse, 0x2 ;  /* 0x000000024aac7211 */ /* 0x080fe200078c10ff */
[----:B------:R-:W-:Y:S01]  /*10b60*/  IMAD R122, R181, UR9, RZ ;  /* 0x00000009b57a7c24 */ /* 0x000fe2000f8e02ff */
[-C--:B------:R-:W-:Y:S01]  /*10b70*/  LEA.HI.X.SX32 R181, R78, R3.reuse, 0x2, P3 ;  /* 0x000000034eb57211 */ /* 0x080fe200018f16ff */
[----:B------:R-:W-:Y:S01]  /*10b80*/  IMAD R13, R179, UR9, RZ ;  /* 0x00000009b30d7c24 */ /* 0x000fe2000f8e02ff */
[----:B------:R-:W-:Y:S01]  /*10b90*/  STL.64 [R1+0xd80], R204 ;  /* 0x000d80cc01007387 */ /* 0x000fe20000100a00 */
[----:B------:R-:W-:Y:S01]  /*10ba0*/  IMAD R7, R177, UR9, RZ ;  /* 0x00000009b1077c24 */ /* 0x000fe2000f8e02ff */
[-C--:B------:R-:W-:Y:S01]  /*10bb0*/  LEA.HI.X.SX32 R179, R77, R3.reuse, 0x2, P2 ;  /* 0x000000034db37211 */ /* 0x080fe200010f16ff */
[----:B------:R-:W-:Y:S01]  /*10bc0*/  IMAD R12, R173, UR9, RZ ;  /* 0x00000009ad0c7c24 */ /* 0x000fe2000f8e02ff */
[----:B------:R-:W-:Y:S01]  /*10bd0*/  STL.64 [R1+0xd88], R206 ;  /* 0x000d88ce01007387 */ /* 0x000fe20000100a00 */
[-C--:B------:R-:W-:Y:S01]  /*10be0*/  LEA.HI.X.SX32 R177, R76, R3.reuse, 0x2, P1 ;  /* 0x000000034cb17211 */ /* 0x080fe200008f16ff */
[----:B------:R-:W-:Y:S01]  /*10bf0*/  IMAD R68, R68, UR9, RZ ;  /* 0x0000000944447c24 */ /* 0x000fe2000f8e02ff */
[-C--:B------:R-:W-:Y:S01]  /*10c00*/  LEA.HI.X.SX32 R175, R75, R3.reuse, 0x2, P0 ;  /* 0x000000034baf7211 */ /* 0x080fe200000f16ff */
[----:B------:R-:W-:Y:S01]  /*10c10*/  STL.64 [R1+0xd90], R208 ;  /* 0x000d90d001007387 */ /* 0x000fe20000100a00 */
[----:B------:R-:W-:Y:S01]  /*10c20*/  LEA R186, P5, R73, R2, 0x2 ;  /* 0x0000000249ba7211 */ /* 0x000fe200078a10ff */
[----:B------:R-:W-:Y:S01]  /*10c30*/  IMAD R67, R67, UR9, RZ ;  /* 0x0000000943437c24 */ /* 0x000fe2000f8e02ff */
[----:B------:R-:W-:Y:S01]  /*10c40*/  LEA.HI.X.SX32 R173, R74, R3, 0x2, P6 ;  /* 0x000000034aad7211 */ /* 0x000fe200030f16ff */
[----:B------:R1:W-:Y:S01]  /*10c50*/  STL.64 [R1+0x2c8], R182 ;  /* 0x0002c8b601007387 */ /* 0x0003e20000100a00 */
[----:B------:R-:W-:-:S03]  /*10c60*/  IMAD R66, R66, UR9, RZ ;  /* 0x0000000942427c24 */ /* 0x000fc6000f8e02ff */
[----:B------:R3:W-:Y:S01]  /*10c70*/  STL.64 [R1+0x2c0], R180 ;  /* 0x0002c0b401007387 */ /* 0x0007e20000100a00 */
[----:B------:R-:W-:Y:S01]  /*10c80*/  IMAD R65, R65, UR9, RZ ;  /* 0x0000000941417c24 */ /* 0x000fe2000f8e02ff */
[----:B------:R-:W-:Y:S02]  /*10c90*/  LEA.HI.X.SX32 R187, R73, R3, 0x2, P5 ;  /* 0x0000000349bb7211 */ /* 0x000fe400028f16ff */
[----:B------:R4:W-:Y:S01]  /*10ca0*/  STL.64 [R1+0x2b8], R178 ;  /* 0x0002b8b201007387 */ /* 0x0009e20000100a00 */
[----:B------:R-:W-:Y:S01]  /*10cb0*/  IMAD R64, R64, UR9, RZ ;  /* 0x0000000940407c24 */ /* 0x000fe2000f8e02ff */
[-C--:B-1----:R-:W-:Y:S02]  /*10cc0*/  LEA R182, P4, R72, R2.reuse, 0x2 ;  /* 0x0000000248b67211 */ /* 0x082fe400078810ff */
[----:B------:R1:W-:Y:S01]  /*10cd0*/  STL.64 [R1+0x2b0], R176 ;  /* 0x0002b0b001007387 */ /* 0x0003e20000100a00 */
[----:B---3--:R-:W-:-:S03]  /*10ce0*/  LEA R180, P3, R71, R2, 0x2 ;  /* 0x0000000247b47211 */ /* 0x008fc600078610ff */
[----:B------:R3:W-:Y:S01]  /*10cf0*/  STL.64 [R1+0x2a8], R174 ;  /* 0x0002a8ae01007387 */ /* 0x0007e20000100a00 */
[----:B------:R-:W-:Y:S01]  /*10d00*/  IMAD R63, R63, UR9, RZ ;  /* 0x000000093f3f7c24 */ /* 0x000fe2000f8e02ff */
[-C--:B----4-:R-:W-:Y:S02]  /*10d10*/  LEA R178, P2, R70, R2.reuse, 0x2 ;  /* 0x0000000246b27211 */ /* 0x090fe400078410ff */
[----:B------:R4:W-:Y:S01]  /*10d20*/  STL.64 [R1+0x2a0], R172 ;  /* 0x0002a0ac01007387 */ /* 0x0009e20000100a00 */
[-C--:B------:R-:W-:Y:S01]  /*10d30*/  LEA.HI.X.SX32 R183, R72, R3.reuse, 0x2, P4 ;  /* 0x0000000348b77211 */ /* 0x080fe200020f16ff */
[----:B------:R-:W-:Y:S01]  /*10d40*/  IMAD R62, R62, UR9, RZ ;  /* 0x000000093e3e7c24 */ /* 0x000fe2000f8e02ff */
[-C--:B-1----:R-:W-:Y:S02]  /*10d50*/  LEA R176, P1, R69, R2.reuse, 0x2 ;  /* 0x0000000245b07211 */ /* 0x082fe400078210ff */
[----:B------:R-:W-:Y:S02]  /*10d60*/  LEA.HI.X.SX32 R181, R71, R3, 0x2, P3 ;  /* 0x0000000347b57211 */ /* 0x000fe400018f16ff */
[----:B---3--:R-:W-:-:S02]  /*10d70*/  LEA R174, P0, R68, R2, 0x2 ;  /* 0x0000000244ae7211 */ /* 0x008fc400078010ff */
[-C--:B------:R-:W-:Y:S02]  /*10d80*/  LEA R78, P5, R66, R2.reuse, 0x2 ;  /* 0x00000002424e7211 */ /* 0x080fe400078a10ff */
[-C--:B----4-:R-:W-:Y:S02]  /*10d90*/  LEA R172, P6, R67, R2.reuse, 0x2 ;  /* 0x0000000243ac7211 */ /* 0x090fe400078c10ff */
[-C--:B------:R-:W-:Y:S01]  /*10da0*/  LEA.HI.X.SX32 R179, R70, R3.reuse, 0x2, P2 ;  /* 0x0000000346b37211 */ /* 0x080fe200010f16ff */
[----:B------:R-:W-:Y:S01]  /*10db0*/  STL.64 [R1+0x298], R186 ;  /* 0x000298ba01007387 */ /* 0x000fe20000100a00 */
[-C--:B------:R-:W-:Y:S02]  /*10dc0*/  LEA R76, P4, R65, R2.reuse, 0x2 ;  /* 0x00000002414c7211 */ /* 0x080fe400078810ff */
[-C--:B------:R-:W-:Y:S01]  /*10dd0*/  LEA.HI.X.SX32 R177, R69, R3.reuse, 0x2, P1 ;  /* 0x0000000345b17211 */ /* 0x080fe200008f16ff */
[----:B------:R-:W-:Y:S01]  /*10de0*/  IMAD R61, R61, UR9, RZ ;  /* 0x000000093d3d7c24 */ /* 0x000fe2000f8e02ff */
[-C--:B------:R-:W-:Y:S01]  /*10df0*/  LEA R74, P3, R64, R2.reuse, 0x2 ;  /* 0x00000002404a7211 */ /* 0x080fe200078610ff */
[----:B------:R-:W-:Y:S01]  /*10e00*/  STL.64 [R1+0x290], R182 ;  /* 0x000290b601007387 */ /* 0x000fe20000100a00 */
[-C--:B------:R-:W-:Y:S01]  /*10e10*/  LEA.HI.X.SX32 R175, R68, R3.reuse, 0x2, P0 ;  /* 0x0000000344af7211 */ /* 0x080fe200000f16ff */
[----:B------:R-:W-:Y:S01]  /*10e20*/  IMAD R60, R60, UR9, RZ ;  /* 0x000000093c3c7c24 */ /* 0x000fe2000f8e02ff */
[-C--:B------:R-:W-:Y:S01]  /*10e30*/  LEA R72, P2, R63, R2.reuse, 0x2 ;  /* 0x000000023f487211 */ /* 0x080fe200078410ff */
[----:B------:R-:W-:Y:S01]  /*10e40*/  STL.64 [R1+0x288], R180 ;  /* 0x000288b401007387 */ /* 0x000fe20000100a00 */
[-C--:B------:R-:W-:Y:S01]  /*10e50*/  LEA.HI.X.SX32 R173, R67, R3.reuse, 0x2, P6 ;  /* 0x0000000343ad7211 */ /* 0x080fe200030f16ff */
[----:B------:R-:W-:Y:S01]  /*10e60*/  IMAD R59, R59, UR9, RZ ;  /* 0x000000093b3b7c24 */ /* 0x000fe2000f8e02ff */
[----:B------:R-:W-:Y:S01]  /*10e70*/  LEA R70, P1, R62, R2, 0x2 ;  /* 0x000000023e467211 */ /* 0x000fe200078210ff */
[----:B------:R-:W-:Y:S01]  /*10e80*/  STL.64 [R1+0x280], R178 ;  /* 0x000280b201007387 */ /* 0x000fe20000100a00 */
[-C--:B------:R-:W-:Y:S01]  /*10e90*/  LEA.HI.X.SX32 R79, R66, R3.reuse, 0x2, P5 ;  /* 0x00000003424f7211 */ /* 0x080fe200028f16ff */
[----:B------:R-:W-:Y:S01]  /*10ea0*/  IMAD R58, R58, UR9, RZ ;  /* 0x000000093a3a7c24 */ /* 0x000fe2000f8e02ff */
[-C--:B------:R-:W-:Y:S01]  /*10eb0*/  LEA.HI.X.SX32 R77, R65, R3.reuse, 0x2, P4 ;  /* 0x00000003414d7211 */ /* 0x080fe200020f16ff */
[----:B------:R-:W-:Y:S01]  /*10ec0*/  STL.64 [R1+0x278], R176 ;  /* 0x000278b001007387 */ /* 0x000fe20000100a00 */
[-C--:B------:R-:W-:Y:S01]  /*10ed0*/  LEA.HI.X.SX32 R75, R64, R3.reuse, 0x2, P3 ;  /* 0x00000003404b7211 */ /* 0x080fe200018f16ff */
[----:B------:R-:W-:Y:S01]  /*10ee0*/  IMAD R57, R57, UR9, RZ ;  /* 0x0000000939397c24 */ /* 0x000fe2000f8e02ff */
[-C--:B------:R-:W-:Y:S01]  /*10ef0*/  LEA.HI.X.SX32 R73, R63, R3.reuse, 0x2, P2 ;  /* 0x000000033f497211 */ /* 0x080fe200010f16ff */
[----:B------:R1:W-:Y:S01]  /*10f00*/  STL.64 [R1+0x270], R174 ;  /* 0x000270ae01007387 */ /* 0x0003e20000100a00 */
[----:B------:R-:W-:Y:S01]  /*10f10*/  IMAD R56, R56, UR9, RZ ;  /* 0x0000000938387c24 */ /* 0x000fe2000f8e02ff */
[----:B------:R-:W-:Y:S01]  /*10f20*/  LEA.HI.X.SX32 R71, R62, R3, 0x2, P1 ;  /* 0x000000033e477211 */ /* 0x000fe200008f16ff */
[----:B------:R-:W-:Y:S01]  /*10f30*/  IMAD R55, R55, UR9, RZ ;  /* 0x0000000937377c24 */ /* 0x000fe2000f8e02ff */
[----:B------:R3:W-:Y:S01]  /*10f40*/  STL.64 [R1+0x268], R172 ;  /* 0x000268ac01007387 */ /* 0x0007e20000100a00 */
[----:B------:R-:W-:-:S03]  /*10f50*/  IMAD R48, R48, UR9, RZ ;  /* 0x0000000930307c24 */ /* 0x000fc6000f8e02ff */
        /* <DEDUP_REMOVED lines=11> */
[-C--:B-1----:R-:W-:Y:S01]  /*11010*/  LEA R76, P4, R58, R2.reuse, 0x2 ;  /* 0x000000023a4c7211 */ /* 0x082fe200078810ff */
[----:B------:R1:W-:Y:S01]  /*11020*/  STL.64 [R1+0x240], R70 ;  /* 0x0002404601007387 */ /* 0x0003e20000100a00 */
[-C--:B------:R-:W-:Y:S02]  /*11030*/  LEA.HI.X.SX32 R173, R60, R3.reuse, 0x2, P6 ;  /* 0x000000033cad7211 */ /* 0x080fe400030f16ff */
[----:B---3--:R-:W-:Y:S01]  /*11040*/  LEA R74, P3, R57, R2, 0x2 ;  /* 0x00000002394a7211 */ /* 0x008fe200078610ff */
[----:B------:R-:W-:Y:S01]  /*11050*/  IMAD R52, R52, UR9, RZ ;  /* 0x0000000934347c24 */ /* 0x000fe2000f8e02ff */
[----:B------:R-:W-:-:S02]  /*11060*/  LEA.HI.X.SX32 R79, R59, R3, 0x2, P5 ;  /* 0x000000033b4f7211 */ /* 0x000fc400028f16ff */
[-C--:B----4-:R-:W-:Y:S01]  /*11070*/  LEA R72, P2, R56, R2.reuse, 0x2 ;  /* 0x0000000238487211 */ /* 0x090fe200078410ff */
[----:B------:R-:W-:Y:S01]  /*11080*/  IMAD R53, R53, UR9, RZ ;  /* 0x0000000935357c24 */ /* 0x000fe2000f8e02ff */
[-C--:B------:R-:W-:Y:S01]  /*11090*/  LEA R68, P0, R48, R2.reuse, 0x2 ;  /* 0x0000000230447211 */ /* 0x080fe200078010ff */
[----:B------:R-:W-:Y:S01]  /*110a0*/  IMAD R54, R54, UR9, RZ ;  /* 0x0000000936367c24 */ /* 0x000fe2000f8e02ff */
[-C--:B------:R-:W-:Y:S02]  /*110b0*/  LEA.HI.X.SX32 R77, R58, R3.reuse, 0x2, P4 ;  /* 0x000000033a4d7211 */ /* 0x080fe400020f16ff */
[-C--:B-1----:R-:W-:Y:S01]  /*110c0*/  LEA R70, P1, R55, R2.reuse, 0x2 ;  /* 0x0000000237467211 */ /* 0x082fe200078210ff */
[----:B------:R-:W-:Y:S01]  /*110d0*/  STL.64 [R1+0x238], R174 ;  /* 0x000238ae01007387 */ /* 0x000fe20000100a00 */
[-C--:B------:R-:W-:Y:S02]  /*110e0*/  LEA R66, P6, R49, R2.reuse, 0x2 ;  /* 0x0000000231427211 */ /* 0x080fe400078c10ff */
[----:B------:R-:W-:Y:S01]  /*110f0*/  LEA.HI.X.SX32 R75, R57, R3, 0x2, P3 ;  /* 0x00000003394b7211 */ /* 0x000fe200018f16ff */
[----:B------:R-:W-:Y:S01]  /*11100*/  STL.64 [R1+0x230], R172 ;  /* 0x000230ac01007387 */ /* 0x000fe20000100a00 */
[----:B------:R-:W-:-:S02]  /*11110*/  LEA R64, P5, R50, R2, 0x2 ;  /* 0x0000000232407211 */ /* 0x000fc400078a10ff */
[-C--:B------:R-:W-:Y:S01]  /*11120*/  LEA.HI.X.SX32 R73, R56, R3.reuse, 0x2, P2 ;  /* 0x0000000338497211 */ /* 0x080fe200010f16ff */
[----:B------:R-:W-:Y:S01]  /*11130*/  STL.64 [R1+0x228], R78 ;  /* 0x0002284e01007387 */ /* 0x000fe20000100a00 */
[-C--:B------:R-:W-:Y:S02]  /*11140*/  LEA R62, P4, R51, R2.reuse, 0x2 ;  /* 0x00000002333e7211 */ /* 0x080fe400078810ff */
[-C--:B------:R-:W-:Y:S01]  /*11150*/  LEA.HI.X.SX32 R71, R55, R3.reuse, 0x2, P1 ;  /* 0x0000000337477211 */ /* 0x080fe200008f16ff */
[----:B------:R-:W-:Y:S01]  /*11160*/  STL.64 [R1+0x220], R76 ;  /* 0x0002204c01007387 */ /* 0x000fe20000100a00 */
[-C--:B------:R-:W-:Y:S02]  /*11170*/  LEA R60, P3, R52, R2.reuse, 0x2 ;  /* 0x00000002343c7211 */ /* 0x080fe400078610ff */
[----:B------:R-:W-:Y:S01]  /*11180*/  LEA.HI.X.SX32 R69, R48, R3, 0x2, P0 ;  /* 0x0000000330457211 */ /* 0x000fe200000f16ff */
[----:B------:R-:W-:Y:S01]  /*11190*/  STL.64 [R1+0x218], R74 ;  /* 0x0002184a01007387 */ /* 0x000fe20000100a00 */
[----:B------:R-:W-:-:S02]  /*111a0*/  LEA R58, P2, R53, R2, 0x2 ;  /* 0x00000002353a7211 */ /* 0x000fc400078410ff */
[-C--:B------:R-:W-:Y:S01]  /*111b0*/  LEA.HI.X.SX32 R67, R49, R3.reuse, 0x2, P6 ;  /* 0x0000000331437211 */ /* 0x080fe200030f16ff */
[----:B------:R-:W-:Y:S01]  /*111c0*/  STL.64 [R1+0x210], R72 ;  /* 0x0002104801007387 */ /* 0x000fe20000100a00 */
[----:B------:R-:W-:Y:S02]  /*111d0*/  LEA R56, P1, R54, R2, 0x2 ;  /* 0x0000000236387211 */ /* 0x000fe400078210ff */
[-C--:B------:R-:W-:Y:S01]  /*111e0*/  LEA.HI.X.SX32 R65, R50, R3.reuse, 0x2, P5 ;  /* 0x0000000332417211 */ /* 0x080fe200028f16ff */
[----:B------:R-:W-:Y:S01]  /*111f0*/  STL.64 [R1+0x208], R70 ;  /* 0x0002084601007387 */ /* 0x000fe20000100a00 */
[-C--:B------:R-:W-:Y:S02]  /*11200*/  LEA.HI.X.SX32 R63, R51, R3.reuse, 0x2, P4 ;  /* 0x00000003333f7211 */ /* 0x080fe400020f16ff */
[-C--:B------:R-:W-:Y:S01]  /*11210*/  LEA.HI.X.SX32 R61, R52, R3.reuse, 0x2, P3 ;  /* 0x00000003343d7211 */ /* 0x080fe200018f16ff */
[----:B------:R-:W-:Y:S01]  /*11220*/  STL.64 [R1+0x200], R68 ;  /* 0x0002004401007387 */ /* 0x000fe20000100a00 */
[----:B------:R-:W-:-:S02]  /*11230*/  LEA.HI.X.SX32 R59, R53, R3, 0x2, P2 ;  /* 0x00000003353b7211 */ /* 0x000fc400010f16ff */
[----:B------:R-:W-:Y:S01]  /*11240*/  LEA.HI.X.SX32 R57, R54, R3, 0x2, P1 ;  /* 0x0000000336397211 */ /* 0x000fe200008f16ff */
[----:B------:R-:W-:Y:S01]  /*11250*/  STL.64 [R1+0x1f8], R66 ;  /* 0x0001f84201007387 */ /* 0x000fe20000100a00 */
[----:B------:R-:W-:-:S03]  /*11260*/  IMAD R47, R47, UR9, RZ ;  /* 0x000000092f2f7c24 */ /* 0x000fc6000f8e02ff */
[----:B------:R-:W-:Y:S01]  /*11270*/  STL.64 [R1+0x1f0], R64 ;  /* 0x0001f04001007387 */ /* 0x000fe20000100a00 */
[----:B------:R-:W-:-:S03]  /*11280*/  IMAD R46, R46, UR9, RZ ;  /* 0x000000092e2e7c24 */ /* 0x000fc6000f8e02ff */
[----:B------:R-:W-:Y:S01]  /*11290*/  STL.64 [R1+0x1e8], R62 ;  /* 0x0001e83e01007387 */ /* 0x000fe20000100a00 */
[----:B------:R-:W-:-:S03]  /*112a0*/  IMAD R45, R45, UR9, RZ ;  /* 0x000000092d2d7c24 */ /* 0x000fc6000f8e02ff */
[----:B------:R1:W-:Y:S01]  /*112b0*/  STL.64 [R1+0x1e0], R60 ;  /* 0x0001e03c01007387 */ /* 0x0003e20000100a00 */
[----:B------:R-:W-:-:S03]  /*112c0*/  IMAD R44, R44, UR9, RZ ;  /* 0x000000092c2c7c24 */ /* 0x000fc6000f8e02ff */
[----:B------:R3:W-:Y:S01]  /*112d0*/  STL.64 [R1+0x1d8], R58 ;  /* 0x0001d83a01007387 */ /* 0x0007e20000100a00 */
[----:B------:R-:W-:-:S03]  /*112e0*/  LEA R54, P2, R47, R2, 0x2 ;  /* 0x000000022f367211 */ /* 0x000fc600078410ff */
[----:B------:R4:W-:Y:S01]  /*112f0*/  STL.64 [R1+0x1d0], R56 ;  /* 0x0001d03801007387 */ /* 0x0009e20000100a00 */
[-C--:B------:R-:W-:Y:S01]  /*11300*/  LEA R52, P1, R46, R2.reuse, 0x2 ;  /* 0x000000022e347211 */ /* 0x080fe200078210ff */
[----:B------:R-:W-:Y:S01]  /*11310*/  IMAD R43, R43, UR9, RZ ;  /* 0x000000092b2b7c24 */ /* 0x000fe2000f8e02ff */
[-C--:B------:R-:W-:Y:S01]  /*11320*/  LEA R50, P0, R45, R2.reuse, 0x2 ;  /* 0x000000022d327211 */ /* 0x080fe200078010ff */
[----:B------:R-:W-:Y:S01]  /*11330*/  IMAD R42, R42, UR9, RZ ;  /* 0x000000092a2a7c24 */ /* 0x000fe2000f8e02ff */
[-C--:B------:R-:W-:Y:S01]  /*11340*/  LEA R48, P6, R44, R2.reuse, 0x2 ;  /* 0x000000022c307211 */ /* 0x080fe200078c10ff */
[----:B------:R-:W-:Y:S01]  /*11350*/  IMAD R41, R41, UR9, RZ ;  /* 0x0000000929297c24 */ /* 0x000fe2000f8e02ff */
[-C--:B------:R-:W-:Y:S01]  /*11360*/  LEA.HI.X.SX32 R55, R47, R3.reuse, 0x2, P2 ;  /* 0x000000032f377211 */ /* 0x080fe200010f16ff */
[----:B------:R-:W-:Y:S01]  /*11370*/  IMAD R40, R40, UR9, RZ ;  /* 0x0000000928287c24 */ /* 0x000fe2000f8e02ff */
[-C--:B------:R-:W-:Y:S01]  /*11380*/  LEA.HI.X.SX32 R53, R46, R3.reuse, 0x2, P1 ;  /* 0x000000032e357211 */ /* 0x080fe200008f16ff */
[----:B------:R-:W-:Y:S01]  /*11390*/  IMAD R39, R39, UR9, RZ ;  /* 0x0000000927277c24 */ /* 0x000fe2000f8e02ff */
[-C--:B------:R-:W-:Y:S01]  /*113a0*/  LEA.HI.X.SX32 R51, R45, R3.reuse, 0x2, P0 ;  /* 0x000000032d337211 */ /* 0x080fe200000f16ff */
[----:B------:R-:W-:Y:S01]  /*113b0*/  IMAD R38, R38, UR9, RZ ;  /* 0x0000000926267c24 */ /* 0x000fe2000f8e02ff */
[-C--:B-1----:R-:W-:Y:S01]  /*113c0*/  LEA R60, P5, R43, R2.reuse, 0x2 ;  /* 0x000000022b3c7211 */ /* 0x082fe200078a10ff */
[----:B------:R-:W-:Y:S01]  /*113d0*/  IMAD R37, R37, UR9, RZ ;  /* 0x0000000925257c24 */ /* 0x000fe2000f8e02ff */
[-C--:B------:R-:W-:Y:S01]  /*113e0*/  LEA.HI.X.SX32 R49, R44, R3.reuse, 0x2, P6 ;  /* 0x000000032c317211 */ /* 0x080fe200030f16ff */
[----:B------:R-:W-:Y:S01]  /*113f0*/  IMAD R36, R36, UR9, RZ ;  /* 0x0000000924247c24 */ /* 0x000fe2000f8e02ff */
[-C--:B---3--:R-:W-:Y:S01]  /*11400*/  LEA R58, P4, R42, R2.reuse, 0x2 ;  /* 0x000000022a3a7211 */ /* 0x088fe200078810ff */
[----:B------:R-:W-:Y:S01]  /*11410*/  IMAD R35, R35, UR9, RZ ;  /* 0x0000000923237c24 */ /* 0x000fe2000f8e02ff */
[-C--:B------:R-:W-:Y:S01]  /*11420*/  LEA.HI.X.SX32 R61, R43, R3.reuse, 0x2, P5 ;  /* 0x000000032b3d7211 */ /* 0x080fe200028f16ff */
[----:B------:R-:W-:Y:S01]  /*11430*/  IMAD R34, R34, UR9, RZ ;  /* 0x0000000922227c24 */ /* 0x000fe2000f8e02ff */
[-C--:B------:R-:W-:Y:S01]  /*11440*/  LEA.HI.X.SX32 R59, R42, R3.reuse, 0x2, P4 ;  /* 0x000000032a3b7211 */ /* 0x080fe200020f16ff */
[----:B------:R-:W-:Y:S01]  /*11450*/  IMAD R33, R33, UR9, RZ ;  /* 0x0000000921217c24 */ /* 0x000fe2000f8e02ff */
[-C--:B------:R-:W-:Y:S01]  /*11460*/  LEA R46, P5, R36, R2.reuse, 0x2 ;  /* 0x00000002242e7211 */ /* 0x080fe200078a10ff */
[----:B------:R-:W-:Y:S01]  /*11470*/  IMAD R32, R32, UR9, RZ ;  /* 0x0000000920207c24 */ /* 0x000fe2000f8e02ff */
[----:B------:R-:W-:Y:S01]  /*11480*/  LEA R44, P4, R35, R2, 0x2 ;  /* 0x00000002232c7211 */ /* 0x000fe200078810ff */
[----:B------:R-:W-:Y:S01]  /*11490*/  IMAD R31, R31, UR9, RZ ;  /* 0x000000091f1f7c24 */ /* 0x000fe2000f8e02ff */
[-C--:B------:R-:W-:Y:S01]  /*114a0*/  LEA.HI.X.SX32 R47, R36, R3.reuse, 0x2, P5 ;  /* 0x00000003242f7211 */ /* 0x080fe200028f16ff */
[----:B------:R-:W-:Y:S01]  /*114b0*/  IMAD R30, R30, UR9, RZ ;  /* 0x000000091e1e7c24 */ /* 0x000fe2000f8e02ff */
[----:B------:R-:W-:Y:S01]  /*114c0*/  LEA.HI.X.SX32 R45, R35, R3, 0x2, P4 ;  /* 0x00000003232d7211 */ /* 0x000fe200020f16ff */
[----:B------:R-:W-:-:S02]  /*114d0*/  IMAD R29, R29, UR9, RZ ;  /* 0x000000091d1d7c24 */ /* 0x000fc4000f8e02ff */
[----:B--2---:R-:W-:-:S05]  /*114e0*/  IMAD R116, R116, UR14, RZ ;  /* 0x0000000e74747c24 */ /* 0x004fca000f8e02ff */
[----:B----4-:R-:W-:-:S04]  /*114f0*/  LEA R56, P3, R116, R2, 0x2 ;  /* 0x0000000274387211 */ /* 0x010fc800078610ff */
[----:B------:R-:W-:-:S05]  /*11500*/  LEA.HI.X.SX32 R57, R116, R3, 0x2, P3 ;  /* 0x0000000374397211 */ /* 0x000fca00018f16ff */
[----:B------:R1:W-:Y:S04]  /*11510*/  STL.64 [R1+0x548], R56 ;  /* 0x0005483801007387 */ /* 0x0003e80000100a00 */
[----:B------:R2:W-:Y:S04]  /*11520*/  STL.64 [R1+0x1c8], R54 ;  /* 0x0001c83601007387 */ /* 0x0005e80000100a00 */
[----:B------:R3:W-:Y:S01]  /*11530*/  STL.64 [R1+0x1c0], R52 ;  /* 0x0001c03401007387 */ /* 0x0007e20000100a00 */
[----:B-1----:R-:W-:-:S03]  /*11540*/  LEA R56, P3, R41, R2, 0x2 ;  /* 0x0000000229387211 */ /* 0x002fc600078610ff */
[----:B------:R1:W-:Y:S01]  /*11550*/  STL.64 [R1+0x1b8], R50 ;  /* 0x0001b83201007387 */ /* 0x0003e20000100a00 */
[----:B--2---:R-:W-:-:S03]  /*11560*/  LEA R54, P2, R40, R2, 0x2 ;  /* 0x0000000228367211 */ /* 0x004fc600078410ff */
[----:B------:R2:W-:Y:S01]  /*11570*/  STL.64 [R1+0x1b0], R48 ;  /* 0x0001b03001007387 */ /* 0x0005e20000100a00 */
[-C--:B------:R-:W-:Y:S02]  /*11580*/  LEA.HI.X.SX32 R57, R41, R3.reuse, 0x2, P3 ;  /* 0x0000000329397211 */ /* 0x080fe400018f16ff */
[CC--:B---3--:R-:W-:Y:S02]  /*11590*/  LEA R52, P1, R39.reuse, R2.reuse, 0x2 ;  /* 0x0000000227347211 */ /* 0x0c8fe400078210ff */
[-C--:B------:R-:W-:Y:S02]  /*115a0*/  LEA.HI.X.SX32 R55, R40, R3.reuse, 0x2, P2 ;  /* 0x0000000328377211 */ /* 0x080fe400010f16ff */
[-C--:B-1----:R-:W-:Y:S01]  /*115b0*/  LEA R50, P0, R38, R2.reuse, 0x2 ;  /* 0x0000000226327211 */ /* 0x082fe200078010ff */
[----:B------:R-:W-:Y:S01]  /*115c0*/  STL.64 [R1+0x1a8], R60 ;  /* 0x0001a83c01007387 */ /* 0x000fe20000100a00 */
[----:B------:R-:W-:Y:S02]  /*115d0*/  LEA.HI.X.SX32 R53, R39, R3, 0x2, P1 ;  /* 0x0000000327357211 */ /* 0x000fe400008f16ff */
[-C--:B--2---:R-:W-:Y:S01]  /*115e0*/  LEA R48, P6, R37, R2.reuse, 0x2 ;  /* 0x0000000225307211 */ /* 0x084fe200078c10ff */
[----:B------:R-:W-:Y:S01]  /*115f0*/  STL.64 [R1+0x1a0], R58 ;  /* 0x0001a03a01007387 */ /* 0x000fe20000100a00 */
[----:B------:R-:W-:-:S02]  /*11600*/  LEA R42, P3, R34, R2, 0x2 ;  /* 0x00000002222a7211 */ /* 0x000fc400078610ff */
[-C--:B------:R-:W-:Y:S01]  /*11610*/  LEA.HI.X.SX32 R51, R38, R3.reuse, 0x2, P0 ;  /* 0x0000000326337211 */ /* 0x080fe200000f16ff */
[----:B------:R-:W-:Y:S01]  /*11620*/  STL.64 [R1+0x198], R56 ;  /* 0x0001983801007387 */ /* 0x000fe20000100a00 */
[-C--:B------:R-:W-:Y:S01]  /*11630*/  LEA.HI.X.SX32 R49, R37, R3.reuse, 0x2, P6 ;  /* 0x0000000325317211 */ /* 0x080fe200030f16ff */
[----:B------:R-:W-:Y:S01]  /*11640*/  IMAD R28, R28, UR9, RZ ;  /* 0x000000091c1c7c24 */ /* 0x000fe2000f8e02ff */
[----:B------:R-:W-:Y:S01]  /*11650*/  LEA.HI.X.SX32 R43, R34, R3, 0x2, P3 ;  /* 0x00000003222b7211 */ /* 0x000fe200018f16ff */
[----:B------:R1:W-:Y:S01]  /*11660*/  STL.64 [R1+0x190], R54 ;  /* 0x0001903601007387 */ /* 0x0003e20000100a00 */
[----:B------:R-:W-:-:S03]  /*11670*/  IMAD R27, R27, UR9, RZ ;  /* 0x000000091b1b7c24 */ /* 0x000fc6000f8e02ff */
[----:B------:R2:W-:Y:S01]  /*11680*/  STL.64 [R1+0x188], R52 ;  /* 0x0001883401007387 */ /* 0x0005e20000100a00 */
[----:B------:R-:W-:-:S03]  /*11690*/  IMAD R26, R26, UR9, RZ ;  /* 0x000000091a1a7c24 */ /* 0x000fc6000f8e02ff */
[----:B------:R3:W-:Y:S01]  /*116a0*/  STL.64 [R1+0x180], R50 ;  /* 0x0001803201007387 */ /* 0x0007e20000100a00 */
[----:B------:R-:W-:Y:S01]  /*116b0*/  IMAD R25, R25, UR9, RZ ;  /* 0x0000000919197c24 */ /* 0x000fe2000f8e02ff */
[-C--:B-1----:R-:W-:Y:S02]  /*116c0*/  LEA R54, P2, R33, R2.reuse, 0x2 ;  /* 0x0000000221367211 */ /* 0x082fe400078410ff */
[----:B------:R1:W-:Y:S01]  /*116d0*/  STL.64 [R1+0x178], R48 ;  /* 0x0001783001007387 */ /* 0x0003e20000100a00 */
[----:B--2---:R-:W-:-:S03]  /*116e0*/  LEA R52, P1, R32, R2, 0x2 ;  /* 0x0000000220347211 */ /* 0x004fc600078210ff */
[----:B------:R2:W-:Y:S01]  /*116f0*/  STL.64 [R1+0x170], R46 ;  /* 0x0001702e01007387 */ /* 0x0005e20000100a00 */
[----:B------:R-:W-:Y:S01]  /*11700*/  IMAD R24, R24, UR9, RZ ;  /* 0x0000000918187c24 */ /* 0x000fe2000f8e02ff */
[-C--:B---3--:R-:W-:Y:S02]  /*11710*/  LEA R50, P0, R31, R2.reuse, 0x2 ;  /* 0x000000021f327211 */ /* 0x088fe400078010ff */
[----:B------:R3:W-:Y:S01]  /*11720*/  STL.64 [R1+0x168], R44 ;  /* 0x0001682c01007387 */ /* 0x0007e20000100a00 */
[-C--:B------:R-:W-:Y:S01]  /*11730*/  LEA.HI.X.SX32 R55, R33, R3.reuse, 0x2, P2 ;  /* 0x0000000321377211 */ /* 0x080fe200010f16ff */
[----:B------:R-:W-:Y:S01]  /*11740*/  IMAD R23, R23, UR9, RZ ;  /* 0x0000000917177c24 */ /* 0x000fe2000f8e02ff */
[-C--:B-1----:R-:W-:Y:S01]  /*11750*/  LEA R48, P6, R30, R2.reuse, 0x2 ;  /* 0x000000021e307211 */ /* 0x082fe200078c10ff */
[----:B------:R1:W-:Y:S01]  /*11760*/  STL.64 [R1+0x160], R42 ;  /* 0x0001602a01007387 */ /* 0x0003e20000100a00 */
[-C--:B------:R-:W-:Y:S02]  /*11770*/  LEA.HI.X.SX32 R53, R32, R3.reuse, 0x2, P1 ;  /* 0x0000000320357211 */ /* 0x080fe400008f16ff */
[----:B--2---:R-:W-:Y:S01]  /*11780*/  LEA R46, P5, R29, R2, 0x2 ;  /* 0x000000021d2e7211 */ /* 0x004fe200078a10ff */
[----:B------:R-:W-:Y:S01]  /*11790*/  IMAD R22, R22, UR9, RZ ;  /* 0x0000000916167c24 */ /* 0x000fe2000f8e02ff */
[----:B------:R-:W-:-:S02]  /*117a0*/  LEA.HI.X.SX32 R51, R31, R3, 0x2, P0 ;  /* 0x000000031f337211 */ /* 0x000fc400000f16ff */
[-C--:B---3--:R-:W-:Y:S01]  /*117b0*/  LEA R44, P4, R28, R2.reuse, 0x2 ;  /* 0x000000021c2c7211 */ /* 0x088fe200078810ff */
        /* <DEDUP_REMOVED lines=47> */
[-C--:B------:R-:W-:Y:S02]  /*11ab0*/  LEA.HI.X.SX32 R41, R19, R3.reuse, 0x2, P2 ;  /* 0x0000000313297211 */ /* 0x080fe400010f16ff */
        /* <DEDUP_REMOVED lines=9> */
[----:B------:R-:W-:Y:S01]  /*11b50*/  IMAD.MOV.U32 R170, RZ, RZ, R124 ;  /* 0x000000ffffaa7224 */ /* 0x000fe200078e007c */
        /* <DEDUP_REMOVED lines=9> */
[-C--:B------:R-:W-:Y:S02]  /*11bf0*/  LEA.HI.X.SX32 R29, R10, R3.reuse, 0x2, P3 ;  /* 0x000000030a1d7211 */ /* 0x080fe400018f16ff */
[-C--:B------:R-:W-:Y:S01]  /*11c00*/  LEA R20, P6, R4, R2.reuse, 0x2 ;  /* 0x0000000204147211 */ /* 0x080fe200078c10ff */
[----:B------:R-:W-:Y:S01]  /*11c10*/  STL.64 [R1+0xd0], R34 ;  /* 0x0000d02201007387 */ /* 0x000fe20000100a00 */
[-C--:B------:R-:W-:Y:S01]  /*11c20*/  LEA.HI.X.SX32 R27, R9, R3.reuse, 0x2, P2 ;  /* 0x00000003091b7211 */ /* 0x080fe200010f16ff */
[----:B------:R-:W-:Y:S01]  /*11c30*/  IMAD.MOV.U32 R168, RZ, RZ, R164 ;  /* 0x000000ffffa87224 */ /* 0x000fe200078e00a4 */
[-C--:B------:R-:W-:Y:S01]  /*11c40*/  LEA R18, P5, R250, R2.reuse, 0x2 ;  /* 0x00000002fa127211 */ /* 0x080fe200078a10ff */
[----:B------:R-:W-:Y:S01]  /*11c50*/  STL.64 [R1+0xc8], R32 ;  /* 0x0000c82001007387 */ /* 0x000fe20000100a00 */
[-C--:B------:R-:W-:Y:S01]  /*11c60*/  LEA.HI.X.SX32 R25, R8, R3.reuse, 0x2, P1 ;  /* 0x0000000308197211 */ /* 0x080fe200008f16ff */
[----:B------:R-:W-:Y:S01]  /*11c70*/  IMAD R252, R252, UR9, RZ ;  /* 0x00000009fcfc7c24 */ /* 0x000fe2000f8e02ff */
[----:B------:R-:W-:Y:S01]  /*11c80*/  LEA R16, P4, R170, R2, 0x2 ;  /* 0x00000002aa107211 */ /* 0x000fe200078810ff */
[----:B------:R-:W-:Y:S01]  /*11c90*/  STL.64 [R1+0xc0], R30 ;  /* 0x0000c01e01007387 */ /* 0x000fe20000100a00 */
[----:B------:R-:W-:-:S02]  /*11ca0*/  LEA.HI.X.SX32 R23, R5, R3, 0x2, P0 ;  /* 0x0000000305177211 */ /* 0x000fc400000f16ff */
[-C--:B------:R-:W-:Y:S01]  /*11cb0*/  LEA.HI.X.SX32 R21, R4, R3.reuse, 0x2, P6 ;  /* 0x0000000304157211 */ /* 0x080fe200030f16ff */
[----:B------:R1:W-:Y:S01]  /*11cc0*/  STL.64 [R1+0xb8], R28 ;  /* 0x0000b81c01007387 */ /* 0x0003e20000100a00 */
[-C--:B------:R-:W-:Y:S01]  /*11cd0*/  LEA.HI.X.SX32 R19, R250, R3.reuse, 0x2, P5 ;  /* 0x00000003fa137211 */ /* 0x080fe200028f16ff */
[----:B------:R-:W-:Y:S01]  /*11ce0*/  IMAD.MOV.U32 R164, RZ, RZ, R163 ;  /* 0x000000ffffa47224 */ /* 0x000fe200078e00a3 */
[----:B------:R-:W-:Y:S01]  /*11cf0*/  LEA.HI.X.SX32 R17, R170, R3, 0x2, P4 ;  /* 0x00000003aa117211 */ /* 0x000fe200020f16ff */
[----:B------:R2:W-:Y:S01]  /*11d00*/  STL.64 [R1+0xb0], R26 ;  /* 0x0000b01a01007387 */ /* 0x0005e20000100a00 */
[----:B------:R-:W-:-:S03]  /*11d10*/  IMAD.MOV.U32 R163, RZ, RZ, R252 ;  /* 0x000000ffffa37224 */ /* 0x000fc600078e00fc */
[----:B------:R3:W-:Y:S01]  /*11d20*/  STL.64 [R1+0xa8], R24 ;  /* 0x0000a81801007387 */ /* 0x0007e20000100a00 */
[----:B-1----:R-:W-:-:S03]  /*11d30*/  LEA R28, P3, R169, R2, 0x2 ;  /* 0x00000002a91c7211 */ /* 0x002fc600078610ff */
[----:B------:R1:W-:Y:S01]  /*11d40*/  STL.64 [R1+0xa0], R22 ;  /* 0x0000a01601007387 */ /* 0x0003e20000100a00 */
[----:B--2---:R-:W-:-:S03]  /*11d50*/  LEA R26, P2, R168, R2, 0x2 ;  /* 0x00000002a81a7211 */ /* 0x004fc600078410ff */
[----:B------:R2:W-:Y:S01]  /*11d60*/  STL.64 [R1+0x98], R20 ;  /* 0x0000981401007387 */ /* 0x0005e20000100a00 */
[-C--:B------:R-:W-:Y:S02]  /*11d70*/  LEA.HI.X.SX32 R29, R169, R3.reuse, 0x2, P3 ;  /* 0x00000003a91d7211 */ /* 0x080fe400018f16ff */
[-C--:B---3--:R-:W-:Y:S01]  /*11d80*/  LEA R24, P1, R167, R2.reuse, 0x2 ;  /* 0x00000002a7187211 */ /* 0x088fe200078210ff */
[----:B------:R3:W-:Y:S01]  /*11d90*/  STL.64 [R1+0x90], R18 ;  /* 0x0000901201007387 */ /* 0x0007e20000100a00 */
[-C--:B------:R-:W-:Y:S02]  /*11da0*/  LEA.HI.X.SX32 R27, R168, R3.reuse, 0x2, P2 ;  /* 0x00000003a81b7211 */ /* 0x080fe400010f16ff */
[CC--:B-1----:R-:W-:Y:S01]  /*11db0*/  LEA R22, P0, R166.reuse, R2.reuse, 0x2 ;  /* 0x00000002a6167211 */ /* 0x0c2fe200078010ff */
[----:B------:R1:W-:Y:S01]  /*11dc0*/  STL.64 [R1+0x88], R16 ;  /* 0x0000881001007387 */ /* 0x0003e20000100a00 */
[----:B--2---:R-:W-:Y:S02]  /*11dd0*/  LEA R20, P6, R165, R2, 0x2 ;  /* 0x00000002a5147211 */ /* 0x004fe400078c10ff */
[----:B------:R-:W-:-:S02]  /*11de0*/  LEA.HI.X.SX32 R23, R166, R3, 0x2, P0 ;  /* 0x00000003a6177211 */ /* 0x000fc400000f16ff */
[-C--:B---3--:R-:W-:Y:S02]  /*11df0*/  LEA R18, P5, R164, R2.reuse, 0x2 ;  /* 0x00000002a4127211 */ /* 0x088fe400078a10ff */
[-C--:B------:R-:W-:Y:S02]  /*11e00*/  LEA R10, P3, R162, R2.reuse, 0x2 ;  /* 0x00000002a20a7211 */ /* 0x080fe400078610ff */
[-C--:B------:R-:W-:Y:S02]  /*11e10*/  LEA.HI.X.SX32 R25, R167, R3.reuse, 0x2, P1 ;  /* 0x00000003a7197211 */ /* 0x080fe400008f16ff */
[-C--:B-1----:R-:W-:Y:S01]  /*11e20*/  LEA R16, P4, R163, R2.reuse, 0x2 ;  /* 0x00000002a3107211 */ /* 0x082fe200078810ff */
        /* <DEDUP_REMOVED lines=9> */
[-C--:B------:R-:W-:Y:S01]  /*11ec0*/  LEA.HI.X.SX32 R17, R163, R3.reuse, 0x2, P4 ;  /* 0x00000003a3117211 */ /* 0x080fe200020f16ff */
[----:B------:R1:W-:Y:S01]  /*11ed0*/  STL.64 [R1+0x68], R22 ;  /* 0x0000681601007387 */ /* 0x0003e20000100a00 */
[-C--:B------:R-:W-:Y:S01]  /*11ee0*/  LEA.HI.X.SX32 R11, R162, R3.reuse, 0x2, P3 ;  /* 0x00000003a20b7211 */ /* 0x080fe200018f16ff */
[----:B------:R-:W-:Y:S01]  /*11ef0*/  IMAD R82, R82, UR9, RZ ;  /* 0x0000000952527c24 */ /* 0x000fe2000f8e02ff */
[-C--:B------:R-:W-:Y:S01]  /*11f00*/  LEA.HI.X.SX32 R9, R161, R3.reuse, 0x2, P2 ;  /* 0x00000003a1097211 */ /* 0x080fe200010f16ff */
[----:B------:R-:W-:Y:S01]  /*11f10*/  STL.64 [R1+0x70], R24 ;  /* 0x0000701801007387 */ /* 0x000fe20000100a00 */
[----:B------:R-:W-:Y:S01]  /*11f20*/  IMAD R83, R83, UR9, RZ ;  /* 0x0000000953537c24 */ /* 0x000fe2000f8e02ff */
[----:B------:R-:W-:Y:S01]  /*11f30*/  LEA.HI.X.SX32 R5, R160, R3, 0x2, P1 ;  /* 0x00000003a0057211 */ /* 0x000fe200008f16ff */
[----:B------:R-:W-:Y:S01]  /*11f40*/  IMAD R84, R84, UR9, RZ ;  /* 0x0000000954547c24 */ /* 0x000fe2000f8e02ff */
[----:B------:R2:W-:Y:S01]  /*11f50*/  STL.64 [R1+0x60], R20 ;  /* 0x0000601401007387 */ /* 0x0005e20000100a00 */
[----:B-1----:R-:W-:-:S03]  /*11f60*/  LEA R22, P0, R159, R2, 0x2 ;  /* 0x000000029f167211 */ /* 0x002fc600078010ff */
[----:B------:R1:W-:Y:S04]  /*11f70*/  STL.64 [R1+0x58], R18 ;  /* 0x0000581201007387 */ /* 0x0003e80000100a00 */
[----:B------:R3:W-:Y:S01]  /*11f80*/  STL.64 [R1+0x50], R16 ;  /* 0x0000501001007387 */ /* 0x0007e20000100a00 */
[----:B--2---:R-:W-:-:S03]  /*11f90*/  LEA R20, P6, R251, R2, 0x2 ;  /* 0x00000002fb147211 */ /* 0x004fc600078c10ff */
[----:B------:R2:W-:Y:S01]  /*11fa0*/  STL.64 [R1+0x48], R10 ;  /* 0x0000480a01007387 */ /* 0x0005e20000100a00 */
[-C--:B------:R-:W-:Y:S02]  /*11fb0*/  LEA.HI.X.SX32 R23, R159, R3.reuse, 0x2, P0 ;  /* 0x000000039f177211 */ /* 0x080fe400000f16ff */
[CC--:B-1----:R-:W-:Y:S01]  /*11fc0*/  LEA R18, P5, R80.reuse, R2.reuse, 0x2 ;  /* 0x0000000250127211 */ /* 0x0c2fe200078a10ff */
[----:B------:R1:W-:Y:S01]  /*11fd0*/  STL.64 [R1+0x40], R8 ;  /* 0x0000400801007387 */ /* 0x0003e20000100a00 */
[-C--:B------:R-:W-:Y:S02]  /*11fe0*/  LEA.HI.X.SX32 R21, R251, R3.reuse, 0x2, P6 ;  /* 0x00000003fb157211 */ /* 0x080fe400030f16ff */
[-C--:B---3--:R-:W-:Y:S01]  /*11ff0*/  LEA R16, P4, R81, R2.reuse, 0x2 ;  /* 0x0000000251107211 */ /* 0x088fe200078810ff */
[----:B------:R3:W-:Y:S01]  /*12000*/  STL.64 [R1+0x38], R4 ;  /* 0x0000380401007387 */ /* 0x0007e20000100a00 */
[----:B------:R-:W-:Y:S02]  /*12010*/  LEA.HI.X.SX32 R19, R80, R3, 0x2, P5 ;  /* 0x0000000350137211 */ /* 0x000fe400028f16ff */
[----:B--2---:R-:W-:-:S02]  /*12020*/  LEA R10, P3, R82, R2, 0x2 ;  /* 0x00000002520a7211 */ /* 0x004fc400078610ff */
[-C--:B------:R-:W-:Y:S02]  /*12030*/  LEA.HI.X.SX32 R17, R81, R3.reuse, 0x2, P4 ;  /* 0x0000000351117211 */ /* 0x080fe400020f16ff */
[CC--:B-1----:R-:W-:Y:S01]  /*12040*/  LEA R8, P2, R83.reuse, R2.reuse, 0x2 ;  /* 0x0000000253087211 */ /* 0x0c2fe200078410ff */
[----:B------:R-:W-:Y:S01]  /*12050*/  STL.64 [R1+0x30], R22 ;  /* 0x0000301601007387 */ /* 0x000fe20000100a00 */
[-C--:B------:R-:W-:Y:S02]  /*12060*/  LEA.HI.X.SX32 R11, R82, R3.reuse, 0x2, P3 ;  /* 0x00000003520b7211 */ /* 0x080fe400018f16ff */
[C---:B---3--:R-:W-:Y:S01]  /*12070*/  LEA R4, P1, R84.reuse, R2, 0x2 ;  /* 0x0000000254047211 */ /* 0x048fe200078210ff */
[----:B------:R-:W-:Y:S01]  /*12080*/  STL.64 [R1+0x28], R20 ;  /* 0x0000281401007387 */ /* 0x000fe20000100a00 */
[-C--:B------:R-:W-:Y:S02]  /*12090*/  LEA.HI.X.SX32 R9, R83, R3.reuse, 0x2, P2 ;  /* 0x0000000353097211 */ /* 0x080fe400010f16ff */
[----:B------:R-:W-:Y:S01]  /*120a0*/  LEA.HI.X.SX32 R5, R84, R3, 0x2, P1 ;  /* 0x0000000354057211 */ /* 0x000fe200008f16ff */
[----:B------:R-:W-:Y:S01]  /*120b0*/  STL.64 [R1+0x20], R18 ;  /* 0x0000201201007387 */ /* 0x000fe20000100a00 */
[----:B------:R-:W-:-:S03]  /*120c0*/  IMAD.MOV.U32 R48, RZ, RZ, R92 ;  /* 0x000000ffff307224 */ /* 0x000fc600078e005c */
[----:B------:R-:W-:Y:S04]  /*120d0*/  STL.64 [R1+0x18], R16 ;  /* 0x0000181001007387 */ /* 0x000fe80000100a00 */
[----:B------:R-:W-:Y:S04]  /*120e0*/  STL.64 [R1+0x10], R10 ;  /* 0x0000100a01007387 */ /* 0x000fe80000100a00 */
[----:B------:R-:W-:Y:S04]  /*120f0*/  STL.64 [R1+0x8], R8 ;  /* 0x0000080801007387 */ /* 0x000fe80000100a00 */
[----:B------:R-:W-:Y:S04]  /*12100*/  STL.64 [R1], R4 ;  /* 0x0000000401007387 */ /* 0x000fe80000100a00 */
[----:B------:R-:W2:Y:S04]  /*12110*/  LDL.LU R92, [R1+0xdc8] ;  /* 0x000dc800015c7983 */ /* 0x000ea80000300800 */
[----:B------:R-:W3:Y:S01]  /*12120*/  LDL.LU R49, [R1+0x2d0] ;  /* 0x0002d00001317983 */ /* 0x000ee20000300800 */
[----:B------:R-:W-:-:S02]  /*12130*/  IMAD R86, R86, UR9, RZ ;  /* 0x0000000956567c24 */ /* 0x000fc4000f8e02ff */
[----:B------:R-:W-:Y:S02]  /*12140*/  IMAD R91, R91, UR9, RZ ;  /* 0x000000095b5b7c24 */ /* 0x000fe4000f8e02ff */
[----:B------:R-:W-:Y:S01]  /*12150*/  IMAD R93, R93, UR9, RZ ;  /* 0x000000095d5d7c24 */ /* 0x000fe2000f8e02ff */
[-C--:B------:R-:W-:Y:S01]  /*12160*/  LEA R188, P6, R86, R2.reuse, 0x2 ;  /* 0x0000000256bc7211 */ /* 0x080fe200078c10ff */
[----:B------:R-:W-:Y:S01]  /*12170*/  IMAD R88, R88, UR9, RZ ;  /* 0x0000000958587c24 */ /* 0x000fe2000f8e02ff */
[-C--:B------:R-:W-:Y:S01]  /*12180*/  LEA R178, P1, R91, R2.reuse, 0x2 ;  /* 0x000000025bb27211 */ /* 0x080fe200078210ff */
[----:B------:R-:W-:Y:S01]  /*12190*/  IMAD R90, R90, UR9, RZ ;  /* 0x000000095a5a7c24 */ /* 0x000fe2000f8e02ff */
[----:B------:R-:W-:Y:S01]  /*121a0*/  LEA.HI.X.SX32 R189, R86, R3, 0x2, P6 ;  /* 0x0000000356bd7211 */ /* 0x000fe200030f16ff */
[----:B------:R-:W-:Y:S01]  /*121b0*/  IMAD R87, R87, UR9, RZ ;  /* 0x0000000957577c24 */ /* 0x000fe2000f8e02ff */
[----:B------:R-:W-:Y:S01]  /*121c0*/  LEA R174, P6, R93, R2, 0x2 ;  /* 0x000000025dae7211 */ /* 0x000fe200078c10ff */
[----:B------:R-:W-:-:S02]  /*121d0*/  IMAD R98, R98, UR9, RZ ;  /* 0x0000000962627c24 */ /* 0x000fc4000f8e02ff */
[----:B------:R-:W-:Y:S02]  /*121e0*/  IMAD R100, R100, UR9, RZ ;  /* 0x0000000964647c24 */ /* 0x000fe4000f8e02ff */
[----:B------:R-:W-:Y:S02]  /*121f0*/  IMAD R89, R89, UR9, RZ ;  /* 0x0000000959597c24 */ /* 0x000fe4000f8e02ff */
[----:B------:R-:W-:Y:S01]  /*12200*/  IMAD R14, R184, UR6, RZ ;  /* 0x00000006b80e7c24 */ /* 0x000fe2000f8e02ff */
[-C--:B------:R-:W-:Y:S01]  /*12210*/  LEA R184, P4, R88, R2.reuse, 0x2 ;  /* 0x0000000258b87211 */ /* 0x080fe200078810ff */
[----:B------:R-:W-:Y:S01]  /*12220*/  IMAD R95, R95, UR9, RZ ;  /* 0x000000095f5f7c24 */ /* 0x000fe2000f8e02ff */
[-C--:B------:R-:W-:Y:S01]  /*12230*/  LEA R180, P2, R90, R2.reuse, 0x2 ;  /* 0x000000025ab47211 */ /* 0x080fe200078410ff */
[----:B------:R-:W-:Y:S01]  /*12240*/  IMAD R97, R97, UR9, RZ ;  /* 0x0000000961617c24 */ /* 0x000fe2000f8e02ff */
[-C--:B------:R-:W-:Y:S01]  /*12250*/  LEA.HI.X.SX32 R179, R91, R3.reuse, 0x2, P1 ;  /* 0x000000035bb37211 */ /* 0x080fe200008f16ff */
        /* <DEDUP_REMOVED lines=15> */
[-C--:B------:R-:W-:Y:S01]  /*12350*/  LEA.HI.X.SX32 R181, R90, R3.reuse, 0x2, P2 ;  /* 0x000000035ab57211 */ /* 0x080fe200010f16ff */
[----:B------:R-:W-:Y:S01]  /*12360*/  IMAD R104, R104, UR9, RZ ;  /* 0x0000000968687c24 */ /* 0x000fe2000f8e02ff */
[-C--:B------:R-:W-:Y:S01]  /*12370*/  LEA.HI.X.SX32 R187, R87, R3.reuse, 0x2, P5 ;  /* 0x0000000357bb7211 */ /* 0x080fe200028f16ff */
[----:B------:R-:W-:Y:S01]  /*12380*/  IMAD R151, R151, UR9, RZ ;  /* 0x0000000997977c24 */ /* 0x000fe2000f8e02ff */
[-C--:B------:R-:W-:Y:S01]  /*12390*/  LEA R166, P2, R97, R2.reuse, 0x2 ;  /* 0x0000000261a67211 */ /* 0x080fe200078410ff */
[----:B------:R-:W-:Y:S01]  /*123a0*/  IMAD R152, R152, UR9, RZ ;  /* 0x0000000998987c24 */ /* 0x000fe2000f8e02ff */
[-C--:B------:R-:W-:Y:S01]  /*123b0*/  LEA.HI.X.SX32 R165, R98, R3.reuse, 0x2, P1 ;  /* 0x0000000362a57211 */ /* 0x080fe200008f16ff */
[----:B------:R-:W-:Y:S01]  /*123c0*/  IMAD.MOV.U32 R200, RZ, RZ, R150 ;  /* 0x000000ffffc87224 */ /* 0x000fe200078e0096 */
        /* <DEDUP_REMOVED lines=8> */
[----:B------:R-:W-:Y:S01]  /*12450*/  IMAD R252, R190, UR9, RZ ;  /* 0x00000009befc7c24 */ /* 0x000fe2000f8e02ff */
[-C--:B------:R-:W-:Y:S01]  /*12460*/  LEA R190, P0, R85, R2.reuse, 0x2 ;  /* 0x0000000255be7211 */ /* 0x080fe200078010ff */
        /* <DEDUP_REMOVED lines=9> */
[----:B------:R-:W-:Y:S02]  /*12500*/  IMAD.MOV.U32 R124, RZ, RZ, R0 ;  /* 0x000000ffff7c7224 */ /* 0x000fe400078e0000 */
[----:B------:R-:W-:Y:S01]  /*12510*/  IMAD.MOV.U32 R67, RZ, RZ, R156 ;  /* 0x000000ffff437224 */ /* 0x000fe200078e009c */
[-C--:B------:R-:W-:Y:S01]  /*12520*/  LEA R156, P4, R102, R2.reuse, 0x2 ;  /* 0x00000002669c7211 */ /* 0x080fe200078810ff */
[----:B------:R-:W-:Y:S01]  /*12530*/  IMAD R109, R109, UR9, RZ ;  /* 0x000000096d6d7c24 */ /* 0x000fe2000f8e02ff */
[-C--:B------:R-:W-:Y:S01]  /*12540*/  LEA.HI.X.SX32 R173, R94, R3.reuse, 0x2, P5 ;  /* 0x000000035ead7211 */ /* 0x080fe200028f16ff */
[----:B------:R-:W-:Y:S02]  /*12550*/  IMAD R142, R142, UR9, RZ ;  /* 0x000000098e8e7c24 */ /* 0x000fe4000f8e02ff */
[----:B------:R-:W-:Y:S02]  /*12560*/  IMAD R153, R153, UR9, RZ ;  /* 0x0000000999997c24 */ /* 0x000fe4000f8e02ff */
[----:B------:R-:W-:Y:S01]  /*12570*/  IMAD.MOV.U32 R77, RZ, RZ, R152 ;  /* 0x000000ffff4d7224 */ /* 0x000fe200078e0098 */
[----:B------:R-:W-:Y:S01]  /*12580*/  LEA R152, P2, R104, R2, 0x2 ;  /* 0x0000000268987211 */ /* 0x000fe200078410ff */
[----:B------:R-:W-:Y:S01]  /*12590*/  IMAD.MOV.U32 R79, RZ, RZ, R151 ;  /* 0x000000ffff4f7224 */ /* 0x000fe200078e0097 */
[----:B------:R-:W-:Y:S01]  /*125a0*/  LEA.HI.X.SX32 R151, R105, R3, 0x2, P1 ;  /* 0x0000000369977211 */ /* 0x000fe200008f16ff */
[----:B------:R-:W-:-:S02]  /*125b0*/  IMAD R111, R111, UR9, RZ ;  /* 0x000000096f6f7c24 */ /* 0x000fc4000f8e02ff */
[----:B------:R-:W-:Y:S02]  /*125c0*/  IMAD R137, R137, UR9, RZ ;  /* 0x0000000989897c24 */ /* 0x000fe4000f8e02ff */
[----:B------:R-:W-:Y:S02]  /*125d0*/  IMAD R138, R138, UR9, RZ ;  /* 0x000000098a8a7c24 */ /* 0x000fe4000f8e02ff */
[----:B------:R-:W-:Y:S01]  /*125e0*/  IMAD R0, R191, UR9, RZ ;  /* 0x00000009bf007c24 */ /* 0x000fe2000f8e02ff */
[-C--:B------:R-:W-:Y:S01]  /*125f0*/  LEA.HI.X.SX32 R191, R85, R3.reuse, 0x2, P0 ;  /* 0x0000000355bf7211 */ /* 0x080fe200000f16ff */
[----:B------:R-:W-:Y:S01]  /*12600*/  IMAD.MOV.U32 R72, RZ, RZ, R158 ;  /* 0x000000ffff487224 */ /* 0x000fe200078e009e */
[-C--:B------:R-:W-:Y:S01]  /*12610*/  LEA R158, P5, R101, R2.reuse, 0x2 ;  /* 0x00000002659e7211 */ /* 0x080fe200078a10ff */
[----:B------:R-:W-:Y:S01]  /*12620*/  IMAD.MOV.U32 R74, RZ, RZ, R136 ;  /* 0x000000ffff4a7224 */ /* 0x000fe200078e0088 */
[----:B------:R-:W-:Y:S01]  /*12630*/  LEA R136, P1, R112, R2, 0x2 ;  /* 0x0000000270887211 */ /* 0x000fe200078210ff */
[----:B------:R-:W-:Y:S01]  /*12640*/  IMAD.MOV.U32 R195, RZ, RZ, R147 ;  /* 0x000000ffffc37224 */ /* 0x000fe200078e0093 */
[-C--:B------:R-:W-:Y:S01]  /*12650*/  LEA.HI.X.SX32 R147, R107, R3.reuse, 0x2, P6 ;  /* 0x000000036b937211 */ /* 0x080fe200030f16ff */
[----:B------:R-:W-:Y:S01]  /*12660*/  IMAD R108, R108, UR9, RZ ;  /* 0x000000096c6c7c24 */ /* 0x000fe2000f8e02ff */
[----:B------:R-:W-:Y:S01]  /*12670*/  LEA.HI.X.SX32 R169, R96, R3, 0x2, P3 ;  /* 0x0000000360a97211 */ /* 0x000fe200018f16ff */
[----:B------:R-:W-:-:S02]  /*12680*/  IMAD R119, R119, UR9, RZ ;  /* 0x0000000977777c24 */ /* 0x000fc4000f8e02ff */
[----:B------:R-:W-:Y:S02]  /*12690*/  IMAD R144, R144, UR9, RZ ;  /* 0x0000000990907c24 */ /* 0x000fe4000f8e02ff */
[----:B------:R-:W-:Y:S01]  /*126a0*/  IMAD.MOV.U32 R64, RZ, RZ, R132 ;  /* 0x000000ffff407224 */ /* 0x000fe200078e0084 */
[----:B------:R-:W-:Y:S01]  /*126b0*/  LEA R132, P6, R114, R2, 0x2 ;  /* 0x0000000272847211 */ /* 0x000fe200078c10ff */
[----:B------:R-:W-:Y:S02]  /*126c0*/  IMAD R99, R99, UR9, RZ ;  /* 0x0000000963637c24 */ /* 0x000fe4000f8e02ff */
[----:B------:R-:W-:Y:S02]  /*126d0*/  IMAD R155, R155, UR9, RZ ;  /* 0x000000099b9b7c24 */ /* 0x000fe4000f8e02ff */
[----:B------:R-:W-:Y:S01]  /*126e0*/  IMAD.MOV.U32 R70, RZ, RZ, R157 ;  /* 0x000000ffff467224 */ /* 0x000fe200078e009d */
[----:B------:R-:W-:Y:S01]  /*126f0*/  LEA.HI.X.SX32 R157, R102, R3, 0x2, P4 ;  /* 0x00000003669d7211 */ /* 0x000fe200020f16ff */
[----:B------:R-:W-:-:S02]  /*12700*/  IMAD.MOV.U32 R56, RZ, RZ, R124 ;  /* 0x000000ffff387224 */ /* 0x000fc400078e007c */
[----:B------:R-:W-:Y:S01]  /*12710*/  IMAD.MOV.U32 R201, RZ, RZ, R154 ;  /* 0x000000ffffc97224 */ /* 0x000fe200078e009a */
[-C--:B------:R-:W-:Y:S01]  /*12720*/  LEA R154, P3, R103, R2.reuse, 0x2 ;  /* 0x00000002679a7211 */ /* 0x080fe200078610ff */
[----:B------:R-:W-:Y:S02]  /*12730*/  IMAD R110, R110, UR9, RZ ;  /* 0x000000096e6e7c24 */ /* 0x000fe4000f8e02ff */
[----:B------:R-:W-:Y:S02]  /*12740*/  IMAD R140, R140, UR9, RZ ;  /* 0x000000098c8c7c24 */ /* 0x000fe4000f8e02ff */
[----:B------:R-:W-:Y:S02]  /*12750*/  IMAD R143, R143, UR9, RZ ;  /* 0x000000098f8f7c24 */ /* 0x000fe4000f8e02ff */
[----:B------:R-:W-:Y:S01]  /*12760*/  IMAD.MOV.U32 R75, RZ, RZ, R153 ;  /* 0x000000ffff4b7224 */ /* 0x000fe200078e0099 */
[-C--:B------:R-:W-:Y:S01]  /*12770*/  LEA.HI.X.SX32 R153, R104, R3.reuse, 0x2, P2 ;  /* 0x0000000368997211 */ /* 0x080fe200010f16ff */
[----:B------:R-:W-:Y:S01]  /*12780*/  IMAD.MOV.U32 R203, RZ, RZ, R142 ;  /* 0x000000ffffcb7224 */ /* 0x000fe200078e008e */
[-C--:B------:R-:W-:Y:S01]  /*12790*/  LEA R142, P4, R109, R2.reuse, 0x2 ;  /* 0x000000026d8e7211 */ /* 0x080fe200078810ff */
[----:B------:R-:W-:Y:S01]  /*127a0*/  IMAD R139, R139, UR9, RZ ;  /* 0x000000098b8b7c24 */ /* 0x000fe2000f8e02ff */
[-C--:B------:R-:W-:Y:S01]  /*127b0*/  LEA.HI.X.SX32 R159, R101, R3.reuse, 0x2, P5 ;  /* 0x00000003659f7211 */ /* 0x080fe200028f16ff */
[----:B------:R-:W-:Y:S01]  /*127c0*/  IMAD.MOV.U32 R71, RZ, RZ, R138 ;  /* 0x000000ffff477224 */ /* 0x000fe200078e008a */
[----:B------:R-:W-:Y:S01]  /*127d0*/  LEA R138, P2, R111, R2, 0x2 ;  /* 0x000000026f8a7211 */ /* 0x000fe200078410ff */
[----:B------:R-:W-:Y:S01]  /*127e0*/  IMAD.MOV.U32 R73, RZ, RZ, R137 ;  /* 0x000000ffff497224 */ /* 0x000fe200078e0089 */
[----:B------:R-:W-:Y:S01]  /*127f0*/  LEA.HI.X.SX32 R137, R112, R3, 0x2, P1 ;  /* 0x0000000370897211 */ /* 0x000fe200008f16ff */
[----:B------:R-:W-:-:S02]  /*12800*/  IMAD R145, R145, UR9, RZ ;  /* 0x0000000991917c24 */ /* 0x000fc4000f8e02ff */
[----:B------:R-:W-:Y:S01]  /*12810*/  IMAD.MOV.U32 R66, RZ, RZ, R133 ;  /* 0x000000ffff427224 */ /* 0x000fe200078e0085 */
[-C--:B------:R-:W-:Y:S01]  /*12820*/  LEA.HI.X.SX32 R133, R114, R3.reuse, 0x2, P6 ;  /* 0x0000000372857211 */ /* 0x080fe200030f16ff */
[----:B------:R-:W-:Y:S01]  /*12830*/  IMAD.MOV.U32 R206, RZ, RZ, R144 ;  /* 0x000000ffffce7224 */ /* 0x000fe200078e0090 */
[-C--:B------:R-:W-:Y:S01]  /*12840*/  LEA R144, P5, R108, R2.reuse, 0x2 ;  /* 0x000000026c907211 */ /* 0x080fe200078a10ff */
[----:B------:R-:W-:Y:S01]  /*12850*/  IMAD.MOV.U32 R193, RZ, RZ, R122 ;  /* 0x000000ffffc17224 */ /* 0x000fe200078e007a */
[-C--:B------:R-:W-:Y:S01]  /*12860*/  LEA R122, P1, R119, R2.reuse, 0x2 ;  /* 0x00000002777a7211 */ /* 0x080fe200078210ff */
[----:B------:R-:W-:Y:S02]  /*12870*/  IMAD.MOV.U32 R61, RZ, RZ, R129 ;  /* 0x000000ffff3d7224 */ /* 0x000fe400078e0081 */
[----:B------:R-:W-:Y:S01]  /*12880*/  IMAD.MOV.U32 R69, RZ, RZ, R155 ;  /* 0x000000ffff457224 */ /* 0x000fe200078e009b */
[----:B------:R-:W-:Y:S01]  /*12890*/  LEA.HI.X.SX32 R155, R103, R3, 0x2, P3 ;  /* 0x00000003679b7211 */ /* 0x000fe200018f16ff */
[----:B------:R-:W-:Y:S01]  /*128a0*/  IMAD.MOV.U32 R198, RZ, RZ, R118 ;  /* 0x000000ffffc67224 */ /* 0x000fe200078e0076 */
[----:B------:R-:W-:Y:S01]  /*128b0*/  LEA R118, P6, R56, R2, 0x2 ;  /* 0x0000000238767211 */ /* 0x000fe200078c10ff */
[----:B------:R-:W-:-:S02]  /*128c0*/  IMAD R106, R106, UR9, RZ ;  /* 0x000000096a6a7c24 */ /* 0x000fc4000f8e02ff */
[----:B------:R-:W-:Y:S02]  /*128d0*/  IMAD R141, R141, UR9, RZ ;  /* 0x000000098d8d7c24 */ /* 0x000fe4000f8e02ff */
[----:B------:R-:W-:Y:S02]  /*128e0*/  IMAD R148, R148, UR9, RZ ;  /* 0x0000000994947c24 */ /* 0x000fe4000f8e02ff */
[----:B------:R-:W-:Y:S02]  /*128f0*/  IMAD.MOV.U32 R63, RZ, RZ, R131 ;  /* 0x000000ffff3f7224 */ /* 0x000fe400078e0083 */
[----:B------:R-:W-:Y:S01]  /*12900*/  IMAD.MOV.U32 R207, RZ, RZ, R140 ;  /* 0x000000ffffcf7224 */ /* 0x000fe200078e008c */
[----:B------:R-:W-:Y:S01]  /*12910*/  LEA R140, P3, R110, R2, 0x2 ;  /* 0x000000026e8c7211 */ /* 0x000fe200078610ff */
[----:B------:R-:W-:Y:S01]  /*12920*/  IMAD.MOV.U32 R208, RZ, RZ, R143 ;  /* 0x000000ffffd07224 */ /* 0x000fe200078e008f */
[----:B------:R-:W-:Y:S01]  /*12930*/  LEA.HI.X.SX32 R143, R109, R3, 0x2, P4 ;  /* 0x000000036d8f7211 */ /* 0x000fe200020f16ff */
[----:B------:R-:W-:-:S02]  /*12940*/  IMAD R115, R115, UR9, RZ ;  /* 0x0000000973737c24 */ /* 0x000fc4000f8e02ff */
[----:B------:R-:W-:Y:S02]  /*12950*/  IMAD R117, R117, UR9, RZ ;  /* 0x0000000975757c24 */ /* 0x000fe4000f8e02ff */
[----:B------:R-:W-:Y:S02]  /*12960*/  IMAD R135, R135, UR9, RZ ;  /* 0x0000000987877c24 */ /* 0x000fe4000f8e02ff */
[----:B------:R-:W-:Y:S02]  /*12970*/  IMAD.MOV.U32 R60, RZ, RZ, R128 ;  /* 0x000000ffff3c7224 */ /* 0x000fe400078e0080 */
[----:B------:R-:W-:Y:S01]  /*12980*/  IMAD.MOV.U32 R68, RZ, RZ, R139 ;  /* 0x000000ffff447224 */ /* 0x000fe200078e008b */
[-C--:B------:R-:W-:Y:S01]  /*12990*/  LEA.HI.X.SX32 R139, R111, R3.reuse, 0x2, P2 ;  /* 0x000000036f8b7211 */ /* 0x080fe200010f16ff */
[----:B------:R-:W-:Y:S01]  /*129a0*/  IMAD.MOV.U32 R58, RZ, RZ, R126 ;  /* 0x000000ffff3a7224 */ /* 0x000fe200078e007e */
[-C--:B------:R-:W-:Y:S01]  /*129b0*/  LEA R124, P2, R48, R2.reuse, 0x2 ;  /* 0x00000002307c7211 */ /* 0x080fe200078410ff */
[----:B------:R-:W-:Y:S01]  /*129c0*/  IMAD.MOV.U32 R55, RZ, RZ, R123 ;  /* 0x000000ffff377224 */ /* 0x000fe200078e007b */
[-C--:B------:R-:W-:Y:S01]  /*129d0*/  LEA.HI.X.SX32 R123, R119, R3.reuse, 0x2, P1 ;  /* 0x00000003777b7211 */ /* 0x080fe200008f16ff */
[----:B------:R-:W-:Y:S01]  /*129e0*/  IMAD.MOV.U32 R202, RZ, RZ, R145 ;  /* 0x000000ffffca7224 */ /* 0x000fe200078e0091 */
[-C--:B------:R-:W-:Y:S01]  /*129f0*/  LEA.HI.X.SX32 R145, R108, R3.reuse, 0x2, P5 ;  /* 0x000000036c917211 */ /* 0x080fe200028f16ff */
[----:B------:R-:W-:Y:S01]  /*12a00*/  IMAD R149, R149, UR9, RZ ;  /* 0x0000000995957c24 */ /* 0x000fe2000f8e02ff */
[-C--:B------:R-:W-:Y:S01]  /*12a10*/  LEA R108, P1, R61, R2.reuse, 0x2 ;  /* 0x000000023d6c7211 */ /* 0x080fe200078210ff */
[----:B------:R-:W-:Y:S01]  /*12a20*/  IMAD.MOV.U32 R65, RZ, RZ, R141 ;  /* 0x000000ffff417224 */ /* 0x000fe200078e008d */
[-C--:B------:R-:W-:Y:S01]  /*12a30*/  LEA.HI.X.SX32 R119, R56, R3.reuse, 0x2, P6 ;  /* 0x0000000338777211 */ /* 0x080fe200030f16ff */
[----:B------:R-:W-:Y:S01]  /*12a40*/  IMAD.MOV.U32 R204, RZ, RZ, R148 ;  /* 0x000000ffffcc7224 */ /* 0x000fe200078e0094 */
[----:B------:R-:W-:Y:S01]  /*12a50*/  LEA.HI.X.SX32 R141, R110, R3, 0x2, P3 ;  /* 0x000000036e8d7211 */ /* 0x000fe200018f16ff */
[----:B------:R-:W-:Y:S01]  /*12a60*/  IMAD R113, R113, UR9, RZ ;  /* 0x0000000971717c24 */ /* 0x000fe2000f8e02ff */
[-C--:B------:R-:W-:Y:S01]  /*12a70*/  LEA R104, P6, R63, R2.reuse, 0x2 ;  /* 0x000000023f687211 */ /* 0x080fe200078c10ff */
[----:B------:R-:W-:Y:S01]  /*12a80*/  IMAD R134, R134, UR9, RZ ;  /* 0x0000000986867c24 */ /* 0x000fe2000f8e02ff */
[-C--:B------:R-:W-:Y:S01]  /*12a90*/  LEA R126, P3, R117, R2.reuse, 0x2 ;  /* 0x00000002757e7211 */ /* 0x080fe200078610ff */
[----:B------:R-:W-:Y:S01]  /*12aa0*/  IMAD.MOV.U32 R62, RZ, RZ, R130 ;  /* 0x000000ffff3e7224 */ /* 0x000fe200078e0082 */
[----:B------:R-:W-:Y:S01]  /*12ab0*/  LEA R130, P5, R115, R2, 0x2 ;  /* 0x0000000273827211 */ /* 0x000fe200078a10ff */
[----:B------:R-:W-:-:S02]  /*12ac0*/  IMAD.MOV.U32 R76, RZ, RZ, R135 ;  /* 0x000000ffff4c7224 */ /* 0x000fc400078e0087 */
[----:B------:R-:W-:Y:S02]  /*12ad0*/  IMAD.MOV.U32 R59, RZ, RZ, R127 ;  /* 0x000000ffff3b7224 */ /* 0x000fe400078e007f */
[----:B------:R-:W-:Y:S01]  /*12ae0*/  IMAD.MOV.U32 R57, RZ, RZ, R125 ;  /* 0x000000ffff397224 */ /* 0x000fe200078e007d */
[-C--:B------:R-:W-:Y:S01]  /*12af0*/  LEA.HI.X.SX32 R125, R48, R3.reuse, 0x2, P2 ;  /* 0x00000003307d7211 */ /* 0x080fe200010f16ff */
[----:B------:R-:W-:Y:S01]  /*12b00*/  IMAD.MOV.U32 R205, RZ, RZ, R149 ;  /* 0x000000ffffcd7224 */ /* 0x000fe200078e0095 */
[-C--:B------:R-:W-:Y:S01]  /*12b10*/  LEA R110, P2, R60, R2.reuse, 0x2 ;  /* 0x000000023c6e7211 */ /* 0x080fe200078410ff */
[----:B------:R-:W-:Y:S01]  /*12b20*/  IMAD.MOV.U32 R78, RZ, RZ, R134 ;  /* 0x000000ffff4e7224 */ /* 0x000fe200078e0086 */
[-C--:B------:R-:W-:Y:S02]  /*12b30*/  LEA.HI.X.SX32 R109, R61, R3.reuse, 0x2, P1 ;  /* 0x000000033d6d7211 */ /* 0x080fe400008f16ff */
[----:B------:R-:W-:Y:S02]  /*12b40*/  LEA R94, P1, R72, R2, 0x2 ;  /* 0x00000002485e7211 */ /* 0x000fe400078210ff */
[----:B------:R-:W-:-:S02]  /*12b50*/  LEA.HI.X.SX32 R105, R63, R3, 0x2, P6 ;  /* 0x000000033f697211 */ /* 0x000fc400030f16ff */
[-C--:B------:R-:W-:Y:S02]  /*12b60*/  LEA.HI.X.SX32 R131, R115, R3.reuse, 0x2, P5 ;  /* 0x0000000373837211 */ /* 0x080fe400028f16ff */
[-C--:B------:R-:W-:Y:S02]  /*12b70*/  LEA.HI.X.SX32 R127, R117, R3.reuse, 0x2, P3 ;  /* 0x00000003757f7211 */ /* 0x080fe400018f16ff */
[-C--:B------:R-:W-:Y:S02]  /*12b80*/  LEA R90, P6, R76, R2.reuse, 0x2 ;  /* 0x000000024c5a7211 */ /* 0x080fe400078c10ff */
[-C--:B------:R-:W-:Y:S02]  /*12b90*/  LEA R112, P3, R59, R2.reuse, 0x2 ;  /* 0x000000023b707211 */ /* 0x080fe400078610ff */
[----:B------:R-:W-:Y:S02]  /*12ba0*/  LEA.HI.X.SX32 R111, R60, R3, 0x2, P2 ;  /* 0x000000033c6f7211 */ /* 0x000fe400010f16ff */
[----:B------:R-:W-:-:S02]  /*12bb0*/  LEA R96, P2, R70, R2, 0x2 ;  /* 0x0000000246607211 */ /* 0x000fc400078410ff */
[-C--:B------:R-:W-:Y:S02]  /*12bc0*/  LEA.HI.X.SX32 R95, R72, R3.reuse, 0x2, P1 ;  /* 0x00000003485f7211 */ /* 0x080fe400008f16ff */
[-C--:B------:R-:W-:Y:S02]  /*12bd0*/  LEA R80, P1, R207, R2.reuse, 0x2 ;  /* 0x00000002cf507211 */ /* 0x080fe400078210ff */
[-C--:B------:R-:W-:Y:S02]  /*12be0*/  LEA.HI.X.SX32 R91, R76, R3.reuse, 0x2, P6 ;  /* 0x000000034c5b7211 */ /* 0x080fe400030f16ff */
[-C--:B------:R-:W-:Y:S01]  /*12bf0*/  LEA R76, P6, R203, R2.reuse, 0x2 ;  /* 0x00000002cb4c7211 */ /* 0x080fe200078c10ff */
[----:B------:R1:W-:Y:S01]  /*12c00*/  STL [R1+0xd6c], R190 ;  /* 0x000d6cbe01007387 */ /* 0x0003e20000100800 */
[----:B------:R-:W-:Y:S01]  /*12c10*/  LEA.HI.X.SX32 R97, R70, R3, 0x2, P2 ;  /* 0x0000000346617211 */ /* 0x000fe200010f16ff */
[----:B------:R-:W-:Y:S01]  /*12c20*/  IMAD.MOV.U32 R43, RZ, RZ, R77 ;  /* 0x000000ffff2b7224 */ /* 0x000fe200078e004d */
[-C--:B------:R-:W-:Y:S01]  /*12c30*/  LEA R116, P5, R57, R2.reuse, 0x2 ;  /* 0x0000000239747211 */ /* 0x080fe200078a10ff */
[----:B------:R-:W-:Y:S01]  /*12c40*/  STL [R1+0xd68], R191 ;  /* 0x000d68bf01007387 */ /* 0x000fe20000100800 */
[----:B------:R-:W-:-:S02]  /*12c50*/  LEA R82, P2, R68, R2, 0x2 ;  /* 0x0000000244527211 */ /* 0x000fc400078410ff */
[-C--:B------:R-:W-:Y:S02]  /*12c60*/  LEA.HI.X.SX32 R81, R207, R3.reuse, 0x2, P1 ;  /* 0x00000003cf517211 */ /* 0x080fe400008f16ff */
[----:B------:R-:W4:Y:S01]  /*12c70*/  LDL.LU R207, [R1+0x368] ;  /* 0x0003680001cf7983 */ /* 0x000f220000300800 */
[----:B------:R-:W-:-:S03]  /*12c80*/  LEA.HI.X.SX32 R77, R203, R3, 0x2, P6 ;  /* 0x00000003cb4d7211 */ /* 0x000fc600030f16ff */
[----:B------:R-:W4:Y:S01]  /*12c90*/  LDL.LU R203, [R1+0x36c] ;  /* 0x00036c0001cb7983 */ /* 0x000f220000300800 */
[-C--:B------:R-:W-:Y:S02]  /*12ca0*/  LEA.HI.X.SX32 R117, R57, R3.reuse, 0x2, P5 ;  /* 0x0000000339757211 */ /* 0x080fe400028f16ff */
[-C--:B------:R-:W-:Y:S01]  /*12cb0*/  LEA.HI.X.SX32 R83, R68, R3.reuse, 0x2, P2 ;  /* 0x0000000344537211 */ /* 0x080fe200010f16ff */
[----:B------:R-:W4:Y:S01]  /*12cc0*/  LDL.LU R31, [R1+0x370] ;  /* 0x00037000011f7983 */ /* 0x000f220000300800 */
[-C--:B------:R-:W-:Y:S02]  /*12cd0*/  LEA R102, P5, R64, R2.reuse, 0x2 ;  /* 0x0000000240667211 */ /* 0x080fe400078a10ff */
[----:B------:R-:W-:Y:S01]  /*12ce0*/  LEA R68, P2, R192, R2, 0x2 ;  /* 0x00000002c0447211 */ /* 0x000fe200078410ff */
[----:B------:R-:W4:Y:S01]  /*12cf0*/  LDL.LU R29, [R1+0x374] ;  /* 0x00037400011d7983 */ /* 0x000f220000300800 */
[----:B------:R-:W-:Y:S01]  /*12d00*/  IMAD.MOV.U32 R37, RZ, RZ, R69 ;  /* 0x000000ffff257224 */ /* 0x000fe200078e0045 */
[----:B------:R-:W-:-:S02]  /*12d10*/  LEA.HI.X.SX32 R103, R64, R3, 0x2, P5 ;  /* 0x0000000340677211 */ /* 0x000fc400028f16ff */
[----:B------:R-:W4:Y:S01]  /*12d20*/  LDL.LU R27, [R1+0x378] ;  /* 0x00037800011b7983 */ /* 0x000f220000300800 */
[----:B------:R-:W-:-:S03]  /*12d30*/  LEA.HI.X.SX32 R69, R192, R3, 0x2, P2 ;  /* 0x00000003c0457211 */ /* 0x000fc600010f16ff */
[----:B------:R-:W4:Y:S01]  /*12d40*/  LDL.LU R25, [R1+0x37c] ;  /* 0x00037c0001197983 */ /* 0x000f220000300800 */
[----:B------:R-:W-:-:S04]  /*12d50*/  LEA R88, P5, R74, R2, 0x2 ;  /* 0x000000024a587211 */ /* 0x000fc800078a10ff */
[----:B------:R-:W-:Y:S02]  /*12d60*/  LEA.HI.X.SX32 R89, R74, R3, 0x2, P5 ;  /* 0x000000034a597211 */ /* 0x000fe400028f16ff */
[-C--:B------:R-:W-:Y:S02]  /*12d70*/  LEA R74, P5, R208, R2.reuse, 0x2 ;  /* 0x00000002d04a7211 */ /* 0x080fe400078a10ff */
[----:B--2---:R-:W-:-:S04]  /*12d80*/  LEA R176, P0, R92, R2, 0x2 ;  /* 0x000000025cb07211 */ /* 0x004fc800078010ff */
[-C--:B------:R-:W-:Y:S02]  /*12d90*/  LEA.HI.X.SX32 R177, R92, R3.reuse, 0x2, P0 ;  /* 0x000000035cb17211 */ /* 0x080fe400000f16ff */
[-C--:B------:R-:W-:Y:S02]  /*12da0*/  LEA R162, P0, R99, R2.reuse, 0x2 ;  /* 0x0000000263a27211 */ /* 0x080fe400078010ff */
[-C--:B---3--:R-:W-:Y:S02]  /*12db0*/  LEA R128, P4, R49, R2.reuse, 0x2 ;  /* 0x0000000231807211 */ /* 0x088fe400078810ff */
[-C--:B------:R-:W-:Y:S02]  /*12dc0*/  LEA.HI.X.SX32 R163, R99, R3.reuse, 0x2, P0 ;  /* 0x0000000363a37211 */ /* 0x080fe400000f16ff */
[----:B------:R-:W-:Y:S02]  /*12dd0*/  LEA R148, P0, R106, R2, 0x2 ;  /* 0x000000026a947211 */ /* 0x000fe400078010ff */
[----:B------:R-:W-:-:S02]  /*12de0*/  LEA.HI.X.SX32 R129, R49, R3, 0x2, P4 ;  /* 0x0000000331817211 */ /* 0x000fc400020f16ff */
[-C--:B------:R-:W-:Y:S02]  /*12df0*/  LEA R114, P4, R58, R2.reuse, 0x2 ;  /* 0x000000023a727211 */ /* 0x080fe400078810ff */
[-C--:B------:R-:W-:Y:S02]  /*12e00*/  LEA.HI.X.SX32 R149, R106, R3.reuse, 0x2, P0 ;  /* 0x000000036a957211 */ /* 0x080fe400000f16ff */
[CC--:B------:R-:W-:Y:S02]  /*12e10*/  LEA R134, P0, R113.reuse, R2.reuse, 0x2 ;  /* 0x0000000271867211 */ /* 0x0c0fe400078010ff */
[-C--:B------:R-:W-:Y:S02]  /*12e20*/  LEA.HI.X.SX32 R115, R58, R3.reuse, 0x2, P4 ;  /* 0x000000033a737211 */ /* 0x080fe400020f16ff */
[----:B------:R-:W-:Y:S02]  /*12e30*/  LEA R100, P4, R66, R2, 0x2 ;  /* 0x0000000242647211 */ /* 0x000fe400078810ff */
[----:B------:R-:W-:-:S02]  /*12e40*/  LEA.HI.X.SX32 R135, R113, R3, 0x2, P0 ;  /* 0x0000000371877211 */ /* 0x000fc400000f16ff */
[-C--:B------:R-:W-:Y:S02]  /*12e50*/  LEA.HI.X.SX32 R113, R59, R3.reuse, 0x2, P3 ;  /* 0x000000033b717211 */ /* 0x080fe400018f16ff */
[-C--:B------:R-:W-:Y:S02]  /*12e60*/  LEA R98, P3, R67, R2.reuse, 0x2 ;  /* 0x0000000243627211 */ /* 0x080fe400078610ff */
[-C--:B------:R-:W-:Y:S02]  /*12e70*/  LEA.HI.X.SX32 R101, R66, R3.reuse, 0x2, P4 ;  /* 0x0000000342657211 */ /* 0x080fe400020f16ff */
[-C--:B------:R-:W-:Y:S02]  /*12e80*/  LEA R86, P4, R73, R2.reuse, 0x2 ;  /* 0x0000000249567211 */ /* 0x080fe400078810ff */
[----:B------:R-:W-:Y:S02]  /*12e90*/  LEA.HI.X.SX32 R99, R67, R3, 0x2, P3 ;  /* 0x0000000343637211 */ /* 0x000fe400018f16ff */
[----:B------:R-:W-:-:S02]  /*12ea0*/  LEA R84, P3, R71, R2, 0x2 ;  /* 0x0000000247547211 */ /* 0x000fc400078610ff */
[-C--:B------:R-:W-:Y:S02]  /*12eb0*/  LEA.HI.X.SX32 R87, R73, R3.reuse, 0x2, P4 ;  /* 0x0000000349577211 */ /* 0x080fe400020f16ff */
[-C--:B------:R-:W-:Y:S02]  /*12ec0*/  LEA R72, P4, R206, R2.reuse, 0x2 ;  /* 0x00000002ce487211 */ /* 0x080fe400078810ff */
[-C--:B------:R-:W-:Y:S02]  /*12ed0*/  LEA.HI.X.SX32 R85, R71, R3.reuse, 0x2, P3 ;  /* 0x0000000347557211 */ /* 0x080fe400018f16ff */
[-C--:B------:R-:W-:Y:S02]  /*12ee0*/  LEA R70, P3, R202, R2.reuse, 0x2 ;  /* 0x00000002ca467211 */ /* 0x080fe400078610ff */
[----:B------:R-:W-:Y:S02]  /*12ef0*/  LEA.HI.X.SX32 R73, R206, R3, 0x2, P4 ;  /* 0x00000003ce497211 */ /* 0x000fe400020f16ff */
[----:B------:R-:W2:Y:S01]  /*12f00*/  LDL.LU R206, [R1+0x380] ;  /* 0x0003800001ce7983 */ /* 0x000ea20000300800 */
[----:B------:R-:W-:-:S03]  /*12f10*/  LEA R66, P1, R195, R2, 0x2 ;  /* 0x00000002c3427211 */ /* 0x000fc600078210ff */
[----:B------:R-:W3:Y:S01]  /*12f20*/  LDL.LU R192, [R1+0x384] ;  /* 0x0003840001c07983 */ /* 0x000ee20000300800 */
[----:B------:R-:W-:-:S03]  /*12f30*/  LEA.HI.X.SX32 R71, R202, R3, 0x2, P3 ;  /* 0x00000003ca477211 */ /* 0x000fc600018f16ff */
[----:B------:R-:W3:Y:S01]  /*12f40*/  LDL.LU R202, [R1+0x388] ;  /* 0x0003880001ca7983 */ /* 0x000ee20000300800 */
[-C--:B------:R-:W-:Y:S01]  /*12f50*/  LEA.HI.X.SX32 R67, R195, R3.reuse, 0x2, P1 ;  /* 0x00000003c3437211 */ /* 0x080fe200008f16ff */
[----:B------:R-:W-:Y:S02]  /*12f60*/  IMAD.MOV.U32 R41, RZ, RZ, R75 ;  /* 0x000000ffff297224 */ /* 0x000fe400078e004b */
[----:B------:R-:W3:Y:S01]  /*12f70*/  LDL.LU R195, [R1+0x38c] ;  /* 0x00038c0001c37983 */ /* 0x000ee20000300800 */
[----:B------:R-:W-:-:S03]  /*12f80*/  LEA.HI.X.SX32 R75, R208, R3, 0x2, P5 ;  /* 0x00000003d04b7211 */ /* 0x000fc600028f16ff */
[----:B------:R-:W3:Y:S04]  /*12f90*/  LDL.LU R15, [R1+0x390] ;  /* 0x00039000010f7983 */ /* 0x000ee80000300800 */
[----:B------:R-:W3:Y:S01]  /*12fa0*/  LDL.LU R208, [R1+0x394] ;  /* 0x0003940001d07983 */ /* 0x000ee20000300800 */
[----:B------:R-:W-:Y:S01]  /*12fb0*/  IMAD.MOV.U32 R199, RZ, RZ, R120 ;  /* 0x000000ffffc77224 */ /* 0x000fe200078e0078 */
[----:B------:R-:W-:Y:S01]  /*12fc0*/  LEA R120, P0, R55, R2, 0x2 ;  /* 0x0000000237787211 */ /* 0x000fe200078010ff */
[----:B------:R-:W-:-:S03]  /*12fd0*/  IMAD.MOV.U32 R194, RZ, RZ, R121 ;  /* 0x000000ffffc27224 */ /* 0x000fc600078e0079 */
[----:B------:R-:W-:Y:S02]  /*12fe0*/  LEA.HI.X.SX32 R121, R55, R3, 0x2, P0 ;  /* 0x0000000337797211 */ /* 0x000fe400000f16ff */
[----:B------:R-:W-:-:S04]  /*12ff0*/  LEA R106, P0, R62, R2, 0x2 ;  /* 0x000000023e6a7211 */ /* 0x000fc800078010ff */
[----:B------:R-:W-:Y:S02]  /*13000*/  LEA.HI.X.SX32 R107, R62, R3, 0x2, P0 ;  /* 0x000000033e6b7211 */ /* 0x000fe400000f16ff */
[----:B------:R-:W-:-:S04]  /*13010*/  LEA R92, P0, R78, R2, 0x2 ;  /* 0x000000024e5c7211 */ /* 0x000fc800078010ff */
[-C--:B------:R-:W-:Y:S02]  /*13020*/  LEA.HI.X.SX32 R93, R78, R3.reuse, 0x2, P0 ;  /* 0x000000034e5d7211 */ /* 0x080fe400000f16ff */
[-C--:B------:R-:W-:Y:S01]  /*13030*/  LEA R78, P0, R65, R2.reuse, 0x2 ;  /* 0x00000002414e7211 */ /* 0x080fe200078010ff */
[----:B------:R-:W-:Y:S01]  /*13040*/  IMAD.MOV.U32 R45, RZ, RZ, R79 ;  /* 0x000000ffff2d7224 */ /* 0x000fe200078e004f */
[-C--:B------:R-:W-:Y:S02]  /*13050*/  LEA R62, P6, R205, R2.reuse, 0x2 ;  /* 0x00000002cd3e7211 */ /* 0x080fe400078c10ff */
[----:B------:R-:W-:Y:S02]  /*13060*/  LEA.HI.X.SX32 R79, R65, R3, 0x2, P0 ;  /* 0x00000003414f7211 */ /* 0x000fe400000f16ff */
[-C--:B------:R-:W-:Y:S02]  /*13070*/  LEA R64, P0, R204, R2.reuse, 0x2 ;  /* 0x00000002cc407211 */ /* 0x080fe400078010ff */
[----:B------:R-:W-:-:S02]  /*13080*/  LEA R60, P5, R200, R2, 0x2 ;  /* 0x00000002c83c7211 */ /* 0x000fc400078a10ff */
[-C--:B------:R-:W-:Y:S02]  /*13090*/  LEA.HI.X.SX32 R65, R204, R3.reuse, 0x2, P0 ;  /* 0x00000003cc417211 */ /* 0x080fe400000f16ff */
[-C--:B------:R-:W-:Y:S01]  /*130a0*/  LEA R52, P1, R201, R2.reuse, 0x2 ;  /* 0x00000002c9347211 */ /* 0x080fe200078210ff */
[----:B------:R-:W3:Y:S01]  /*130b0*/  LDL.LU R204, [R1+0x398] ;  /* 0x0003980001cc7983 */ /* 0x000ee20000300800 */
[-C--:B------:R-:W-:Y:S02]  /*130c0*/  LEA.HI.X.SX32 R63, R205, R3.reuse, 0x2, P6 ;  /* 0x00000003cd3f7211 */ /* 0x080fe400030f16ff */
[-C--:B------:R-:W-:Y:S01]  /*130d0*/  LEA.HI.X.SX32 R61, R200, R3.reuse, 0x2, P5 ;  /* 0x00000003c83d7211 */ /* 0x080fe200028f16ff */
[----:B------:R-:W3:Y:S01]  /*130e0*/  LDL.LU R205, [R1+0x39c] ;  /* 0x00039c0001cd7983 */ /* 0x000ee20000300800 */
[----:B------:R-:W-:Y:S01]  /*130f0*/  IMAD.MOV.U32 R200, RZ, RZ, R199 ;  /* 0x000000ffffc87224 */ /* 0x000fe200078e00c7 */
[----:B------:R-:W-:Y:S02]  /*13100*/  LEA.HI.X.SX32 R53, R201, R3, 0x2, P1 ;  /* 0x00000003c9357211 */ /* 0x000fe400008f16ff */
[----:B------:R-:W3:Y:S01]  /*13110*/  LDL.LU R199, [R1+0x3a0] ;  /* 0x0003a00001c77983 */ /* 0x000ee20000300800 */
[----:B------:R-:W-:-:S02]  /*13120*/  LEA R58, P4, R45, R2, 0x2 ;  /* 0x000000022d3a7211 */ /* 0x000fc400078810ff */
[-C--:B------:R-:W-:Y:S01]  /*13130*/  LEA R50, P0, R37, R2.reuse, 0x2 ;  /* 0x0000000225327211 */ /* 0x080fe200078010ff */
[----:B------:R-:W3:Y:S01]  /*13140*/  LDL.LU R201, [R1+0x3a8] ;  /* 0x0003a80001c97983 */ /* 0x000ee20000300800 */
[-C--:B------:R-:W-:Y:S02]  /*13150*/  LEA R56, P3, R43, R2.reuse, 0x2 ;  /* 0x000000022b387211 */ /* 0x080fe400078610ff */
[----:B------:R-:W-:Y:S02]  /*13160*/  LEA R54, P2, R41, R2, 0x2 ;  /* 0x0000000229367211 */ /* 0x000fe400078410ff */
[-C--:B------:R-:W-:Y:S02]  /*13170*/  LEA.HI.X.SX32 R59, R45, R3.reuse, 0x2, P4 ;  /* 0x000000032d3b7211 */ /* 0x080fe400020f16ff */
[-C--:B------:R-:W-:Y:S02]  /*13180*/  LEA.HI.X.SX32 R51, R37, R3.reuse, 0x2, P0 ;  /* 0x0000000325337211 */ /* 0x080fe400000f16ff */
[----:B------:R-:W-:-:S02]  /*13190*/  LEA.HI.X.SX32 R57, R43, R3, 0x2, P3 ;  /* 0x000000032b397211 */ /* 0x000fc400018f16ff */
[----:B------:R-:W-:Y:S02]  /*131a0*/  LEA.HI.X.SX32 R55, R41, R3, 0x2, P2 ;  /* 0x0000000329377211 */ /* 0x000fe400010f16ff */
[-C--:B----4-:R-:W-:Y:S02]  /*131b0*/  LEA R48, P6, R207, R2.reuse, 0x2 ;  /* 0x00000002cf307211 */ /* 0x090fe400078c10ff */
[----:B------:R-:W-:-:S04]  /*131c0*/  LEA R46, P5, R203, R2, 0x2 ;  /* 0x00000002cb2e7211 */ /* 0x000fc800078a10ff */
[-C--:B------:R-:W-:Y:S02]  /*131d0*/  LEA.HI.X.SX32 R47, R203, R3.reuse, 0x2, P5 ;  /* 0x00000003cb2f7211 */ /* 0x080fe400028f16ff */
[----:B------:R-:W4:Y:S01]  /*131e0*/  LDL.LU R203, [R1+0x3b0] ;  /* 0x0003b00001cb7983 */ /* 0x000f220000300800 */
[-C--:B------:R-:W-:Y:S02]  /*131f0*/  LEA.HI.X.SX32 R49, R207, R3.reuse, 0x2, P6 ;  /* 0x00000003cf317211 */ /* 0x080fe400030f16ff */
[-C--:B------:R-:W-:Y:S01]  /*13200*/  LEA R44, P4, R31, R2.reuse, 0x2 ;  /* 0x000000021f2c7211 */ /* 0x080fe200078810ff */
[----:B------:R-:W4:Y:S01]  /*13210*/  LDL.LU R207, [R1+0x3b4] ;  /* 0x0003b40001cf7983 */ /* 0x000f220000300800 */
[-C--:B------:R-:W-:Y:S02]  /*13220*/  LEA R42, P3, R29, R2.reuse, 0x2 ;  /* 0x000000021d2a7211 */ /* 0x080fe400078610ff */
[----:B------:R-:W-:Y:S02]  /*13230*/  LEA R40, P2, R27, R2, 0x2 ;  /* 0x000000021b287211 */ /* 0x000fe400078410ff */
[----:B------:R-:W-:-:S02]  /*13240*/  LEA.HI.X.SX32 R45, R31, R3, 0x2, P4 ;  /* 0x000000031f2d7211 */ /* 0x000fc400020f16ff */
[-C--:B------:R-:W-:Y:S02]  /*13250*/  LEA.HI.X.SX32 R43, R29, R3.reuse, 0x2, P3 ;  /* 0x000000031d2b7211 */ /* 0x080fe400018f16ff */
[-C--:B------:R-:W-:Y:S02]  /*13260*/  LEA.HI.X.SX32 R41, R27, R3.reuse, 0x2, P2 ;  /* 0x000000031b297211 */ /* 0x080fe400010f16ff */
[-C--:B--2---:R-:W-:Y:S02]  /*13270*/  LEA R36, P0, R206, R2.reuse, 0x2 ;  /* 0x00000002ce247211 */ /* 0x084fe400078010ff */
[-C--:B---3--:R-:W-:Y:S02]  /*13280*/  LEA R34, P6, R192, R2.reuse, 0x2 ;  /* 0x00000002c0227211 */ /* 0x088fe400078c10ff */
[----:B------:R-:W-:Y:S02]  /*13290*/  LEA.HI.X.SX32 R37, R206, R3, 0x2, P0 ;  /* 0x00000003ce257211 */ /* 0x000fe400000f16ff */
[----:B------:R-:W-:-:S02]  /*132a0*/  LEA R32, P5, R202, R2, 0x2 ;  /* 0x00000002ca207211 */ /* 0x000fc400078a10ff */
[-C--:B------:R-:W-:Y:S01]  /*132b0*/  LEA.HI.X.SX32 R35, R192, R3.reuse, 0x2, P6 ;  /* 0x00000003c0237211 */ /* 0x080fe200030f16ff */
[----:B------:R-:W-:Y:S01]  /*132c0*/  IMAD.MOV.U32 R206, RZ, RZ, R193 ;  /* 0x000000ffffce7224 */ /* 0x000fe200078e00c1 */
[----:B------:R-:W2:Y:S01]  /*132d0*/  LDL.LU R192, [R1+0x3d0] ;  /* 0x0003d00001c07983 */ /* 0x000ea20000300800 */
[-C--:B------:R-:W-:Y:S02]  /*132e0*/  LEA R30, P4, R195, R2.reuse, 0x2 ;  /* 0x00000002c31e7211 */ /* 0x080fe400078810ff */
[----:B------:R-:W-:Y:S01]  /*132f0*/  LEA.HI.X.SX32 R33, R202, R3, 0x2, P5 ;  /* 0x00000003ca217211 */ /* 0x000fe200028f16ff */
[----:B------:R-:W3:Y:S01]  /*13300*/  LDL.LU R193, [R1+0x3d4] ;  /* 0x0003d40001c17983 */ /* 0x000ee20000300800 */
[----:B------:R-:W-:Y:S01]  /*13310*/  IMAD.MOV.U32 R202, RZ, RZ, R194 ;  /* 0x000000ffffca7224 */ /* 0x000fe200078e00c2 */
[-C--:B------:R-:W-:Y:S02]  /*13320*/  LEA R28, P3, R15, R2.reuse, 0x2 ;  /* 0x000000020f1c7211 */ /* 0x080fe400078610ff */
[----:B------:R-:W3:Y:S01]  /*13330*/  LDL.LU R194, [R1+0x3d8] ;  /* 0x0003d80001c27983 */ /* 0x000ee20000300800 */
[----:B------:R-:W-:-:S02]  /*13340*/  LEA R26, P2, R208, R2, 0x2 ;  /* 0x00000002d01a7211 */ /* 0x000fc400078410ff */
[-C--:B------:R-:W-:Y:S02]  /*13350*/  LEA.HI.X.SX32 R31, R195, R3.reuse, 0x2, P4 ;  /* 0x00000003c31f7211 */ /* 0x080fe400020f16ff */
[----:B------:R-:W3:Y:S01]  /*13360*/  LDL.LU R195, [R1+0x3dc] ;  /* 0x0003dc0001c37983 */ /* 0x000ee20000300800 */
[----:B------:R-:W-:-:S03]  /*13370*/  LEA.HI.X.SX32 R29, R15, R3, 0x2, P3 ;  /* 0x000000030f1d7211 */ /* 0x000fc600018f16ff */
[----:B-1----:R-:W3:Y:S01]  /*13380*/  LDL.LU R190, [R1+0x3e0] ;  /* 0x0003e00001be7983 */ /* 0x002ee20000300800 */
[----:B------:R-:W-:-:S03]  /*13390*/  LEA.HI.X.SX32 R27, R208, R3, 0x2, P2 ;  /* 0x00000003d01b7211 */ /* 0x000fc600010f16ff */
[----:B------:R-:W3:Y:S04]  /*133a0*/  LDL.LU R250, [R1+0x3e4] ;  /* 0x0003e40001fa7983 */ /* 0x000ee80000300800 */
[----:B------:R-:W3:Y:S04]  /*133b0*/  LDL.LU R15, [R1+0x3e8] ;  /* 0x0003e800010f7983 */ /* 0x000ee80000300800 */
[----:B------:R-:W3:Y:S01]  /*133c0*/  LDL.LU R208, [R1+0x3ec] ;  /* 0x0003ec0001d07983 */ /* 0x000ee20000300800 */
[----:B------:R-:W-:-:S04]  /*133d0*/  LEA R38, P1, R25, R2, 0x2 ;  /* 0x0000000219267211 */ /* 0x000fc800078210ff */
[-C--:B------:R-:W-:Y:S02]  /*133e0*/  LEA.HI.X.SX32 R39, R25, R3.reuse, 0x2, P1 ;  /* 0x0000000319277211 */ /* 0x080fe400008f16ff */
[-C--:B------:R-:W-:Y:S02]  /*133f0*/  LEA R18, P5, R6, R2.reuse, 0x2 ;  /* 0x0000000206127211 */ /* 0x080fe400078a10ff */
[-C--:B------:R-:W-:Y:S02]  /*13400*/  LEA R24, P1, R204, R2.reuse, 0x2 ;  /* 0x00000002cc187211 */ /* 0x080fe400078210ff */
[-C--:B------:R-:W-:Y:S02]  /*13410*/  LEA R22, P0, R205, R2.reuse, 0x2 ;  /* 0x00000002cd167211 */ /* 0x080fe400078010ff */
[-C--:B------:R-:W-:Y:S02]  /*13420*/  LEA R20, P6, R199, R2.reuse, 0x2 ;  /* 0x00000002c7147211 */ /* 0x080fe400078c10ff */
[----:B------:R-:W-:Y:S01]  /*13430*/  LEA.HI.X.SX32 R23, R205, R3, 0x2, P0 ;  /* 0x00000003cd177211 */ /* 0x000fe200000f16ff */
[----:B------:R-:W-:Y:S01]  /*13440*/  IMAD.MOV.U32 R205, RZ, RZ, R198 ;  /* 0x000000ffffcd7224 */ /* 0x000fe200078e00c6 */
[----:B------:R-:W-:-:S02]  /*13450*/  LEA R16, P4, R201, R2, 0x2 ;  /* 0x00000002c9107211 */ /* 0x000fc400078810ff */
[-C--:B------:R-:W-:Y:S02]  /*13460*/  LEA.HI.X.SX32 R25, R204, R3.reuse, 0x2, P1 ;  /* 0x00000003cc197211 */ /* 0x080fe400008f16ff */
[-C--:B------:R-:W-:Y:S02]  /*13470*/  LEA R10, P3, R12, R2.reuse, 0x2 ;  /* 0x000000020c0a7211 */ /* 0x080fe400078610ff */
[-C--:B------:R-:W-:Y:S02]  /*13480*/  LEA R204, P0, R198, R2.reuse, 0x2 ;  /* 0x00000002c6cc7211 */ /* 0x080fe400078010ff */
[-C--:B------:R-:W-:Y:S01]  /*13490*/  LEA.HI.X.SX32 R21, R199, R3.reuse, 0x2, P6 ;  /* 0x00000003c7157211 */ /* 0x080fe200030f16ff */
[----:B------:R-:W-:Y:S01]  /*134a0*/  IMAD.MOV.U32 R199, RZ, RZ, R7 ;  /* 0x000000ffffc77224 */ /* 0x000fe200078e0007 */
[----:B------:R-:W-:Y:S01]  /*134b0*/  LEA R198, P6, R7, R2, 0x2 ;  /* 0x0000000207c67211 */ /* 0x000fe200078c10ff */
[----:B------:R-:W-:Y:S01]  /*134c0*/  IMAD.MOV.U32 R7, RZ, RZ, R200 ;  /* 0x000000ffff077224 */ /* 0x000fe200078e00c8 */
[----:B------:R-:W-:-:S02]  /*134d0*/  LEA.HI.X.SX32 R19, R6, R3, 0x2, P5 ;  /* 0x0000000306137211 */ /* 0x000fc400028f16ff */
[-C--:B------:R-:W-:Y:S02]  /*134e0*/  LEA R6, P5, R200, R2.reuse, 0x2 ;  /* 0x00000002c8067211 */ /* 0x080fe400078a10ff */
[-C--:B------:R-:W-:Y:S01]  /*134f0*/  LEA.HI.X.SX32 R17, R201, R3.reuse, 0x2, P4 ;  /* 0x00000003c9117211 */ /* 0x080fe200020f16ff */
[----:B------:R-:W-:Y:S01]  /*13500*/  IMAD.MOV.U32 R201, RZ, RZ, R13 ;  /* 0x000000ffffc97224 */ /* 0x000fe200078e000d */
[-C--:B------:R-:W-:Y:S01]  /*13510*/  LEA R200, P4, R13, R2.reuse, 0x2 ;  /* 0x000000020dc87211 */ /* 0x080fe200078810ff */
[----:B------:R-:W-:Y:S01]  /*13520*/  IMAD.MOV.U32 R13, RZ, RZ, R202 ;  /* 0x000000ffff0d7224 */ /* 0x000fe200078e00ca */
[-C--:B------:R-:W-:Y:S02]  /*13530*/  LEA.HI.X.SX32 R11, R12, R3.reuse, 0x2, P3 ;  /* 0x000000030c0b7211 */ /* 0x080fe400018f16ff */
[----:B------:R-:W-:Y:S02]  /*13540*/  LEA.HI.X.SX32 R205, R205, R3, 0x2, P0 ;  /* 0x00000003cdcd7211 */ /* 0x000fe400000f16ff */
[----:B------:R-:W-:-:S02]  /*13550*/  LEA R12, P3, R202, R2, 0x2 ;  /* 0x00000002ca0c7211 */ /* 0x000fc400078610ff */
[-C--:B------:R-:W-:Y:S02]  /*13560*/  LEA.HI.X.SX32 R199, R199, R3.reuse, 0x2, P6 ;  /* 0x00000003c7c77211 */ /* 0x080fe400030f16ff */
[-C--:B------:R-:W-:Y:S01]  /*13570*/  LEA.HI.X.SX32 R7, R7, R3.reuse, 0x2, P5 ;  /* 0x0000000307077211 */ /* 0x080fe200028f16ff */
[----:B------:R3:W-:Y:S01]  /*13580*/  STL.64 [R1+0x2d0], R204 ;  /* 0x0002d0cc01007387 */ /* 0x0007e20000100a00 */
[-C--:B------:R-:W-:Y:S02]  /*13590*/  LEA.HI.X.SX32 R201, R201, R3.reuse, 0x2, P4 ;  /* 0x00000003c9c97211 */ /* 0x080fe400020f16ff */
[----:B------:R-:W-:Y:S01]  /*135a0*/  LEA.HI.X.SX32 R13, R13, R3, 0x2, P3 ;  /* 0x000000030d0d7211 */ /* 0x000fe200018f16ff */
[----:B------:R1:W-:Y:S04]  /*135b0*/  STL.64 [R1+0x2d8], R198 ;  /* 0x0002d8c601007387 */ /* 0x0003e80000100a00 */
[----:B------:R1:W-:Y:S04]  /*135c0*/  STL.64 [R1+0x2e0], R6 ;  /* 0x0002e00601007387 */ /* 0x0003e80000100a00 */
[----:B------:R1:W-:Y:S04]  /*135d0*/  STL.64 [R1+0x2e8], R200 ;  /* 0x0002e8c801007387 */ /* 0x0003e80000100a00 */
[----:B------:R1:W-:Y:S01]  /*135e0*/  STL.64 [R1+0x2f0], R12 ;  /* 0x0002f00c01007387 */ /* 0x0003e20000100a00 */
[----:B----4-:R-:W-:-:S02]  /*135f0*/  LEA R8, P2, R203, R2, 0x2 ;  /* 0x00000002cb087211 */ /* 0x010fc400078410ff */
[-C--:B------:R-:W-:Y:S02]  /*13600*/  LEA R4, P1, R207, R2.reuse, 0x2 ;  /* 0x00000002cf047211 */ /* 0x080fe400078210ff */
[-C--:B------:R-:W-:Y:S01]  /*13610*/  LEA.HI.X.SX32 R9, R203, R3.reuse, 0x2, P2 ;  /* 0x00000003cb097211 */ /* 0x080fe200010f16ff */
[----:B------:R-:W-:Y:S01]  /*13620*/  IMAD.MOV.U32 R203, RZ, RZ, R206 ;  /* 0x000000ffffcb7224 */ /* 0x000fe200078e00ce */
[----:B------:R-:W-:Y:S02]  /*13630*/  LEA R202, P2, R206, R2, 0x2 ;  /* 0x00000002ceca7211 */ /* 0x000fe400078410ff */
[-C--:B------:R-:W-:Y:S02]  /*13640*/  LEA.HI.X.SX32 R5, R207, R3.reuse, 0x2, P1 ;  /* 0x00000003cf057211 */ /* 0x080fe400008f16ff */
[----:B------:R-:W-:-:S05]  /*13650*/  LEA.HI.X.SX32 R203, R203, R3, 0x2, P2 ;  /* 0x00000003cbcb7211 */ /* 0x000fca00010f16ff */
[----:B------:R4:W-:Y:S01]  /*13660*/  STL.64 [R1+0x2f8], R202 ;  /* 0x0002f8ca01007387 */ /* 0x0009e20000100a00 */
[CC--:B--2---:R-:W-:Y:S02]  /*13670*/  LEA R206, P1, R192.reuse, R2.reuse, 0x2 ;  /* 0x00000002c0ce7211 */ /* 0x0c4fe400078210ff */
[CC--:B---3--:R-:W-:Y:S02]  /*13680*/  LEA R204, P0, R193.reuse, R2.reuse, 0x2 ;  /* 0x00000002c1cc7211 */ /* 0x0c8fe400078010ff */
[-C--:B------:R-:W-:Y:S02]  /*13690*/  LEA.HI.X.SX32 R207, R192, R3.reuse, 0x2, P1 ;  /* 0x00000003c0cf7211 */ /* 0x080fe400008f16ff */
[CC--:B-1----:R-:W-:Y:S01]  /*136a0*/  LEA R198, P6, R194.reuse, R2.reuse, 0x2 ;  /* 0x00000002c2c67211 */ /* 0x0c2fe200078c10ff */
[----:B------:R-:W2:Y:S01]  /*136b0*/  LDL.LU R192, [R1+0xdc4] ;  /* 0x000dc40001c07983 */ /* 0x000ea20000300800 */
[-C--:B------:R-:W-:Y:S02]  /*136c0*/  LEA.HI.X.SX32 R205, R193, R3.reuse, 0x2, P0 ;  /* 0x00000003c1cd7211 */ /* 0x080fe400000f16ff */
[----:B------:R-:W-:Y:S01]  /*136d0*/  LEA R6, P5, R195, R2, 0x2 ;  /* 0x00000002c3067211 */ /* 0x000fe200078a10ff */
[----:B------:R1:W-:Y:S01]  /*136e0*/  STL.64 [R1+0x300], R206 ;  /* 0x000300ce01007387 */ /* 0x0003e20000100a00 */
[----:B------:R-:W-:-:S02]  /*136f0*/  LEA.HI.X.SX32 R199, R194, R3, 0x2, P6 ;  /* 0x00000003c2c77211 */ /* 0x000fc400030f16ff */
[-C--:B------:R-:W-:Y:S01]  /*13700*/  LEA R200, P4, R190, R2.reuse, 0x2 ;  /* 0x00000002bec87211 */ /* 0x080fe200078810ff */
[----:B------:R-:W3:Y:S01]  /*13710*/  LDL.LU R193, [R1+0xdc0] ;  /* 0x000dc00001c17983 */ /* 0x000ee20000300800 */
[-C--:B------:R-:W-:Y:S02]  /*13720*/  LEA.HI.X.SX32 R7, R195, R3.reuse, 0x2, P5 ;  /* 0x00000003c3077211 */ /* 0x080fe400028f16ff */
[-C--:B------:R-:W-:Y:S01]  /*13730*/  LEA R12, P3, R250, R2.reuse, 0x2 ;  /* 0x00000002fa0c7211 */ /* 0x080fe200078610ff */
[----:B------:R1:W-:Y:S01]  /*13740*/  STL.64 [R1+0x308], R204 ;  /* 0x000308cc01007387 */ /* 0x0003e20000100a00 */
[-C--:B------:R-:W-:Y:S02]  /*13750*/  LEA.HI.X.SX32 R201, R190, R3.reuse, 0x2, P4 ;  /* 0x00000003bec97211 */ /* 0x080fe400020f16ff */
[----:B----4-:R-:W-:Y:S01]  /*13760*/  LEA R202, P2, R15, R2, 0x2 ;  /* 0x000000020fca7211 */ /* 0x010fe200078410ff */
[----:B------:R-:W4:Y:S01]  /*13770*/  LDL.LU R194, [R1+0xdbc] ;  /* 0x000dbc0001c27983 */ /* 0x000f220000300800 */
[----:B------:R-:W-:-:S02]  /*13780*/  LEA.HI.X.SX32 R13, R250, R3, 0x2, P3 ;  /* 0x00000003fa0d7211 */ /* 0x000fc400018f16ff */
[-C--:B-1----:R-:W-:Y:S01]  /*13790*/  LEA R206, P1, R208, R2.reuse, 0x2 ;  /* 0x00000002d0ce7211 */ /* 0x082fe200078210ff */
[----:B------:R1:W-:Y:S01]  /*137a0*/  STL.64 [R1+0x310], R198 ;  /* 0x000310c601007387 */ /* 0x0003e20000100a00 */
[-C--:B------:R-:W-:Y:S02]  /*137b0*/  LEA.HI.X.SX32 R203, R15, R3.reuse, 0x2, P2 ;  /* 0x000000030fcb7211 */ /* 0x080fe400010f16ff */
[-C--:B------:R-:W-:Y:S01]  /*137c0*/  LEA R204, P0, R252, R2.reuse, 0x2 ;  /* 0x00000002fccc7211 */ /* 0x080fe200078010ff */
[----:B------:R-:W4:Y:S01]  /*137d0*/  LDL.LU R195, [R1+0xdb8] ;  /* 0x000db80001c37983 */ /* 0x000f220000300800 */
[-C--:B------:R-:W-:Y:S02]  /*137e0*/  LEA.HI.X.SX32 R207, R208, R3.reuse, 0x2, P1 ;  /* 0x00000003d0cf7211 */ /* 0x080fe400008f16ff */
[----:B------:R-:W-:Y:S01]  /*137f0*/  LEA.HI.X.SX32 R205, R252, R3, 0x2, P0 ;  /* 0x00000003fccd7211 */ /* 0x000fe200000f16ff */
[----:B------:R-:W-:Y:S01]  /*13800*/  STL.64 [R1+0x318], R6 ;  /* 0x0003180601007387 */ /* 0x000fe20000100a00 */
[----:B-1----:R-:W-:-:S03]  /*13810*/  LEA R198, P6, R0, R2, 0x2 ;  /* 0x0000000200c67211 */ /* 0x002fc600078c10ff */
[----:B------:R-:W-:Y:S01]  /*13820*/  STL.64 [R1+0x320], R200 ;  /* 0x000320c801007387 */ /* 0x000fe20000100a00 */
[----:B------:R-:W-:-:S03]  /*13830*/  LEA.HI.X.SX32 R199, R0, R3, 0x2, P6 ;  /* 0x0000000300c77211 */ /* 0x000fc600030f16ff */
[----:B------:R-:W-:Y:S04]  /*13840*/  STL.64 [R1+0x328], R12 ;  /* 0x0003280c01007387 */ /* 0x000fe80000100a00 */
[----:B------:R-:W-:Y:S04]  /*13850*/  STL.64 [R1+0x330], R202 ;  /* 0x000330ca01007387 */ /* 0x000fe80000100a00 */
[----:B------:R-:W-:Y:S04]  /*13860*/  STL.64 [R1+0x338], R206 ;  /* 0x000338ce01007387 */ /* 0x000fe80000100a00 */
[----:B------:R-:W4:Y:S04]  /*13870*/  LDL.LU R252, [R1+0xdb4] ;  /* 0x000db40001fc7983 */ /* 0x000f280000300800 */
[----:B------:R-:W-:Y:S04]  /*13880*/  STL.64 [R1+0x340], R204 ;  /* 0x000340cc01007387 */ /* 0x000fe80000100a00 */
[----:B------:R-:W4:Y:S04]  /*13890*/  LDL.LU R0, [R1+0xdb0] ;  /* 0x000db00001007983 */ /* 0x000f280000300800 */
[----:B------:R1:W-:Y:S04]  /*138a0*/  STL.64 [R1+0x348], R198 ;  /* 0x000348c601007387 */ /* 0x0003e80000100a00 */
[----:B-1----:R-:W4:Y:S01]  /*138b0*/  LDL.LU.64 R198, [R1+0xda8] ;  /* 0x000da80001c67983 */ /* 0x002f220000300a00 */
[----:B------:R-:W-:-:S02]  /*138c0*/  IMAD R196, R196, UR9, RZ ;  /* 0x00000009c4c47c24 */ /* 0x000fc4000f8e02ff */
[----:B------:R-:W-:-:S03]  /*138d0*/  IMAD R197, R197, UR9, RZ ;  /* 0x00000009c5c57c24 */ /* 0x000fc6000f8e02ff */
[CC--:B------:R-:W-:Y:S02]  /*138e0*/  LEA R206, P1, R196.reuse, R2.reuse, 0x2 ;  /* 0x00000002c4ce7211 */ /* 0x0c0fe400078210ff */
[CC--:B------:R-:W-:Y:S02]  /*138f0*/  LEA R204, P0, R197.reuse, R2.reuse, 0x2 ;  /* 0x00000002c5cc7211 */ /* 0x0c0fe400078010ff */
[-C--:B------:R-:W-:Y:S02]  /*13900*/  LEA.HI.X.SX32 R207, R196, R3.reuse, 0x2, P1 ;  /* 0x00000003c4cf7211 */ /* 0x080fe400008f16ff */
[----:B------:R-:W-:Y:S02]  /*13910*/  LEA.HI.X.SX32 R205, R197, R3, 0x2, P0 ;  /* 0x00000003c5cd7211 */ /* 0x000fe400000f16ff */
[----:B--2---:R-:W-:-:S04]  /*13920*/  LEA R6, P5, R192, R2, 0x2 ;  /* 0x00000002c0067211 */ /* 0x004fc800078a10ff */
[----:B------:R-:W-:Y:S02]  /*13930*/  LEA.HI.X.SX32 R7, R192, R3, 0x2, P5 ;  /* 0x00000003c0077211 */ /* 0x000fe400028f16ff */
[----:B---3--:R-:W-:-:S04]  /*13940*/  LEA R200, P4, R193, R2, 0x2 ;  /* 0x00000002c1c87211 */ /* 0x008fc800078810ff */
[-C--:B------:R-:W-:Y:S02]  /*13950*/  LEA.HI.X.SX32 R201, R193, R3.reuse, 0x2, P4 ;  /* 0x00000003c1c97211 */ /* 0x080fe400020f16ff */
[CC--:B----4-:R-:W-:Y:S01]  /*13960*/  LEA R12, P3, R194.reuse, R2.reuse, 0x2 ;  /* 0x00000002c20c7211 */ /* 0x0d0fe200078610ff */
[----:B------:R-:W-:Y:S03]  /*13970*/  STL.64 [R1+0x350], R6 ;  /* 0x0003500601007387 */ /* 0x000fe60000100a00 */
[-C--:B------:R-:W-:Y:S02]  /*13980*/  LEA.HI.X.SX32 R13, R194, R3.reuse, 0x2, P3 ;  /* 0x00000003c20d7211 */ /* 0x080fe400018f16ff */
[CC--:B------:R-:W-:Y:S01]  /*13990*/  LEA R202, P2, R195.reuse, R2.reuse, 0x2 ;  /* 0x00000002c3ca7211 */ /* 0x0c0fe200078410ff */
[----:B------:R1:W-:Y:S03]  /*139a0*/  STL.64 [R1+0x358], R200 ;  /* 0x000358c801007387 */ /* 0x0003e60000100a00 */
[----:B------:R-:W-:Y:S01]  /*139b0*/  LEA.HI.X.SX32 R203, R195, R3, 0x2, P2 ;  /* 0x00000003c3cb7211 */ /* 0x000fe200010f16ff */
[----:B------:R-:W-:Y:S01]  /*139c0*/  IMAD.MOV.U32 R195, RZ, RZ, R209 ;  /* 0x000000ffffc37224 */ /* 0x000fe200078e00d1 */
[----:B-1----:R-:W2:Y:S01]  /*139d0*/  LDL.LU.64 R200, [R1+0xda0] ;  /* 0x000da00001c87983 */ /* 0x002ea20000300a00 */
[----:B------:R-:W-:-:S05]  /*139e0*/  LEA R208, P6, R198, R2, 0x2 ;  /* 0x00000002c6d07211 */ /* 0x000fca00078c10ff */
[----:B------:R-:W-:Y:S01]  /*139f0*/  STL [R1+0x380], R208 ;  /* 0x000380d001007387 */ /* 0x000fe20000100800 */
[----:B------:R-:W-:-:S03]  /*13a00*/  IMAD.MOV.U32 R194, RZ, RZ, R208 ;  /* 0x000000ffffc27224 */ /* 0x000fc600078e00d0 */
[----:B------:R-:W-:Y:S04]  /*13a10*/  STL.64 [R1+0x360], R12 ;  /* 0x0003600c01007387 */ /* 0x000fe80000100a00 */
[----:B------:R1:W-:Y:S04]  /*13a20*/  STL.64 [R1+0x368], R202 ;  /* 0x000368ca01007387 */ /* 0x0003e80000100a00 */
[----:B-1----:R-:W3:Y:S04]  /*13a30*/  LDL.LU.64 R202, [R1+0xd98] ;  /* 0x000d980001ca7983 */ /* 0x002ee80000300a00 */
[----:B------:R-:W4:Y:S04]  /*13a40*/  LDL.LU.64 R208, [R1+0xd90] ;  /* 0x000d900001d07983 */ /* 0x000f280000300a00 */
[----:B------:R1:W-:Y:S04]  /*13a50*/  STL.64 [R1+0x370], R206 ;  /* 0x000370ce01007387 */ /* 0x0003e80000100a00 */
[----:B-1----:R-:W4:Y:S04]  /*13a60*/  LDL.LU.64 R206, [R1+0xd88] ;  /* 0x000d880001ce7983 */ /* 0x002f280000300a00 */
[----:B------:R1:W-:Y:S04]  /*13a70*/  STL.64 [R1+0x378], R204 ;  /* 0x000378cc01007387 */ /* 0x0003e80000100a00 */
[----:B-1----:R-:W4:Y:S01]  /*13a80*/  LDL.LU.64 R204, [R1+0xd80] ;  /* 0x000d800001cc7983 */ /* 0x002f220000300a00 */
[----:B------:R-:W-:-:S02]  /*13a90*/  LEA R6, P5, R199, R2, 0x2 ;  /* 0x00000002c7067211 */ /* 0x000fc400078a10ff */
[-C--:B------:R-:W-:Y:S02]  /*13aa0*/  LEA.HI.X.SX32 R195, R198, R3.reuse, 0x2, P6 ;  /* 0x00000003c6c37211 */ /* 0x080fe400030f16ff */
[----:B------:R-:W-:Y:S01]  /*13ab0*/  LEA.HI.X.SX32 R7, R199, R3, 0x2, P5 ;  /* 0x00000003c7077211 */ /* 0x000fe200028f16ff */
[----:B------:R-:W-:Y:S02]  /*13ac0*/  IMAD.MOV.U32 R199, RZ, RZ, R191 ;  /* 0x000000ffffc77224 */ /* 0x000fe400078e00bf */
[----:B------:R-:W-:Y:S02]  /*13ad0*/  IMAD R210, R210, UR9, RZ ;  /* 0x00000009d2d27c24 */ /* 0x000fe4000f8e02ff */
[----:B------:R-:W-:Y:S02]  /*13ae0*/  IMAD R211, R211, UR9, RZ ;  /* 0x00000009d3d37c24 */ /* 0x000fe4000f8e02ff */
[----:B------:R-:W-:Y:S02]  /*13af0*/  IMAD R212, R212, UR9, RZ ;  /* 0x00000009d4d47c24 */ /* 0x000fe4000f8e02ff */
[----:B------:R-:W-:-:S02]  /*13b00*/  IMAD R213, R213, UR9, RZ ;  /* 0x00000009d5d57c24 */ /* 0x000fc4000f8e02ff */
[----:B------:R-:W-:Y:S02]  /*13b10*/  IMAD R214, R214, UR9, RZ ;  /* 0x00000009d6d67c24 */ /* 0x000fe4000f8e02ff */
[----:B------:R-:W-:Y:S02]  /*13b20*/  IMAD R215, R215, UR9, RZ ;  /* 0x00000009d7d77c24 */ /* 0x000fe4000f8e02ff */
        /* <DEDUP_REMOVED lines=25> */
[----:B------:R-:W-:Y:S01]  /*13cc0*/  IMAD R240, R240, UR24, RZ ;  /* 0x00000018f0f07c24 */ /* 0x000fe2000f8e02ff */
[CC--:B--2---:R-:W-:Y:S02]  /*13cd0*/  LEA R192, P4, R200.reuse, R2.reuse, 0x2 ;  /* 0x00000002c8c07211 */ /* 0x0c4fe400078810ff */
[----:B------:R-:W-:Y:S02]  /*13ce0*/  LEA R12, P3, R201, R2, 0x2 ;  /* 0x00000002c90c7211 */ /* 0x000fe400078610ff */
[----:B------:R-:W-:-:S02]  /*13cf0*/  LEA.HI.X.SX32 R193, R200, R3, 0x2, P4 ;  /* 0x00000003c8c17211 */ /* 0x000fc400020f16ff */
[----:B------:R-:W-:Y:S01]  /*13d00*/  LEA.HI.X.SX32 R13, R201, R3, 0x2, P3 ;  /* 0x00000003c90d7211 */ /* 0x000fe200018f16ff */
[----:B------:R-:W-:Y:S01]  /*13d10*/  IMAD.MOV.U32 R201, RZ, RZ, R251 ;  /* 0x000000ffffc97224 */ /* 0x000fe200078e00fb */
[-C--:B---3--:R-:W-:Y:S02]  /*13d20*/  LEA R250, P2, R202, R2.reuse, 0x2 ;  /* 0x00000002cafa7211 */ /* 0x088fe400078410ff */
[----:B------:R-:W-:-:S03]  /*13d30*/  LEA R190, P1, R203, R2, 0x2 ;  /* 0x00000002cbbe7211 */ /* 0x000fc600078210ff */
[----:B------:R-:W-:Y:S01]  /*13d40*/  STL [R1+0x3a0], R250 ;  /* 0x0003a0fa01007387 */ /* 0x000fe20000100800 */
[-C--:B------:R-:W-:Y:S01]  /*13d50*/  LEA.HI.X.SX32 R201, R202, R3.reuse, 0x2, P2 ;  /* 0x00000003cac97211 */ /* 0x080fe200010f16ff */
[----:B------:R-:W-:Y:S02]  /*13d60*/  IMAD.MOV.U32 R198, RZ, RZ, R190 ;  /* 0x000000ffffc67224 */ /* 0x000fe400078e00be */
[----:B------:R4:W-:Y:S01]  /*13d70*/  STL [R1+0x3a8], R190 ;  /* 0x0003a8be01007387 */ /* 0x0009e20000100800 */
[----:B------:R-:W-:-:S03]  /*13d80*/  LEA.HI.X.SX32 R199, R203, R3, 0x2, P1 ;  /* 0x00000003cbc77211 */ /* 0x000fc600008f16ff */
[----:B------:R-:W-:Y:S04]  /*13d90*/  STL [R1+0x384], R195 ;  /* 0x000384c301007387 */ /* 0x000fe80000100800 */
[----:B------:R1:W-:Y:S01]  /*13da0*/  STL.64 [R1+0x388], R6 ;  /* 0x0003880601007387 */ /* 0x0003e20000100a00 */
[CC--:B----4-:R-:W-:Y:S01]  /*13db0*/  LEA R190, P5, R206.reuse, R2.reuse, 0x2 ;  /* 0x00000002cebe7211 */ /* 0x0d0fe200078a10ff */
[----:B------:R-:W-:Y:S01]  /*13dc0*/  IMAD.MOV.U32 R200, RZ, RZ, R250 ;  /* 0x000000ffffc87224 */ /* 0x000fe200078e00fa */
[-C--:B------:R-:W-:Y:S02]  /*13dd0*/  LEA R200, P2, R209, R2.reuse, 0x2 ;  /* 0x00000002d1c87211 */ /* 0x080fe400078410ff */
[----:B------:R-:W-:Y:S01]  /*13de0*/  LEA.HI.X.SX32 R191, R206, R3, 0x2, P5 ;  /* 0x00000003cebf7211 */ /* 0x000fe200028f16ff */
[----:B-1----:R-:W2:Y:S01]  /*13df0*/  LDL.LU.64 R6, [R1+0xd78] ;  /* 0x000d780001067983 */ /* 0x002ea20000300a00 */
[----:B------:R-:W-:-:S02]  /*13e00*/  LEA R196, P0, R204, R2, 0x2 ;  /* 0x00000002ccc47211 */ /* 0x000fc400078010ff */
[CC--:B------:R-:W-:Y:S01]  /*13e10*/  LEA R194, P6, R205.reuse, R2.reuse, 0x2 ;  /* 0x00000002cdc27211 */ /* 0x0c0fe200078c10ff */
[----:B------:R1:W-:Y:S01]  /*13e20*/  STL.64 [R1+0x390], R192 ;  /* 0x000390c001007387 */ /* 0x0003e20000100a00 */
[-C--:B------:R-:W-:Y:S02]  /*13e30*/  LEA.HI.X.SX32 R197, R204, R3.reuse, 0x2, P0 ;  /* 0x00000003ccc57211 */ /* 0x080fe400000f16ff */
[-C--:B------:R-:W-:Y:S01]  /*13e40*/  LEA.HI.X.SX32 R195, R205, R3.reuse, 0x2, P6 ;  /* 0x00000003cdc37211 */ /* 0x080fe200030f16ff */
[----:B------:R3:W-:Y:S01]  /*13e50*/  STL.64 [R1+0x398], R12 ;  /* 0x0003980c01007387 */ /* 0x0007e20000100a00 */
[-C--:B------:R-:W-:Y:S02]  /*13e60*/  LEA R250, P3, R208, R2.reuse, 0x2 ;  /* 0x00000002d0fa7211 */ /* 0x080fe400078610ff */
[-C--:B------:R-:W-:Y:S02]  /*13e70*/  LEA R198, P1, R210, R2.reuse, 0x2 ;  /* 0x00000002d2c67211 */ /* 0x080fe400078210ff */
[C---:B-1----:R-:W-:Y:S01]  /*13e80*/  LEA R192, P4, R207.reuse, R2, 0x2 ;  /* 0x00000002cfc07211 */ /* 0x042fe200078810ff */
[----:B---3--:R-:W3:Y:S03]  /*13e90*/  LDL.LU.64 R12, [R1+0xd70] ;  /* 0x000d7000010c7983 */ /* 0x008ee60000300a00 */
[-C--:B------:R-:W-:Y:S01]  /*13ea0*/  LEA.HI.X.SX32 R193, R207, R3.reuse, 0x2, P4 ;  /* 0x00000003cfc17211 */ /* 0x080fe200020f16ff */
[----:B------:R1:W-:Y:S04]  /*13eb0*/  STL [R1+0x3a4], R201 ;  /* 0x0003a4c901007387 */ /* 0x0003e80000100800 */
[----:B------:R4:W-:Y:S01]  /*13ec0*/  STL [R1+0x3ac], R199 ;  /* 0x0003acc701007387 */ /* 0x0009e20000100800 */
[----:B------:R-:W-:-:S03]  /*13ed0*/  LEA.HI.X.SX32 R251, R208, R3, 0x2, P3 ;  /* 0x00000003d0fb7211 */ /* 0x000fc600018f16ff */
[----:B------:R4:W-:Y:S01]  /*13ee0*/  STL.64 [R1+0x3b0], R196 ;  /* 0x0003b0c401007387 */ /* 0x0009e20000100a00 */
[----:B-1----:R-:W-:-:S03]  /*13ef0*/  LEA.HI.X.SX32 R201, R209, R3, 0x2, P2 ;  /* 0x00000003d1c97211 */ /* 0x002fc600010f16ff */
[----:B------:R1:W-:Y:S01]  /*13f00*/  STL.64 [R1+0x3b8], R194 ;  /* 0x0003b8c201007387 */ /* 0x0003e20000100a00 */
[----:B----4-:R-:W-:-:S03]  /*13f10*/  LEA.HI.X.SX32 R199, R210, R3, 0x2, P1 ;  /* 0x00000003d2c77211 */ /* 0x010fc600008f16ff */
[----:B------:R4:W-:Y:S01]  /*13f20*/  STL.64 [R1+0x3c0], R190 ;  /* 0x0003c0be01007387 */ /* 0x0009e20000100a00 */
[CC--:B------:R-:W-:Y:S02]  /*13f30*/  LEA R196, P0, R211.reuse, R2.reuse, 0x2 ;  /* 0x00000002d3c47211 */ /* 0x0c0fe400078010ff */
[CC--:B-1----:R-:W-:Y:S01]  /*13f40*/  LEA R194, P6, R212.reuse, R2.reuse, 0x2 ;  /* 0x00000002d4c27211 */ /* 0x0c2fe200078c10ff */
[----:B------:R1:W-:Y:S01]  /*13f50*/  STL.64 [R1+0x3c8], R192 ;  /* 0x0003c8c001007387 */ /* 0x0003e20000100a00 */
[-C--:B------:R-:W-:Y:S02]  /*13f60*/  LEA.HI.X.SX32 R197, R211, R3.reuse, 0x2, P0 ;  /* 0x00000003d3c57211 */ /* 0x080fe400000f16ff */
[CC--:B----4-:R-:W-:Y:S01]  /*13f70*/  LEA R190, P5, R213.reuse, R2.reuse, 0x2 ;  /* 0x00000002d5be7211 */ /* 0x0d0fe200078a10ff */
[----:B------:R4:W-:Y:S01]  /*13f80*/  STL.64 [R1+0x3d8], R200 ;  /* 0x0003d8c801007387 */ /* 0x0009e20000100a00 */
[-C--:B------:R-:W-:Y:S02]  /*13f90*/  LEA.HI.X.SX32 R195, R212, R3.reuse, 0x2, P6 ;  /* 0x00000003d4c37211 */ /* 0x080fe400030f16ff */
[----:B------:R-:W-:Y:S01]  /*13fa0*/  LEA.HI.X.SX32 R191, R213, R3, 0x2, P5 ;  /* 0x00000003d5bf7211 */ /* 0x000fe200028f16ff */
[----:B------:R-:W-:Y:S01]  /*13fb0*/  STL.64 [R1+0x3d0], R250 ;  /* 0x0003d0fa01007387 */ /* 0x000fe20000100a00 */
[----:B------:R-:W-:-:S02]  /*13fc0*/  LEA R202, P3, R215, R2, 0x2 ;  /* 0x00000002d7ca7211 */ /* 0x000fc400078610ff */
[-C--:B-1----:R-:W-:Y:S01]  /*13fd0*/  LEA R192, P4, R214, R2.reuse, 0x2 ;  /* 0x00000002d6c07211 */ /* 0x082fe200078810ff */
[----:B------:R1:W-:Y:S01]  /*13fe0*/  STL.64 [R1+0x3e0], R198 ;  /* 0x0003e0c601007387 */ /* 0x0003e20000100a00 */
[----:B----4-:R-:W-:-:S03]  /*13ff0*/  LEA R200, P2, R216, R2, 0x2 ;  /* 0x00000002d8c87211 */ /* 0x010fc600078410ff */
[----:B------:R4:W-:Y:S01]  /*14000*/  STL.64 [R1+0x3e8], R196 ;  /* 0x0003e8c401007387 */ /* 0x0009e20000100a00 */
[-C--:B------:R-:W-:Y:S02]  /*14010*/  LEA.HI.X.SX32 R193, R214, R3.reuse, 0x2, P4 ;  /* 0x00000003d6c17211 */ /* 0x080fe400020f16ff */
[-C--:B------:R-:W-:Y:S01]  /*14020*/  LEA.HI.X.SX32 R203, R215, R3.reuse, 0x2, P3 ;  /* 0x00000003d7cb7211 */ /* 0x080fe200018f16ff */
[----:B------:R4:W-:Y:S01]  /*14030*/  STL.64 [R1+0x3f0], R194 ;  /* 0x0003f0c201007387 */ /* 0x0009e20000100a00 */
[-C--:B------:R-:W-:Y:S02]  /*14040*/  LEA.HI.X.SX32 R201, R216, R3.reuse, 0x2, P2 ;  /* 0x00000003d8c97211 */ /* 0x080fe400010f16ff */
[CC--:B-1----:R-:W-:Y:S01]  /*14050*/  LEA R198, P1, R217.reuse, R2.reuse, 0x2 ;  /* 0x00000002d9c67211 */ /* 0x0c2fe200078210ff */
[----:B------:R1:W-:Y:S01]  /*14060*/  STL.64 [R1+0x3f8], R190 ;  /* 0x0003f8be01007387 */ /* 0x0003e20000100a00 */
[----:B----4-:R-:W-:Y:S02]  /*14070*/  LEA R196, P0, R218, R2, 0x2 ;  /* 0x00000002dac47211 */ /* 0x010fe400078010ff */
[----:B------:R-:W-:-:S02]  /*14080*/  LEA.HI.X.SX32 R199, R217, R3, 0x2, P1 ;  /* 0x00000003d9c77211 */ /* 0x000fc400008f16ff */
[CC--:B------:R-:W-:Y:S01]  /*14090*/  LEA R194, P6, R219.reuse, R2.reuse, 0x2 ;  /* 0x00000002dbc27211 */ /* 0x0c0fe200078c10ff */
[----:B------:R4:W-:Y:S01]  /*140a0*/  STL.64 [R1+0x400], R192 ;  /* 0x000400c001007387 */ /* 0x0009e20000100a00 */
[-C--:B------:R-:W-:Y:S02]  /*140b0*/  LEA.HI.X.SX32 R197, R218, R3.reuse, 0x2, P0 ;  /* 0x00000003dac57211 */ /* 0x080fe400000f16ff */
[CC--:B-1----:R-:W-:Y:S01]  /*140c0*/  LEA R190, P5, R220.reuse, R2.reuse, 0x2 ;  /* 0x00000002dcbe7211 */ /* 0x0c2fe200078a10ff */
[----:B------:R1:W-:Y:S01]  /*140d0*/  STL.64 [R1+0x408], R202 ;  /* 0x000408ca01007387 */ /* 0x0003e20000100a00 */
[-C--:B------:R-:W-:Y:S02]  /*140e0*/  LEA.HI.X.SX32 R195, R219, R3.reuse, 0x2, P6 ;  /* 0x00000003dbc37211 */ /* 0x080fe400030f16ff */
[----:B------:R-:W-:Y:S01]  /*140f0*/  LEA.HI.X.SX32 R191, R220, R3, 0x2, P5 ;  /* 0x00000003dcbf7211 */ /* 0x000fe200028f16ff */
[----:B------:R1:W-:Y:S01]  /*14100*/  STL.64 [R1+0x410], R200 ;  /* 0x000410c801007387 */ /* 0x0003e20000100a00 */
[----:B----4-:R-:W-:-:S03]  /*14110*/  LEA R192, P4, R221, R2, 0x2 ;  /* 0x00000002ddc07211 */ /* 0x010fc600078810ff */
[----:B------:R4:W-:Y:S01]  /*14120*/  STL.64 [R1+0x418], R198 ;  /* 0x000418c601007387 */ /* 0x0009e20000100a00 */
[----:B-1----:R-:W-:-:S03]  /*14130*/  LEA R202, P3, R222, R2, 0x2 ;  /* 0x00000002deca7211 */ /* 0x002fc600078610ff */
[----:B------:R1:W-:Y:S01]  /*14140*/  STL.64 [R1+0x420], R196 ;  /* 0x000420c401007387 */ /* 0x0003e20000100a00 */
[-C--:B------:R-:W-:Y:S02]  /*14150*/  LEA.HI.X.SX32 R193, R221, R3.reuse, 0x2, P4 ;  /* 0x00000003ddc17211 */ /* 0x080fe400020f16ff */
[CC--:B------:R-:W-:Y:S01]  /*14160*/  LEA R200, P2, R223.reuse, R2.reuse, 0x2 ;  /* 0x00000002dfc87211 */ /* 0x0c0fe200078410ff */
[----:B------:R1:W-:Y:S01]  /*14170*/  STL.64 [R1+0x428], R194 ;  /* 0x000428c201007387 */ /* 0x0003e20000100a00 */
[-C--:B------:R-:W-:Y:S02]  /*14180*/  LEA.HI.X.SX32 R203, R222, R3.reuse, 0x2, P3 ;  /* 0x00000003decb7211 */ /* 0x080fe400018f16ff */
[-C--:B----4-:R-:W-:Y:S01]  /*14190*/  LEA R198, P1, R224, R2.reuse, 0x2 ;  /* 0x00000002e0c67211 */ /* 0x090fe200078210ff */
[----:B------:R4:W-:Y:S01]  /*141a0*/  STL.64 [R1+0x430], R190 ;  /* 0x000430be01007387 */ /* 0x0009e20000100a00 */
[----:B------:R-:W-:Y:S02]  /*141b0*/  LEA.HI.X.SX32 R201, R223, R3, 0x2, P2 ;  /* 0x00000003dfc97211 */ /* 0x000fe400010f16ff */
[----:B-1----:R-:W-:-:S02]  /*141c0*/  LEA R196, P0, R225, R2, 0x2 ;  /* 0x00000002e1c47211 */ /* 0x002fc400078010ff */
[-C--:B------:R-:W-:Y:S02]  /*141d0*/  LEA.HI.X.SX32 R199, R224, R3.reuse, 0x2, P1 ;  /* 0x00000003e0c77211 */ /* 0x080fe400008f16ff */
[CC--:B------:R-:W-:Y:S01]  /*141e0*/  LEA R194, P6, R226.reuse, R2.reuse, 0x2 ;  /* 0x00000002e2c27211 */ /* 0x0c0fe200078c10ff */
[----:B------:R1:W-:Y:S01]  /*141f0*/  STL.64 [R1+0x438], R192 ;  /* 0x000438c001007387 */ /* 0x0003e20000100a00 */
[-C--:B------:R-:W-:Y:S02]  /*14200*/  LEA.HI.X.SX32 R197, R225, R3.reuse, 0x2, P0 ;  /* 0x00000003e1c57211 */ /* 0x080fe400000f16ff */
[CC--:B----4-:R-:W-:Y:S01]  /*14210*/  LEA R190, P5, R227.reuse, R2.reuse, 0x2 ;  /* 0x00000002e3be7211 */ /* 0x0d0fe200078a10ff */
[----:B------:R4:W-:Y:S01]  /*14220*/  STL.64 [R1+0x440], R202 ;  /* 0x000440ca01007387 */ /* 0x0009e20000100a00 */
[-C--:B------:R-:W-:Y:S02]  /*14230*/  LEA.HI.X.SX32 R195, R226, R3.reuse, 0x2, P6 ;  /* 0x00000003e2c37211 */ /* 0x080fe400030f16ff */
[----:B------:R-:W-:Y:S01]  /*14240*/  LEA.HI.X.SX32 R191, R227, R3, 0x2, P5 ;  /* 0x00000003e3bf7211 */ /* 0x000fe200028f16ff */
[----:B------:R4:W-:Y:S01]  /*14250*/  STL.64 [R1+0x448], R200 ;  /* 0x000448c801007387 */ /* 0x0009e20000100a00 */
[----:B-1----:R-:W-:-:S03]  /*14260*/  LEA R192, P4, R228, R2, 0x2 ;  /* 0x00000002e4c07211 */ /* 0x002fc600078810ff */
[----:B------:R1:W-:Y:S01]  /*14270*/  STL.64 [R1+0x450], R198 ;  /* 0x000450c601007387 */ /* 0x0003e20000100a00 */
[----:B----4-:R-:W-:-:S03]  /*14280*/  LEA R202, P3, R229, R2, 0x2 ;  /* 0x00000002e5ca7211 */ /* 0x010fc600078610ff */
[----:B------:R4:W-:Y:S01]  /*14290*/  STL.64 [R1+0x458], R196 ;  /* 0x000458c401007387 */ /* 0x0009e20000100a00 */
[-C--:B------:R-:W-:Y:S02]  /*142a0*/  LEA.HI.X.SX32 R193, R228, R3.reuse, 0x2, P4 ;  /* 0x00000003e4c17211 */ /* 0x080fe400020f16ff */
[CC--:B------:R-:W-:Y:S01]  /*142b0*/  LEA R200, P2, R230.reuse, R2.reuse, 0x2 ;  /* 0x00000002e6c87211 */ /* 0x0c0fe200078410ff */
[----:B------:R4:W-:Y:S01]  /*142c0*/  STL.64 [R1+0x460], R194 ;  /* 0x000460c201007387 */ /* 0x0009e20000100a00 */
[-C--:B------:R-:W-:Y:S02]  /*142d0*/  LEA.HI.X.SX32 R203, R229, R3.reuse, 0x2, P3 ;  /* 0x00000003e5cb7211 */ /* 0x080fe400018f16ff */
[-C--:B-1----:R-:W-:Y:S01]  /*142e0*/  LEA R198, P1, R231, R2.reuse, 0x2 ;  /* 0x00000002e7c67211 */ /* 0x082fe200078210ff */
[----:B------:R1:W-:Y:S01]  /*142f0*/  STL.64 [R1+0x468], R190 ;  /* 0x000468be01007387 */ /* 0x0003e20000100a00 */
[----:B------:R-:W-:Y:S02]  /*14300*/  LEA.HI.X.SX32 R201, R230, R3, 0x2, P2 ;  /* 0x00000003e6c97211 */ /* 0x000fe400010f16ff */
[----:B----4-:R-:W-:-:S02]  /*14310*/  LEA R196, P0, R232, R2, 0x2 ;  /* 0x00000002e8c47211 */ /* 0x010fc400078010ff */
[-C--:B------:R-:W-:Y:S02]  /*14320*/  LEA.HI.X.SX32 R199, R231, R3.reuse, 0x2, P1 ;  /* 0x00000003e7c77211 */ /* 0x080fe400008f16ff */
        /* <DEDUP_REMOVED lines=21> */
[CC--:B------:R-:W-:Y:S02]  /*14480*/  LEA R194, P6, R240.reuse, R2.reuse, 0x2 ;  /* 0x00000002f0c27211 */ /* 0x0c0fe400078c10ff */
[----:B----4-:R-:W-:Y:S01]  /*14490*/  LEA R190, P5, R241, R2, 0x2 ;  /* 0x00000002f1be7211 */ /* 0x010fe200078a10ff */
[----:B------:R-:W-:Y:S01]  /*144a0*/  STL.64 [R1+0x4a8], R192 ;  /* 0x0004a8c001007387 */ /* 0x000fe20000100a00 */
[-C--:B------:R-:W-:Y:S02]  /*144b0*/  LEA.HI.X.SX32 R197, R239, R3.reuse, 0x2, P0 ;  /* 0x00000003efc57211 */ /* 0x080fe400000f16ff */
[-C--:B------:R-:W-:Y:S01]  /*144c0*/  LEA.HI.X.SX32 R191, R241, R3.reuse, 0x2, P5 ;  /* 0x00000003f1bf7211 */ /* 0x080fe200028f16ff */
[----:B------:R-:W-:Y:S01]  /*144d0*/  STL.64 [R1+0x4b0], R202 ;  /* 0x0004b0ca01007387 */ /* 0x000fe20000100a00 */
[----:B------:R-:W-:-:S03]  /*144e0*/  LEA.HI.X.SX32 R195, R240, R3, 0x2, P6 ;  /* 0x00000003f0c37211 */ /* 0x000fc600030f16ff */
[----:B------:R-:W-:Y:S04]  /*144f0*/  STL.64 [R1+0x4b8], R200 ;  /* 0x0004b8c801007387 */ /* 0x000fe80000100a00 */
[----:B------:R-:W-:Y:S04]  /*14500*/  STL.64 [R1+0x4c0], R198 ;  /* 0x0004c0c601007387 */ /* 0x000fe80000100a00 */
[----:B------:R-:W-:Y:S04]  /*14510*/  STL.64 [R1+0x4c8], R196 ;  /* 0x0004c8c401007387 */ /* 0x000fe80000100a00 */
[----:B------:R1:W-:Y:S04]  /*14520*/  STL.64 [R1+0x4d8], R190 ;  /* 0x0004d8be01007387 */ /* 0x0003e80000100a00 */
[----:B------:R4:W-:Y:S04]  /*14530*/  STL.64 [R1+0x4d0], R194 ;  /* 0x0004d0c201007387 */ /* 0x0009e80000100a00 */
[----:B-1----:R-:W2:Y:S04]  /*14540*/  LDL.LU R190, [R1+0x540] ;  /* 0x0005400001be7983 */ /* 0x002ea80000300800 */
[----:B------:R-:W3:Y:S04]  /*14550*/  LDL.LU R251, [R1+0x598] ;  /* 0x0005980001fb7983 */ /* 0x000ee80000300800 */
[----:B------:R-:W3:Y:S01]  /*14560*/  LDL.LU R15, [R1+0x528] ;  /* 0x00052800010f7983 */ /* 0x000ee20000300800 */
[----:B------:R-:W-:-:S02]  /*14570*/  IMAD R242, R242, UR26, RZ ;  /* 0x0000001af2f27c24 */ /* 0x000fc4000f8e02ff */
[----:B------:R-:W-:Y:S01]  /*14580*/  IMAD R243, R243, UR27, RZ ;  /* 0x0000001bf3f37c24 */ /* 0x000fe2000f8e02ff */
[----:B------:R-:W3:Y:S01]  /*14590*/  LDL.LU R208, [R1+0x52c] ;  /* 0x00052c0001d07983 */ /* 0x000ee20000300800 */
[----:B------:R-:W-:Y:S01]  /*145a0*/  IMAD R246, R246, UR30, RZ ;  /* 0x0000001ef6f67c24 */ /* 0x000fe2000f8e02ff */
[-C--:B------:R-:W-:Y:S01]  /*145b0*/  LEA R192, P4, R242, R2.reuse, 0x2 ;  /* 0x00000002f2c07211 */ /* 0x080fe200078810ff */
[----:B------:R-:W-:Y:S01]  /*145c0*/  IMAD R244, R244, UR28, RZ ;  /* 0x0000001cf4f47c24 */ /* 0x000fe2000f8e02ff */
        /* <DEDUP_REMOVED lines=8> */
[----:B------:R-:W-:Y:S01]  /*14650*/  LEA R200, P1, R245, R2, 0x2 ;  /* 0x00000002f5c87211 */ /* 0x000fe200078210ff */
[----:B------:R-:W3:Y:S01]  /*14660*/  LDL.LU R203, [R1+0x530] ;  /* 0x0005300001cb7983 */ /* 0x000ee20000300800 */
[----:B------:R-:W-:-:S02]  /*14670*/  LEA.HI.X.SX32 R207, R243, R3, 0x2, P3 ;  /* 0x00000003f3cf7211 */ /* 0x000fc400018f16ff */
[-C--:B------:R-:W-:Y:S02]  /*14680*/  LEA R196, P6, R247, R2.reuse, 0x2 ;  /* 0x00000002f7c47211 */ /* 0x080fe400078c10ff */
[-C--:B------:R-:W-:Y:S01]  /*14690*/  LEA.HI.X.SX32 R199, R246, R3.reuse, 0x2, P0 ;  /* 0x00000003f6c77211 */ /* 0x080fe200000f16ff */
[----:B------:R1:W-:Y:S01]  /*146a0*/  STL.64 [R1+0x4e0], R192 ;  /* 0x0004e0c001007387 */ /* 0x0003e20000100a00 */
[-C--:B------:R-:W-:Y:S01]  /*146b0*/  LEA.HI.X.SX32 R205, R244, R3.reuse, 0x2, P2 ;  /* 0x00000003f4cd7211 */ /* 0x080fe200010f16ff */
[----:B------:R-:W-:Y:S01]  /*146c0*/  IMAD.MOV.U32 R250, RZ, RZ, R0 ;  /* 0x000000fffffa7224 */ /* 0x000fe200078e0000 */
[C---:B----4-:R-:W-:Y:S01]  /*146d0*/  LEA R194, P5, R248.reuse, R2, 0x2 ;  /* 0x00000002f8c27211 */ /* 0x050fe200078a10ff */
[----:B------:R-:W4:Y:S01]  /*146e0*/  LDL.LU R202, [R1+0x534] ;  /* 0x0005340001ca7983 */ /* 0x000f220000300800 */
[-C--:B------:R-:W-:Y:S02]  /*146f0*/  LEA.HI.X.SX32 R201, R245, R3.reuse, 0x2, P1 ;  /* 0x00000003f5c97211 */ /* 0x080fe400008f16ff */
[-C--:B------:R-:W-:Y:S01]  /*14700*/  LEA.HI.X.SX32 R197, R247, R3.reuse, 0x2, P6 ;  /* 0x00000003f7c57211 */ /* 0x080fe200030f16ff */
[----:B------:R-:W1:Y:S01]  /*14710*/  S2R R0, SR_TID.X ;  /* 0x0000000000007919 */ /* 0x000e620000002100 */
[----:B------:R-:W-:-:S02]  /*14720*/  LEA.HI.X.SX32 R195, R248, R3, 0x2, P5 ;  /* 0x00000003f8c37211 */ /* 0x000fc400028f16ff */
[C---:B-1----:R-:W-:Y:S01]  /*14730*/  LEA R192, P4, R249.reuse, R2, 0x2 ;  /* 0x00000002f9c07211 */ /* 0x042fe200078810ff */
[----:B------:R-:W-:Y:S04]  /*14740*/  STL.64 [R1+0x4e8], R206 ;  /* 0x0004e8ce01007387 */ /* 0x000fe80000100a00 */
[----:B------:R1:W-:Y:S01]  /*14750*/  STL.64 [R1+0x500], R198 ;  /* 0x000500c601007387 */ /* 0x0003e20000100a00 */
[----:B------:R-:W-:-:S03]  /*14760*/  LEA.HI.X.SX32 R193, R249, R3, 0x2, P4 ;  /* 0x00000003f9c17211 */ /* 0x000fc600020f16ff */
[----:B------:R1:W-:Y:S04]  /*14770*/  STL.64 [R1+0x4f0], R204 ;  /* 0x0004f0cc01007387 */ /* 0x0003e80000100a00 */
[----:B-1----:R-:W4:Y:S04]  /*14780*/  LDL.LU R199, [R1+0x538] ;  /* 0x0005380001c77983 */ /* 0x002f280000300800 */
[----:B------:R1:W-:Y:S04]  /*14790*/  STL.64 [R1+0x4f8], R200 ;  /* 0x0004f8c801007387 */ /* 0x0003e80000100a00 */
[----:B------:R1:W-:Y:S04]  /*147a0*/  STL.64 [R1+0x508], R196 ;  /* 0x000508c401007387 */ /* 0x0003e80000100a00 */
[----:B------:R-:W4:Y:S04]  /*147b0*/  LDL.LU R198, [R1+0x53c] ;  /* 0x00053c0001c67983 */ /* 0x000f280000300800 */
[----:B------:R1:W-:Y:S04]  /*147c0*/  STL.64 [R1+0x520], R194 ;  /* 0x000520c201007387 */ /* 0x0003e80000100a00 */
[----:B------:R-:W4:Y:S04]  /*147d0*/  LDL.LU R207, [R1+0x544] ;  /* 0x0005440001cf7983 */ /* 0x000f280000300800 */
[----:B------:R1:W-:Y:S04]  /*147e0*/  STL.64 [R1+0x518], R192 ;  /* 0x000518c001007387 */ /* 0x0003e80000100a00 */
[----:B------:R-:W4:Y:S04]  /*147f0*/  LDL.LU R206, [R1+0x550] ;  /* 0x0005500001ce7983 */ /* 0x000f280000300800 */
[----:B------:R-:W4:Y:S04]  /*14800*/  LDL.LU R205, [R1+0x554] ;  /* 0x0005540001cd7983 */ /* 0x000f280000300800 */
[----:B------:R-:W4:Y:S04]  /*14810*/  LDL.LU R204, [R1+0x558] ;  /* 0x0005580001cc7983 */ /* 0x000f280000300800 */
[----:B-1----:R-:W4:Y:S04]  /*14820*/  LDL.LU R201, [R1+0x55c] ;  /* 0x00055c0001c97983 */ /* 0x002f280000300800 */
[----:B------:R-:W4:Y:S04]  /*14830*/  LDL.LU R200, [R1+0x560] ;  /* 0x0005600001c87983 */ /* 0x000f280000300800 */
[----:B------:R-:W4:Y:S04]  /*14840*/  LDL.LU R197, [R1+0x564] ;  /* 0x0005640001c57983 */ /* 0x000f280000300800 */
[----:B------:R-:W4:Y:S04]  /*14850*/  LDL.LU R196, [R1+0x568] ;  /* 0x0005680001c47983 */ /* 0x000f280000300800 */
[----:B------:R-:W4:Y:S04]  /*14860*/  LDL.LU R195, [R1+0x56c] ;  /* 0x00056c0001c37983 */ /* 0x000f280000300800 */
[----:B------:R-:W4:Y:S01]  /*14870*/  LDL.LU R194, [R1+0x570] ;  /* 0x0005700001c27983 */ /* 0x000f220000300800 */
[----:B------:R-:W-:-:S02]  /*14880*/  SHF.R.U32.HI R191, RZ, 0x6, R0 ;  /* 0x00000006ffbf7819 */ /* 0x000fc40000011600 */
[----:B------:R-:W-:Y:S01]  /*14890*/  SHF.R.U32.HI R192, RZ, 0x6, R0 ;  /* 0x00000006ffc07819 */ /* 0x000fe20000011600 */
[----:B------:R-:W4:Y:S01]  /*148a0*/  LDL.LU R193, [R1+0x574] ;  /* 0x0005740001c17983 */ /* 0x000f220000300800 */
[----:B------:R-:W-:Y:S01]  /*148b0*/  SGXT.U32 R191, R191, 0x1 ;  /* 0x00000001bfbf781a */ /* 0x000fe20000000000 */
[----:B------:R-:W1:Y:S01]  /*148c0*/  LDC R0, c[0x0][0x3a0] ;  /* 0x0000e800ff007b82 */ /* 0x000e620000000800 */
[----:B------:R-:W-:-:S03]  /*148d0*/  SGXT.U32 R192, R192, 0x1 ;  /* 0x00000001c0c0781a */ /* 0x000fc60000000000 */
[----:B------:R-:W-:Y:S01]  /*148e0*/  IMAD R191, R191, UR4, RZ ;  /* 0x00000004bfbf7c24 */ /* 0x000fe2000f8e02ff */
[----:B------:R-:W-:Y:S01]  /*148f0*/  LEA R2, P3, R14, UR12, 0x2 ;  /* 0x0000000c0e027c11 */ /* 0x000fe2000f8610ff */
[----:B------:R-:W-:Y:S02]  /*14900*/  IMAD R192, R192, UR4, RZ ;  /* 0x00000004c0c07c24 */ /* 0x000fe4000f8e02ff */
[----:B------:R-:W-:Y:S01]  /*14910*/  IMAD R191, R252, 0x2, R191 ;  /* 0x00000002fcbf7824 */ /* 0x000fe200078e02bf */
[----:B------:R-:W-:Y:S02]  /*14920*/  LEA.HI.X.SX32 R3, R14, UR13, 0x2, P3 ;  /* 0x0000000d0e037c11 */ /* 0x000fe400098f16ff */
[CC--:B------:R-:W-:Y:S02]  /*14930*/  LEA R244, P4, R192.reuse, R2.reuse, 0x2 ;  /* 0x00000002c0f47211 */ /* 0x0c0fe400078810ff */
[----:B------:R-:W-:Y:S02]  /*14940*/  LEA R242, P6, R191, R2, 0x2 ;  /* 0x00000002bff27211 */ /* 0x000fe400078c10ff */
[----:B------:R-:W-:-:S02]  /*14950*/  LEA.HI.X.SX32 R245, R192, R3, 0x2, P4 ;  /* 0x00000003c0f57211 */ /* 0x000fc400020f16ff */
[----:B------:R-:W-:Y:S01]  /*14960*/  LEA.HI.X.SX32 R243, R191, R3, 0x2, P6 ;  /* 0x00000003bff37211 */ /* 0x000fe200030f16ff */
[----:B------:R-:W4:Y:S04]  /*14970*/  LDL.LU R192, [R1+0x578] ;  /* 0x0005780001c07983 */ /* 0x000f280000300800 */
[----:B------:R-:W4:Y:S01]  /*14980*/  LDL.LU R191, [R1+0x57c] ;  /* 0x00057c0001bf7983 */ /* 0x000f220000300800 */
[----:B--2---:R-:W-:-:S04]  /*14990*/  LEA R240, P3, R190, R2, 0x2 ;  /* 0x00000002bef07211 */ /* 0x004fc800078610ff */
[----:B------:R-:W-:Y:S02]  /*149a0*/  LEA.HI.X.SX32 R241, R190, R3, 0x2, P3 ;  /* 0x00000003bef17211 */ /* 0x000fe400018f16ff */
[----:B------:R-:W2:Y:S01]  /*149b0*/  LDL.LU R190, [R1+0x580] ;  /* 0x0005800001be7983 */ /* 0x000ea20000300800 */
[----:B---3--:R-:W-:-:S04]  /*149c0*/  LEA R236, P0, R15, R2, 0x2 ;  /* 0x000000020fec7211 */ /* 0x008fc800078010ff */
[----:B------:R-:W-:Y:S02]  /*149d0*/  LEA.HI.X.SX32 R237, R15, R3, 0x2, P0 ;  /* 0x000000030fed7211 */ /* 0x000fe400000f16ff */
[----:B------:R-:W3:Y:S01]  /*149e0*/  LDL.LU R15, [R1+0x584] ;  /* 0x00058400010f7983 */ /* 0x000ee20000300800 */
[----:B------:R-:W-:-:S04]  /*149f0*/  LEA R238, P1, R251, R2, 0x2 ;  /* 0x00000002fbee7211 */ /* 0x000fc800078210ff */
[----:B------:R-:W-:Y:S02]  /*14a00*/  LEA.HI.X.SX32 R239, R251, R3, 0x2, P1 ;  /* 0x00000003fbef7211 */ /* 0x000fe400008f16ff */
[-C--:B------:R-:W-:Y:S02]  /*14a10*/  LEA R232, P5, R203, R2.reuse, 0x2 ;  /* 0x00000002cbe87211 */ /* 0x080fe400078a10ff */
[----:B----4-:R-:W-:-:S04]  /*14a20*/  LEA R230, P4, R202, R2, 0x2 ;  /* 0x00000002cae67211 */ /* 0x010fc800078810ff */
[-C--:B------:R-:W-:Y:S02]  /*14a30*/  LEA.HI.X.SX32 R231, R202, R3.reuse, 0x2, P4 ;  /* 0x00000003cae77211 */ /* 0x080fe400020f16ff */
[----:B------:R-:W-:Y:S01]  /*14a40*/  LEA.HI.X.SX32 R233, R203, R3, 0x2, P5 ;  /* 0x00000003cbe97211 */ /* 0x000fe200028f16ff */
[----:B------:R-:W-:Y:S01]  /*14a50*/  IMAD.U32 R251, RZ, RZ, UR4 ;  /* 0x00000004fffb7e24 */ /* 0x000fe2000f8e00ff */
[----:B------:R-:W-:-:S04]  /*14a60*/  LEA R228, P3, R199, R2, 0x2 ;  /* 0x00000002c7e47211 */ /* 0x000fc800078610ff */
[----:B------:R-:W-:Y:S02]  /*14a70*/  LEA.HI.X.SX32 R229, R199, R3, 0x2, P3 ;  /* 0x00000003c7e57211 */ /* 0x000fe400018f16ff */
[----:B------:R-:W-:-:S04]  /*14a80*/  LEA R226, P1, R198, R2, 0x2 ;  /* 0x00000002c6e27211 */ /* 0x000fc800078210ff */
[-C--:B------:R-:W-:Y:S01]  /*14a90*/  LEA.HI.X.SX32 R227, R198, R3.reuse, 0x2, P1 ;  /* 0x00000003c6e37211 */ /* 0x080fe200008f16ff */
[----:B------:R-:W-:Y:S01]  /*14aa0*/  IMAD R251, R251, 0x2, R12 ;  /* 0x00000002fbfb7824 */ /* 0x000fe200078e020c */
[-C--:B------:R-:W-:Y:S02]  /*14ab0*/  LEA R218, P4, R204, R2.reuse, 0x2 ;  /* 0x00000002ccda7211 */ /* 0x080fe400078810ff */
[CC--:B------:R-:W-:Y:S02]  /*14ac0*/  LEA R202, P3, R201.reuse, R2.reuse, 0x2 ;  /* 0x00000002c9ca7211 */ /* 0x0c0fe400078610ff */
[----:B------:R-:W-:Y:S02]  /*14ad0*/  LEA R198, P1, R200, R2, 0x2 ;  /* 0x00000002c8c67211 */ /* 0x000fe400078210ff */
[-C--:B------:R-:W-:Y:S02]  /*14ae0*/  LEA.HI.X.SX32 R203, R201, R3.reuse, 0x2, P3 ;  /* 0x00000003c9cb7211 */ /* 0x080fe400018f16ff */
[----:B------:R-:W-:-:S02]  /*14af0*/  LEA.HI.X.SX32 R219, R204, R3, 0x2, P4 ;  /* 0x00000003ccdb7211 */ /* 0x000fc400020f16ff */
[----:B------:R-:W-:Y:S01]  /*14b00*/  LEA.HI.X.SX32 R199, R200, R3, 0x2, P1 ;  /* 0x00000003c8c77211 */ /* 0x000fe200008f16ff */
[----:B------:R-:W-:Y:S04]  /*14b10*/  STL.64 [R1+0x540], R202 ;  /* 0x000540ca01007387 */ /* 0x000fe80000100a00 */
[----:B------:R4:W-:Y:S01]  /*14b20*/  STL.64 [R1+0x538], R198 ;  /* 0x000538c601007387 */ /* 0x0009e20000100a00 */
[----:B------:R-:W-:-:S04]  /*14b30*/  LEA R210, P4, R194, R2, 0x2 ;  /* 0x00000002c2d27211 */ /* 0x000fc800078810ff */
[----:B------:R-:W-:Y:S02]  /*14b40*/  LEA.HI.X.SX32 R211, R194, R3, 0x2, P4 ;  /* 0x00000003c2d37211 */ /* 0x000fe400020f16ff */
[----:B----4-:R-:W-:-:S04]  /*14b50*/  LEA R198, P4, R12, R2, 0x2 ;  /* 0x000000020cc67211 */ /* 0x010fc800078810ff */
[-C--:B------:R-:W-:Y:S02]  /*14b60*/  LEA.HI.X.SX32 R199, R12, R3.reuse, 0x2, P4 ;  /* 0x000000030cc77211 */ /* 0x080fe400020f16ff */
[----:B------:R-:W4:Y:S01]  /*14b70*/  S2R R12, SR_TID.X ;  /* 0x00000000000c7919 */ /* 0x000f220000002100 */
[CC--:B------:R-:W-:Y:S02]  /*14b80*/  LEA R234, P2, R208.reuse, R2.reuse, 0x2 ;  /* 0x00000002d0ea7211 */ /* 0x0c0fe400078410ff */
[CC--:B------:R-:W-:Y:S02]  /*14b90*/  LEA R220, P5, R205.reuse, R2.reuse, 0x2 ;  /* 0x00000002cddc7211 */ /* 0x0c0fe400078a10ff */
[-C--:B------:R-:W-:Y:S02]  /*14ba0*/  LEA.HI.X.SX32 R235, R208, R3.reuse, 0x2, P2 ;  /* 0x00000003d0eb7211 */ /* 0x080fe400010f16ff */
[----:B------:R-:W-:Y:S02]  /*14bb0*/  LEA R222, P2, R206, R2, 0x2 ;  /* 0x00000002cede7211 */ /* 0x000fe400078410ff */
[----:B------:R-:W-:-:S02]  /*14bc0*/  LEA.HI.X.SX32 R221, R205, R3, 0x2, P5 ;  /* 0x00000003cddd7211 */ /* 0x000fc400028f16ff */
[-C--:B------:R-:W-:Y:S02]  /*14bd0*/  LEA.HI.X.SX32 R223, R206, R3.reuse, 0x2, P2 ;  /* 0x00000003cedf7211 */ /* 0x080fe400010f16ff */
[CC--:B------:R-:W-:Y:S02]  /*14be0*/  LEA R214, P2, R196.reuse, R2.reuse, 0x2 ;  /* 0x00000002c4d67211 */ /* 0x0c0fe400078410ff */
[-C--:B------:R-:W-:Y:S02]  /*14bf0*/  LEA R212, P5, R195, R2.reuse, 0x2 ;  /* 0x00000002c3d47211 */ /* 0x080fe400078a10ff */
[----:B------:R-:W-:Y:S02]  /*14c00*/  LEA R224, P0, R207, R2, 0x2 ;  /* 0x00000002cfe07211 */ /* 0x000fe400078010ff */
[-C--:B------:R-:W-:Y:S02]  /*14c10*/  LEA.HI.X.SX32 R215, R196, R3.reuse, 0x2, P2 ;  /* 0x00000003c4d77211 */ /* 0x080fe400010f16ff */
[----:B------:R-:W-:-:S02]  /*14c20*/  LEA.HI.X.SX32 R213, R195, R3, 0x2, P5 ;  /* 0x00000003c3d57211 */ /* 0x000fc400028f16ff */
[-C--:B------:R-:W-:Y:S02]  /*14c30*/  LEA.HI.X.SX32 R225, R207, R3.reuse, 0x2, P0 ;  /* 0x00000003cfe17211 */ /* 0x080fe400000f16ff */
[CC--:B------:R-:W-:Y:S02]  /*14c40*/  LEA R216, P0, R197.reuse, R2.reuse, 0x2 ;  /* 0x00000002c5d87211 */ /* 0x0c0fe400078010ff */
[-C--:B------:R-:W-:Y:S01]  /*14c50*/  LEA R206, P1, R192, R2.reuse, 0x2 ;  /* 0x00000002c0ce7211 */ /* 0x080fe200078210ff */
[----:B------:R-:W-:Y:S01]  /*14c60*/  IMAD R252, R252, 0x2, R6 ;  /* 0x00000002fcfc7824 */ /* 0x000fe200078e0206 */
[----:B------:R-:W-:Y:S02]  /*14c70*/  LEA.HI.X.SX32 R217, R197, R3, 0x2, P0 ;  /* 0x00000003c5d97211 */ /* 0x000fe400000f16ff */
[----:B----4-:R-:W-:Y:S02]  /*14c80*/  SHF.R.U32.HI R12, RZ, 0x6, R12 ;  /* 0x00000006ff0c7819 */ /* 0x010fe4000001160c */
[----:B------:R-:W-:-:S02]  /*14c90*/  LEA R208, P3, R193, R2, 0x2 ;  /* 0x00000002c1d07211 */ /* 0x000fc400078610ff */
[-C--:B------:R-:W-:Y:S02]  /*14ca0*/  LEA R204, P0, R191, R2.reuse, 0x2 ;  /* 0x00000002bfcc7211 */ /* 0x080fe400078010ff */
[-C--:B------:R-:W-:Y:S02]  /*14cb0*/  LEA.HI.X.SX32 R207, R192, R3.reuse, 0x2, P1 ;  /* 0x00000003c0cf7211 */ /* 0x080fe400008f16ff */
[----:B------:R-:W-:Y:S02]  /*14cc0*/  LEA R194, P1, R250, R2, 0x2 ;  /* 0x00000002fac27211 */ /* 0x000fe400078210ff */
[----:B------:R-:W-:Y:S02]  /*14cd0*/  SGXT.U32 R12, R12, 0x1 ;  /* 0x000000010c0c781a */ /* 0x000fe40000000000 */
[-C--:B------:R-:W-:Y:S02]  /*14ce0*/  LEA.HI.X.SX32 R209, R193, R3.reuse, 0x2, P3 ;  /* 0x00000003c1d17211 */ /* 0x080fe400018f16ff */
[----:B------:R-:W-:-:S02]  /*14cf0*/  LEA.HI.X.SX32 R205, R191, R3, 0x2, P0 ;  /* 0x00000003bfcd7211 */ /* 0x000fc400000f16ff */
[-C--:B------:R-:W-:Y:S02]  /*14d00*/  LEA R196, P3, R251, R2.reuse, 0x2 ;  /* 0x00000002fbc47211 */ /* 0x080fe400078610ff */
[C---:B------:R-:W-:Y:S02]  /*14d10*/  LEA R192, P0, R13.reuse, R2, 0x2 ;  /* 0x000000020dc07211 */ /* 0x040fe400078010ff */
[-C--:B------:R-:W-:Y:S02]  /*14d20*/  LEA.HI.X.SX32 R195, R250, R3.reuse, 0x2, P1 ;  /* 0x00000003fac37211 */ /* 0x080fe400008f16ff */
[-C--:B------:R-:W-:Y:S02]  /*14d30*/  LEA.HI.X.SX32 R193, R13, R3.reuse, 0x2, P0 ;  /* 0x000000030dc17211 */ /* 0x080fe400000f16ff */
[----:B------:R-:W-:Y:S02]  /*14d40*/  LOP3.LUT R13, R12, 0x20, RZ, 0xfc, !PT ;  /* 0x000000200c0d7812 */ /* 0x000fe400078efcff */
[----:B------:R-:W-:-:S02]  /*14d50*/  LEA.HI.X.SX32 R197, R251, R3, 0x2, P3 ;  /* 0x00000003fbc57211 */ /* 0x000fc400018f16ff */
[----:B--2---:R-:W-:-:S04]  /*14d60*/  LEA R202, P2, R190, R2, 0x2 ;  /* 0x00000002beca7211 */ /* 0x004fc800078410ff */
[-C--:B------:R-:W-:Y:S02]  /*14d70*/  LEA.HI.X.SX32 R203, R190, R3.reuse, 0x2, P2 ;  /* 0x00000003becb7211 */ /* 0x080fe400010f16ff */
[-C--:B---3--:R-:W-:Y:S02]  /*14d80*/  LEA R200, P5, R15, R2.reuse, 0x2 ;  /* 0x000000020fc87211 */ /* 0x088fe400078a10ff */
[-C--:B------:R-:W-:Y:S02]  /*14d90*/  LEA R248, P2, R7, R2.reuse, 0x2 ;  /* 0x0000000207f87211 */ /* 0x080fe400078410ff */
[-C--:B------:R-:W-:Y:S02]  /*14da0*/  LEA.HI.X.SX32 R201, R15, R3.reuse, 0x2, P5 ;  /* 0x000000030fc97211 */ /* 0x080fe400028f16ff */
[----:B------:R-:W2:Y:S01]  /*14db0*/  S2R R15, SR_TID.X ;  /* 0x00000000000f7919 */ /* 0x000ea20000002100 */
[----:B------:R-:W-:Y:S01]  /*14dc0*/  LEA.HI.X.SX32 R249, R7, R3, 0x2, P2 ;  /* 0x0000000307f97211 */ /* 0x000fe200010f16ff */
[----:B-1----:R-:W-:Y:S01]  /*14dd0*/  VIADD R7, R0, 0x3f ;  /* 0x0000003f00077836 */ /* 0x002fe20000000000 */
[----:B------:R-:W-:-:S02]  /*14de0*/  LEA R246, P5, R6, R2, 0x2 ;  /* 0x0000000206f67211 */ /* 0x000fc400078a10ff */
[----:B------:R-:W-:Y:S02]  /*14df0*/  LEA R190, P4, R252, R2, 0x2 ;  /* 0x00000002fcbe7211 */ /* 0x000fe400078810ff */
[----:B------:R-:W-:Y:S02]  /*14e00*/  LOP3.LUT R2, R12, 0x2, RZ, 0xfc, !PT ;  /* 0x000000020c027812 */ /* 0x000fe400078efcff */
[----:B------:R-:W-:Y:S02]  /*14e10*/  ISETP.GT.AND P1, PT, R7, 0x3f, PT ;  /* 0x0000003f0700780c */ /* 0x000fe40003f24270 */
[-C--:B------:R-:W-:Y:S02]  /*14e20*/  LEA.HI.X.SX32 R191, R252, R3.reuse, 0x2, P4 ;  /* 0x00000003fcbf7211 */ /* 0x080fe400020f16ff */
[----:B------:R-:W-:Y:S02]  /*14e30*/  ISETP.GE.AND P0, PT, R2, R0, PT ;  /* 0x000000000200720c */ /* 0x000fe40003f06270 */
[----:B------:R-:W-:-:S02]  /*14e40*/  LEA.HI.X.SX32 R247, R6, R3, 0x2, P5 ;  /* 0x0000000306f77211 */ /* 0x000fc400028f16ff */
[CC--:B------:R-:W-:Y:S02]  /*14e50*/  ISETP.GE.AND P4, PT, R12.reuse, R0.reuse, PT ;  /* 0x000000000c00720c */ /* 0x0c0fe40003f86270 */
[----:B------:R-:W-:Y:S02]  /*14e60*/  SEL R2, RZ, 0x4, !P1 ;  /* 0x00000004ff027807 */ /* 0x000fe40004800000 */
[C---:B------:R-:W-:Y:S02]  /*14e70*/  LOP3.LUT R3, R12.reuse, 0x6, RZ, 0xfc, !PT ;  /* 0x000000060c037812 */ /* 0x040fe400078efcff */
[----:B------:R-:W-:Y:S02]  /*14e80*/  LOP3.LUT R6, R12, 0x4, RZ, 0xfc, !PT ;  /* 0x000000040c067812 */ /* 0x000fe400078efcff */
[----:B------:R-:W-:Y:S02]  /*14e90*/  ISETP.GE.AND P1, PT, R13, R0, PT ;  /* 0x000000000d00720c */ /* 0x000fe40003f26270 */
[----:B------:R-:W-:-:S02]  /*14ea0*/  SEL R13, R2, RZ, !P4 ;  /* 0x000000ff020d7207 */ /* 0x000fc40006000000 */
[-C--:B------:R-:W-:Y:S02]  /*14eb0*/  ISETP.GE.AND P4, PT, R3, R0.reuse, PT ;  /* 0x000000000300720c */ /* 0x080fe40003f86270 */
[----:B------:R-:W-:Y:S02]  /*14ec0*/  LOP3.LUT R3, R12, 0x26, RZ, 0xfc, !PT ;  /* 0x000000260c037812 */ /* 0x000fe400078efcff */
[----:B------:R-:W-:Y:S02]  /*14ed0*/  ISETP.GE.AND P5, PT, R6, R0, PT ;  /* 0x000000000600720c */ /* 0x000fe40003fa6270 */
[----:B------:R-:W-:Y:S01]  /*14ee0*/  LOP3.LUT R6, R12, 0x24, RZ, 0xfc, !PT ;  /* 0x000000240c067812 */ /* 0x000fe200078efcff */
[----:B------:R1:W-:Y:S01]  /*14ef0*/  STL.64 [R1+0x530], R248 ;  /* 0x000530f801007387 */ /* 0x0003e20000100a00 */
[----:B------:R-:W-:Y:S02]  /*14f00*/  SEL R252, R2, RZ, !P1 ;  /* 0x000000ff02fc7207 */ /* 0x000fe40004800000 */
[----:B------:R-:W-:-:S02]  /*14f10*/  LOP3.LUT R7, R12, 0x22, RZ, 0xfc, !PT ;  /* 0x000000220c077812 */ /* 0x000fc400078efcff */
[-C--:B------:R-:W-:Y:S02]  /*14f20*/  ISETP.GE.AND P1, PT, R3, R0.reuse, PT ;  /* 0x000000000300720c */ /* 0x080fe40003f26270 */
[----:B------:R-:W-:Y:S02]  /*14f30*/  LOP3.LUT R3, R12, 0x8, RZ, 0xfc, !PT ;  /* 0x000000080c037812 */ /* 0x000fe400078efcff */
[-C--:B------:R-:W-:Y:S02]  /*14f40*/  ISETP.GE.AND P2, PT, R7, R0.reuse, PT ;  /* 0x000000000700720c */ /* 0x080fe40003f46270 */
[----:B-1----:R-:W-:Y:S02]  /*14f50*/  SEL R249, R2, RZ, !P0 ;  /* 0x000000ff02f97207 */ /* 0x002fe40004000000 */
[----:B------:R-:W-:Y:S02]  /*14f60*/  ISETP.GE.AND P0, PT, R6, R0, PT ;  /* 0x000000000600720c */ /* 0x000fe40003f06270 */
[----:B------:R-:W-:-:S02]  /*14f70*/  LOP3.LUT R6, R12, 0xa, RZ, 0xfc, !PT ;  /* 0x0000000a0c067812 */ /* 0x000fc400078efcff */
[-C--:B------:R-:W-:Y:S02]  /*14f80*/  ISETP.GE.AND P2, PT, R3, R0.reuse, PT ;  /* 0x000000000300720c */ /* 0x080fe40003f46270 */
[----:B------:R-:W-:Y:S02]  /*14f90*/  SEL R3, R2, RZ, !P5 ;  /* 0x000000ff02037207 */ /* 0x000fe40006800000 */
[----:B------:R-:W-:Y:S02]  /*14fa0*/  ISETP.GE.AND P5, PT, R6, R0, PT ;  /* 0x000000000600720c */ /* 0x000fe40003fa6270 */
[C---:B------:R-:W-:Y:S02]  /*14fb0*/  LOP3.LUT R6, R12.reuse, 0x2a, RZ, 0xfc, !PT ;  /* 0x0000002a0c067812 */ /* 0x040fe400078efcff */
[----:B--2---:R-:W-:Y:S01]  /*14fc0*/  LOP3.LUT R15, R15, 0x3f, RZ, 0xc0, !PT ;  /* 0x0000003f0f0f7812 */ /* 0x004fe200078ec0ff */
[----:B------:R-:W-:Y:S01]  /*14fd0*/  STL.64 [R1+0x528], R246 ;  /* 0x000528f601007387 */ /* 0x000fe20000100a00 */
[----:B------:R-:W-:-:S02]  /*14fe0*/  LOP3.LUT R7, R12, 0x28, RZ, 0xfc, !PT ;  /* 0x000000280c077812 */ /* 0x000fc400078efcff */
[----:B------:R-:W-:Y:S01]  /*14ff0*/  SEL R14, R2, RZ, !P0 ;  /* 0x000000ff020e7207 */ /* 0x000fe20004000000 */
[----:B------:R1:W-:Y:S01]  /*15000*/  STL.64 [R1+0x510], R190 ;  /* 0x000510be01007387 */ /* 0x0003e20000100a00 */
[-C--:B------:R-:W-:Y:S02]  /*15010*/  ISETP.GE.AND P0, PT, R6, R0.reuse, PT ;  /* 0x000000000600720c */ /* 0x080fe40003f06270 */
[-C--:B------:R-:W-:Y:S02]  /*15020*/  ISETP.GE.AND P3, PT, R15, R0.reuse, PT ;  /* 0x000000000f00720c */ /* 0x080fe40003f66270 */
[----:B------:R-:W-:Y:S02]  /*15030*/  LOP3.LUT R6, R12, 0xc, RZ, 0xfc, !PT ;  /* 0x0000000c0c067812 */ /* 0x000fe400078efcff */
[----:B------:R-:W-:Y:S02]  /*15040*/  SEL R15, R2, RZ, !P4 ;  /* 0x000000ff020f7207 */ /* 0x000fe40006000000 */
[----:B------:R-:W-:-:S02]  /*15050*/  ISETP.GE.AND P4, PT, R7, R0, PT ;  /* 0x000000000700720c */ /* 0x000fc40003f86270 */
[C---:B-1----:R-:W-:Y:S02]  /*15060*/  LOP3.LUT R191, R12.reuse, 0x2c, RZ, 0xfc, !PT ;  /* 0x0000002c0cbf7812 */ /* 0x042fe400078efcff */
[----:B------:R-:W-:Y:S02]  /*15070*/  LOP3.LUT R190, R12, 0xe, RZ, 0xfc, !PT ;  /* 0x0000000e0cbe7812 */ /* 0x000fe400078efcff */
[----:B------:R-:W-:Y:S02]  /*15080*/  SEL R7, R2, RZ, !P1 ;  /* 0x000000ff02077207 */ /* 0x000fe40004800000 */
[----:B------:R-:W-:Y:S02]  /*15090*/  ISETP.GE.AND P1, PT, R6, R0, PT ;  /* 0x000000000600720c */ /* 0x000fe40003f26270 */
[C---:B------:R-:W-:Y:S02]  /*150a0*/  SEL R250, R2.reuse, RZ, !P5 ;  /* 0x000000ff02fa7207 */ /* 0x040fe40006800000 */
[----:B------:R-:W-:-:S02]  /*150b0*/  SEL R6, R2, RZ, !P2 ;  /* 0x000000ff02067207 */ /* 0x000fc40005000000 */
[-C--:B------:R-:W-:Y:S02]  /*150c0*/  ISETP.GE.AND P5, PT, R191, R0.reuse, PT ;  /* 0x00000000bf00720c */ /* 0x080fe40003fa6270 */
[----:B------:R-:W-:Y:S02]  /*150d0*/  ISETP.GE.AND P2, PT, R190, R0, PT ;  /* 0x00000000be00720c */ /* 0x000fe40003f46270 */
[C---:B------:R-:W-:Y:S02]  /*150e0*/  LOP3.LUT R191, R12.reuse, 0x10, RZ, 0xfc, !PT ;  /* 0x000000100cbf7812 */ /* 0x040fe400078efcff */
[----:B------:R-:W-:Y:S02]  /*150f0*/  LOP3.LUT R190, R12, 0x2e, RZ, 0xfc, !PT ;  /* 0x0000002e0cbe7812 */ /* 0x000fe400078efcff */
        /* <DEDUP_REMOVED lines=10> */
[----:B------:R-:W-:Y:S01]  /*151a0*/  SEL R191, R2, RZ, !P5 ;  /* 0x000000ff02bf7207 */ /* 0x000fe20006800000 */
[----:B------:R1:W-:Y:S01]  /*151b0*/  STL [R1+0x558], R251 ;  /* 0x000558fb01007387 */ /* 0x0003e20000100800 */
[----:B------:R-:W-:-:S03]  /*151c0*/  LOP3.LUT R190, R12, 0x32, RZ, 0xfc, !PT ;  /* 0x000000320cbe7812 */ /* 0x000fc600078efcff */
[----:B------:R2:W-:Y:S01]  /*151d0*/  STL [R1+0x554], R191 ;  /* 0x000554bf01007387 */ /* 0x0005e20000100800 */
[----:B------:R-:W-:Y:S02]  /*151e0*/  ISETP.GE.AND P5, PT, R190, R0, PT ;  /* 0x00000000be00720c */ /* 0x000fe40003fa6270 */
[----:B------:R-:W-:Y:S02]  /*151f0*/  LOP3.LUT R190, R12, 0x16, RZ, 0xfc, !PT ;  /* 0x000000160cbe7812 */ /* 0x000fe400078efcff */
[----:B-1----:R-:W-:Y:S02]  /*15200*/  SEL R251, R2, RZ, !P4 ;  /* 0x000000ff02fb7207 */ /* 0x002fe40006000000 */
[----:B--2---:R-:W-:-:S03]  /*15210*/  LOP3.LUT R191, R12, 0x14, RZ, 0xfc, !PT ;  /* 0x000000140cbf7812 */ /* 0x004fc600078efcff */
[----:B------:R1:W-:Y:S01]  /*15220*/  STL [R1+0x550], R251 ;  /* 0x000550fb01007387 */ /* 0x0003e20000100800 */
[-C--:B------:R-:W-:Y:S02]  /*15230*/  ISETP.GE.AND P4, PT, R191, R0.reuse, PT ;  /* 0x00000000bf00720c */ /* 0x080fe40003f86270 */
[----:B------:R-:W-:Y:S02]  /*15240*/  LOP3.LUT R191, R12, 0x34, RZ, 0xfc, !PT ;  /* 0x000000340cbf7812 */ /* 0x000fe400078efcff */
[----:B-1----:R-:W-:Y:S02]  /*15250*/  SEL R251, R2, RZ, !P0 ;  /* 0x000000ff02fb7207 */ /* 0x002fe40004000000 */
[----:B------:R-:W-:Y:S02]  /*15260*/  ISETP.GE.AND P0, PT, R190, R0, PT ;  /* 0x00000000be00720c */ /* 0x000fe40003f06270 */
[----:B------:R-:W-:Y:S02]  /*15270*/  LOP3.LUT R190, R12, 0x36, RZ, 0xfc, !PT ;  /* 0x000000360cbe7812 */ /* 0x000fe400078efcff */
[----:B------:R-:W-:-:S05]  /*15280*/  SEL R12, R2, RZ, !P1 ;  /* 0x000000ff020c7207 */ /* 0x000fca0004800000 */
[----:B------:R1:W-:Y:S02]  /*15290*/  STL [R1+0x568], R12 ;  /* 0x0005680c01007387 */ /* 0x0003e40000100800 */
[----:B-1----:R-:W1:Y:S01]  /*152a0*/  S2R R12, SR_TID.X ;  /* 0x00000000000c7919 */ /* 0x002e620000002100 */
[-C--:B------:R-:W-:Y:S02]  /*152b0*/  ISETP.GE.AND P1, PT, R191, R0.reuse, PT ;  /* 0x00000000bf00720c */ /* 0x080fe40003f26270 */
[----:B------:R-:W-:Y:S02]  /*152c0*/  SEL R191, R2, RZ, !P2 ;  /* 0x000000ff02bf7207 */ /* 0x000fe40005000000 */
[----:B------:R-:W-:-:S03]  /*152d0*/  ISETP.GE.AND P2, PT, R190, R0, PT ;  /* 0x00000000be00720c */ /* 0x000fc60003f46270 */
[----:B------:R2:W-:Y:S01]  /*152e0*/  STL [R1+0x564], R191 ;  /* 0x000564bf01007387 */ /* 0x0005e20000100800 */
[----:B-1----:R-:W-:-:S04]  /*152f0*/  SHF.R.U32.HI R12, RZ, 0x6, R12 ;  /* 0x00000006ff0c7819 */ /* 0x002fc8000001160c */
[----:B------:R-:W-:-:S04]  /*15300*/  SGXT.U32 R12, R12, 0x1 ;  /* 0x000000010c0c781a */ /* 0x000fc80000000000 */
[C---:B--2---:R-:W-:Y:S02]  /*15310*/  LOP3.LUT R191, R12.reuse, 0x18, RZ, 0xfc, !PT ;  /* 0x000000180cbf7812 */ /* 0x044fe400078efcff */
        /* <DEDUP_REMOVED lines=29> */
[----:B------:R-:W-:Y:S01]  /*154f0*/  STL [R1+0x56c], R191 ;  /* 0x00056cbf01007387 */ /* 0x000fe20000100800 */
[----:B------:R-:W-:-:S05]  /*15500*/  SEL R190, R2, RZ, !P4 ;  /* 0x000000ff02be7207 */ /* 0x000fca0006000000 */
[----:B------:R2:W-:Y:S04]  /*15510*/  STL [R1+0x588], R190 ;  /* 0x000588be01007387 */ /* 0x0005e80000100800 */
[----:B--2---:R2:W5:Y:S01]  /*15520*/  LDL.LU R190, [R1+0xd6c] ;  /* 0x000d6c0001be7983 */ /* 0x0045620000300800 */
[----:B-1----:R-:W-:-:S04]  /*15530*/  SHF.R.U32.HI R12, RZ, 0x6, R12 ;  /* 0x00000006ff0c7819 */ /* 0x002fc8000001160c */
[----:B------:R-:W-:-:S04]  /*15540*/  SGXT.U32 R12, R12, 0x1 ;  /* 0x000000010c0c781a */ /* 0x000fc80000000000 */
[C---:B------:R-:W-:Y:S02]  /*15550*/  LOP3.LUT R191, R12.reuse, 0x3c, RZ, 0xfc, !PT ;  /* 0x0000003c0cbf7812 */ /* 0x040fe400078efcff */
[----:B------:R-:W-:Y:S02]  /*15560*/  LOP3.LUT R12, R12, 0x3e, RZ, 0xfc, !PT ;  /* 0x0000003e0c0c7812 */ /* 0x000fe400078efcff */
[-C--:B------:R-:W-:Y:S02]  /*15570*/  ISETP.GE.AND P4, PT, R191, R0.reuse, PT ;  /* 0x00000000bf00720c */ /* 0x080fe40003f86270 */
[----:B------:R-:W-:Y:S02]  /*15580*/  SEL R191, R2, RZ, !P0 ;  /* 0x000000ff02bf7207 */ /* 0x000fe40004000000 */
[----:B------:R-:W-:Y:S02]  /*15590*/  ISETP.GE.AND P0, PT, R12, R0, PT ;  /* 0x000000000c00720c */ /* 0x000fe40003f06270 */
[----:B------:R-:W-:Y:S01]  /*155a0*/  SEL R12, R2, RZ, !P1 ;  /* 0x000000ff020c7207 */ /* 0x000fe20004800000 */
[----:B------:R1:W-:Y:S04]  /*155b0*/  STL [R1+0x584], R191 ;  /* 0x000584bf01007387 */ /* 0x0003e80000100800 */
[----:B-1----:R2:W5:Y:S04]  /*155c0*/  LDL.LU R191, [R1+0xd68] ;  /* 0x000d680001bf7983 */ /* 0x0025680000300800 */
[----:B------:R2:W5:Y:S04]  /*155d0*/  LDL.LU R0, [R1+0xd64] ;  /* 0x000d640001007983 */ /* 0x0005680000300800 */
[----:B------:R1:W-:Y:S02]  /*155e0*/  STL [R1+0x580], R12 ;  /* 0x0005800c01007387 */ /* 0x0003e40000100800 */
[----:B-1----:R-:W1:Y:S01]  /*155f0*/  S2R R12, SR_TID.X ;  /* 0x00000000000c7919 */ /* 0x002e620000002100 */
[----:B------:R-:W-:-:S02]  /*15600*/  ISETP.NE.U32.AND P1, PT, R13, RZ, PT ;  /* 0x000000ff0d00720c */ /* 0x000fc40003f25070 */
[C---:B------:R-:W-:Y:S02]  /*15610*/  SEL R13, R2.reuse, RZ, !P2 ;  /* 0x000000ff020d7207 */ /* 0x040fe40005000000 */
[----:B------:R-:W-:Y:S02]  /*15620*/  ISETP.NE.U32.AND P2, PT, R249, RZ, PT ;  /* 0x000000fff900720c */ /* 0x000fe40003f45070 */
[----:B------:R-:W3:Y:S01]  /*15630*/  LDC R249, c[0x0][0x3a0] ;  /* 0x0000e800fff97b82 */ /* 0x000ee20000000800 */
[----:B------:R4:W-:Y:S02]  /*15640*/  STL [R1+0x57c], R13 ;  /* 0x00057c0d01007387 */ /* 0x0009e40000100800 */
[----:B----4-:R-:W-:Y:S02]  /*15650*/  SEL R13, R2, RZ, !P5 ;  /* 0x000000ff020d7207 */ /* 0x010fe40006800000 */
[----:B------:R-:W-:Y:S02]  /*15660*/  ISETP.NE.U32.AND P5, PT, R252, RZ, PT ;  /* 0x000000fffc00720c */ /* 0x000fe40003fa5070 */
[----:B------:R-:W4:Y:S01]  /*15670*/  S2R R252, SR_TID.X ;  /* 0x0000000000fc7919 */ /* 0x000f220000002100 */
[----:B-1----:R-:W-:Y:S01]  /*15680*/  SHF.R.U32.HI R12, RZ, 0x6, R12 ;  /* 0x00000006ff0c7819 */ /* 0x002fe2000001160c */
[----:B------:R1:W-:Y:S03]  /*15690*/  STL [R1+0x594], R13 ;  /* 0x0005940d01007387 */ /* 0x0003e60000100800 */
[----:B------:R-:W-:-:S04]  /*156a0*/  SGXT.U32 R12, R12, 0x1 ;  /* 0x000000010c0c781a */ /* 0x000fc80000000000 */
[----:B-1----:R-:W-:-:S04]  /*156b0*/  LOP3.LUT R13, R12, 0x22, RZ, 0xfc, !PT ;  /* 0x000000220c0d7812 */ /* 0x002fc800078efcff */
[----:B---3--:R-:W-:Y:S02]  /*156c0*/  ISETP.GE.AND P6, PT, R13, R249, PT ;  /* 0x000000f90d00720c */ /* 0x008fe40003fc6270 */
[C---:B------:R-:W-:Y:S02]  /*156d0*/  SEL R249, R2.reuse, RZ, !P4 ;  /* 0x000000ff02f97207 */ /* 0x040fe40006000000 */
[----:B------:R-:W-:-:S03]  /*156e0*/  SEL R13, R2, RZ, !P6 ;  /* 0x000000ff020d7207 */ /* 0x000fc60007000000 */
[----:B------:R1:W-:Y:S01]  /*156f0*/  STL [R1+0x590], R249 ;  /* 0x000590f901007387 */ /* 0x0003e20000100800 */
[----:B------:R-:W-:Y:S01]  /*15700*/  ISETP.NE.U32.AND P4, PT, R13, RZ, PT ;  /* 0x000000ff0d00720c */ /* 0x000fe20003f85070 */
[----:B----4-:R-:W-:Y:S01]  /*15710*/  IMAD.SHL.U32 R13, R252, 0x10, RZ ;  /* 0x00000010fc0d7824 */ /* 0x010fe200078e00ff */
[----:B------:R-:W-:Y:S01]  /*15720*/  USHF.L.U32 UR6, UR17, 0x15, URZ ;  /* 0x0000001511067899 */ /* 0x000fe200080006ff */
[----:B-1----:R-:W-:-:S03]  /*15730*/  SEL R249, R2, RZ, !P0 ;  /* 0x000000ff02f97207 */ /* 0x002fc60004000000 */
[----:B------:R-:W-:Y:S02]  /*15740*/  LOP3.LUT R13, R13, 0x70, RZ, 0xc0, !PT ;  /* 0x000000700d0d7812 */ /* 0x000fe400078ec0ff */
[----:B------:R1:W-:Y:S01]  /*15750*/  STL [R1+0x58c], R249 ;  /* 0x00058cf901007387 */ /* 0x0003e20000100800 */
[----:B------:R-:W-:Y:S01]  /*15760*/  ULOP3.LUT UR6, UR6, 0x600000, URZ, 0xc0, !UPT ;  /* 0x0060000006067892 */ /* 0x000fe2000f8ec0ff */
[C---:B------:R-:W-:Y:S01]  /*15770*/  LOP3.LUT P0, RZ, R252.reuse, 0x7f, RZ, 0xc0, !PT ;  /* 0x0000007ffcff7812 */ /* 0x040fe2000780c0ff */
[----:B------:R-:W-:Y:S01]  /*15780*/  UIADD3 UR16, UPT, UPT, UR7, 0x90000, URZ ;  /* 0x0009000007107890 */ /* 0x000fe2000fffe0ff */
[----:B-1----:R-:W-:Y:S01]  /*15790*/  LOP3.LUT R249, R252, 0x40, RZ, 0xc0, !PT ;  /* 0x00000040fcf97812 */ /* 0x002fe200078ec0ff */
[----:B------:R-:W-:-:S03]  /*157a0*/  UIADD3 UR9, UPT, UPT, UR8, UR6, URZ ;  /* 0x0000000608097290 */ /* 0x000fc6000fffe0ff */
[----:B------:R-:W-:Y:S01]  /*157b0*/  LEA.HI R13, R249, R13, RZ, 0x1c ;  /* 0x0000000df90d7211 */ /* 0x000fe200078fe0ff */
[----:B------:R-:W-:Y:S01]  /*157c0*/  UMOV UR12, 0x1 ;  /* 0x00000001000c7882 */ /* 0x000fe20000000000 */
[----:B--2---:R-:W-:Y:S07]  /*157d0*/  BRA.U UP0, `(.L_x_5) ;  /* 0x0000000100187547 */ /* 0x004fee000b800000 */
[----:B------:R-:W-:Y:S01]  /*157e0*/  ELECT P6, URZ, PT ;  /* 0x0000000000ff782f */ /* 0x000fe200038c0000 */
[----:B------:R-:W-:Y:S01]  /*157f0*/  IMAD.MOV.U32 R249, RZ, RZ, 0x1 ;  /* 0x00000001fff97424 */ /* 0x000fe200078e00ff */
[----:B------:R-:W-:Y:S01]  /*15800*/  UMOV UR6, 0x40 ;  /* 0x0000004000067882 */ /* 0x000fe20000000000 */
[----:B------:R-:W-:Y:S01]  /*15810*/  UVIRTCOUNT.DEALLOC.SMPOOL 0x80 ;  /* 0x000000800000784c */ /* 0x000fe20000000000 */
[----:B------:R-:W-:-:S09]  /*15820*/  ULEA UR6, UR10, UR6, 0x18 ;  /* 0x000000060a067291 */ /* 0x000fd2000f8ec0ff */
[----:B------:R1:W-:Y:S03]  /*15830*/  @P6 STS.U8 [UR6], R249 ;  /* 0x000000f9ff006988 */ /* 0x0003e60008000006 */
.L_x_5:
[----:B------:R-:W-:Y:S01]  /*15840*/  STL.64 [R1+0x1378], R28 ;  /* 0x0013781c01007387 */ /* 0x000fe20000100a00 */
[----:B------:R-:W-:Y:S01]  /*15850*/  SEL R2, R2, RZ, !P3 ;  /* 0x000000ff02027207 */ /* 0x000fe20005800000 */
[----:B------:R-:W-:Y:S01]  /*15860*/  VOTEU.ALL UP1, P0 ;  /* 0x0000000000ff7886 */ /* 0x000fe20000020000 */
[----:B------:R-:W-:Y:S01]  /*15870*/  STTM.x64 tmem[UR9], RZ ;  /* 0x000000ff000079ed */ /* 0x000fe20008340009 */
[----:B------:R2:W-:Y:S01]  /*15880*/  STL.64 [R1+0x1370], R20 ;  /* 0x0013701401007387 */ /* 0x0005e20000100a00 */
[----:B------:R-:W-:Y:S01]  /*15890*/  ISETP.NE.U32.AND P3, PT, R3, RZ, PT ;  /* 0x000000ff0300720c */ /* 0x000fe20003f65070 */
[----:B------:R-:W-:Y:S01]  /*158a0*/  UMOV UR10, UR16 ;  /* 0x00000010000a7c82 */ /* 0x000fe20008000000 */
[----:B------:R-:W-:Y:S01]  /*158b0*/  VOTEU.ALL UP2, P0 ;  /* 0x0000000000ff7886 */ /* 0x000fe20000040000 */
[----:B------:R3:W-:Y:S01]  /*158c0*/  STL.64 [R1+0x1368], R8 ;  /* 0x0013680801007387 */ /* 0x0007e20000100a00 */
[----:B------:R-:W4:Y:S01]  /*158d0*/  LDCU.64 UR22, c[0x0][0x358] ;  /* 0x00006b00ff1677ac */ /* 0x000f220008000a00 */
[----:B------:R-:W-:Y:S01]  /*158e0*/  STTM.x64 tmem[UR9+0x40], RZ ;  /* 0x000040ff000079ed */ /* 0x000fe20008340009 */
[----:B------:R-:W-:Y:S01]  /*158f0*/  STTM.x64 tmem[UR9+0x80], RZ ;  /* 0x000080ff000079ed */ /* 0x000fe20008340009 */
[----:B------:R-:W-:Y:S01]  /*15900*/  STTM.x64 tmem[UR9+0xc0], RZ ;  /* 0x0000c0ff000079ed */ /* 0x000fe20008340009 */
[----:B------:R-:W1:Y:S01]  /*15910*/  FENCE.VIEW.ASYNC.T ;  /* 0x00000000000073c6 */ /* 0x000e620000000200 */
[----:B------:R-:W-:-:S04]  /*15920*/  @!UP1 UIADD3 UR14, UPT, UPT, -UR12, 0x100000, URZ ;  /* 0x001000000c0e9890 */ /* 0x000fc8000fffe1ff */
[----:B------:R-:W-:Y:S02]  /*15930*/  @!UP1 USHF.L.U32 UR15, UR14, 0xb, URZ ;  /* 0x0000000b0e0f9899 */ /* 0x000fe400080006ff */
[----:B------:R-:W-:Y:S01]  /*15940*/  @!UP1 USHF.L.U32 UR14, UR14, 0x1, URZ ;  /* 0x000000010e0e9899 */ /* 0x000fe200080006ff */
[----:B-1----:R-:W-:Y:S01]  /*15950*/  BAR.SYNC.DEFER_BLOCKING 0x0 ;  /* 0x0000000000007b1d */ /* 0x002fe20000010000 */
[----:B--2---:R-:W-:Y:S01]  /*15960*/  LOP3.LUT R21, R252, 0x3f, RZ, 0xc0, !PT ;  /* 0x0000003ffc157812 */ /* 0x004fe200078ec0ff */
[----:B------:R-:W-:-:S04]  /*15970*/  IMAD.U32 R249, RZ, RZ, UR7 ;  /* 0x00000007fff97e24 */ /* 0x000fc8000f8e00ff */
[----:B------:R-:W-:Y:S01]  /*15980*/  VOTEU.ALL UP3, P0 ;  /* 0x0000000000ff7886 */ /* 0x000fe20000060000 */
[----:B------:R-:W1:Y:S01]  /*15990*/  LDCU UR6, c[0x0][0x3a0] ;  /* 0x00007400ff0677ac */ /* 0x000e620008000800 */
[----:B---3--:R-:W2:Y:S04]  /*159a0*/  LDL.LU R8, [R1+0x554] ;  /* 0x0005540001087983 */ /* 0x008ea80000300800 */
[----:B------:R-:W3:Y:S04]  /*159b0*/  LDL.LU R20, [R1+0x550] ;  /* 0x0005500001147983 */ /* 0x000ee80000300800 */
[----:B------:R-:W2:Y:S01]  /*159c0*/  LDL.LU R3, [R1+0x558] ;  /* 0x0005580001037983 */ /* 0x000ea20000300800 */
[----:B------:R-:W-:-:S04]  /*159d0*/  @!UP1 UIADD3 UR12, UPT, UPT, -UR12, 0x100000, URZ ;  /* 0x001000000c0c9890 */ /* 0x000fc8000fffe1ff */
[----:B------:R-:W-:Y:S02]  /*159e0*/  @!UP1 USHF.L.U32 UR13, UR12, 0xb, URZ ;  /* 0x0000000b0c0d9899 */ /* 0x000fe400080006ff */
[----:B------:R-:W-:Y:S01]  /*159f0*/  @!UP1 USHF.L.U32 UR12, UR12, 0x1, URZ ;  /* 0x000000010c0c9899 */ /* 0x000fe200080006ff */
[----:B------:R-:W-:Y:S01]  /*15a00*/  IMAD R13, R21, 0x80, R13 ;  /* 0x00000080150d7824 */ /* 0x000fe200078e020d */
[----:B------:R-:W-:Y:S04]  /*15a10*/  STL.64 [R1+0x12d8], R244 ;  /* 0x0012d8f401007387 */ /* 0x000fe80000100a00 */
[----:B------:R-:W-:Y:S01]  /*15a20*/  IADD3 R252, PT, PT, R249, 0x100000, R13 ;  /* 0x00100000f9fc7810 */ /* 0x000fe20007ffe00d */
[----:B------:R-:W1:Y:S02]  /*15a30*/  FENCE.VIEW.ASYNC.S ;  /* 0x00000000000073c6 */ /* 0x000e640000000000 */
[----:B-1----:R1:W1:Y:S02]  /*15a40*/  @!UP2 SYNCS.EXCH.64 URZ, [UR10], UR14 ;  /* 0x0000000e0affa5b2 */ /* 0x0022640008000100 */
[----:B-1----:R-:W-:Y:S01]  /*15a50*/  BAR.SYNC.DEFER_BLOCKING 0x0 ;  /* 0x0000000000007b1d */ /* 0x002fe20000010000 */
[----:B------:R-:W-:-:S05]  /*15a60*/  LOP3.LUT R9, R13, 0x10, RZ, 0x3c, !PT ;  /* 0x000000100d097812 */ /* 0x000fca00078e3cff */
[----:B------:R-:W-:Y:S01]  /*15a70*/  STL.64 [R1+0x12e0], R242 ;  /* 0x0012e0f201007387 */ /* 0x000fe20000100a00 */
[----:B------:R-:W-:Y:S01]  /*15a80*/  UIADD3 UR6, UPT, UPT, UR6, -0x40, URZ ;  /* 0xffffffc006067890 */ /* 0x000fe2000fffe0ff */
[----:B------:R-:W1:Y:S02]  /*15a90*/  LDCU UR15, c[0x0][0x3a0] ;  /* 0x00007400ff0f77ac */ /* 0x000e640008000800 */
[----:B------:R-:W-:Y:S04]  /*15aa0*/  STL.64 [R1+0x12e8], R216 ;  /* 0x0012e8d801007387 */ /* 0x000fe80000100a00 */
[----:B------:R-:W-:Y:S04]  /*15ab0*/  STL.64 [R1+0x12f0], R214 ;  /* 0x0012f0d601007387 */ /* 0x000fe80000100a00 */
[----:B------:R1:W-:Y:S01]  /*15ac0*/  STL [R1+0xd60], R9 ;  /* 0x000d600901007387 */ /* 0x0003e20000100800 */
[----:B------:R1:W4:Y:S03]  /*15ad0*/  @!UP3 SYNCS.EXCH.64 URZ, [UR7+0x90008], UR12 ;  /* 0x0900080c07ffb5b2 */ /* 0x0003260008000100 */
[----:B------:R-:W-:Y:S01]  /*15ae0*/  @!PT LDS RZ, [RZ] ;  /* 0x00000000fffff984 */ /* 0x000fe20000000800 */
[----:B------:R-:W-:Y:S01]  /*15af0*/  @!PT LDS RZ, [RZ] ;  /* 0x00000000fffff984 */ /* 0x000fe20000000800 */
[----:B------:R-:W-:Y:S01]  /*15b00*/  @!PT LDS RZ, [RZ] ;  /* 0x00000000fffff984 */ /* 0x000fe20000000800 */
[----:B----4-:R-:W-:Y:S01]  /*15b10*/  LDGSTS.E [R252+-0x80000], desc[UR22][R244.64], P1 ;  /* 0x80000000f4fc7fae */ /* 0x010fe200089a1016 */
[----:B------:R-:W-:-:S03]  /*15b20*/  ISETP.NE.U32.AND P1, PT, R15, RZ, PT ;  /* 0x000000ff0f00720c */ /* 0x000fc60003f25070 */
[----:B------:R-:W-:Y:S01]  /*15b30*/  LDGSTS.E [R252+-0x7fff8], desc[UR22][R242.64], P2 ;  /* 0x80008000f2fc7fae */ /* 0x000fe200091a1016 */
[----:B------:R-:W-:-:S03]  /*15b40*/  ISETP.NE.U32.AND P2, PT, R14, RZ, PT ;  /* 0x000000ff0e00720c */ /* 0x000fc60003f45070 */
[----:B------:R-:W-:Y:S01]  /*15b50*/  LDGSTS.E [R252+-0x7e000], desc[UR22][R216.64], P5 ;  /* 0x82000000d8fc7fae */ /* 0x000fe2000a9a1016 */
[----:B------:R-:W-:-:S03]  /*15b60*/  ISETP.NE.U32.AND P5, PT, R7, RZ, PT ;  /* 0x000000ff0700720c */ /* 0x000fc60003fa5070 */
[----:B------:R-:W-:Y:S01]  /*15b70*/  LDGSTS.E [R252+-0x7dff8], desc[UR22][R214.64], P4 ;  /* 0x82008000d6fc7fae */ /* 0x000fe2000a1a1016 */
[----:B------:R-:W-:Y:S02]  /*15b80*/  ISETP.NE.U32.AND P4, PT, R6, RZ, PT ;  /* 0x000000ff0600720c */ /* 0x000fe40003f85070 */
[----:B------:R-:W-:Y:S02]  /*15b90*/  IADD3 R6, PT, PT, R249, 0x100000, R9 ;  /* 0x00100000f9067810 */ /* 0x000fe40007ffe009 */
[----:B-1----:R-:W4:Y:S01]  /*15ba0*/  LDL.LU R9, [R1+0x568] ;  /* 0x0005680001097983 */ /* 0x002f220000300800 */
[----:B------:R-:W-:-:S03]  /*15bb0*/  LOP3.LUT R7, R13, 0x20, RZ, 0x3c, !PT ;  /* 0x000000200d077812 */ /* 0x000fc600078e3cff */
[----:B------:R-:W4:Y:S04]  /*15bc0*/  LDL.LU R28, [R1+0x564] ;  /* 0x00056400011c7983 */ /* 0x000f280000300800 */
[----:B------:R-:W-:Y:S04]  /*15bd0*/  STL.64 [R1+0x12d0], R240 ;  /* 0x0012d0f001007387 */ /* 0x000fe80000100a00 */
[----:B------:R-:W-:Y:S04]  /*15be0*/  STL.64 [R1+0x12f8], R238 ;  /* 0x0012f8ee01007387 */ /* 0x000fe80000100a00 */
[----:B------:R-:W-:Y:S04]  /*15bf0*/  STL.64 [R1+0x1300], R212 ;  /* 0x001300d401007387 */ /* 0x000fe80000100a00 */
[----:B------:R-:W-:Y:S04]  /*15c00*/  STL.64 [R1+0x1308], R210 ;  /* 0x001308d201007387 */ /* 0x000fe80000100a00 */
[----:B------:R1:W-:Y:S04]  /*15c10*/  STL [R1+0xd5c], R7 ;  /* 0x000d5c0701007387 */ /* 0x0003e80000100800 */
[----:B------:R-:W4:Y:S04]  /*15c20*/  LDL.LU R29, [R1+0x560] ;  /* 0x00056000011d7983 */ /* 0x000f280000300800 */
[----:B------:R-:W-:Y:S01]  /*15c30*/  LDGSTS.E [R6+-0x80000], desc[UR22][R240.64], P3 ;  /* 0x80000000f0067fae */ /* 0x000fe200099a1016 */
[----:B------:R-:W-:-:S02]  /*15c40*/  ISETP.NE.U32.AND P3, PT, R250, RZ, PT ;  /* 0x000000fffa00720c */ /* 0x000fc40003f65070 */
[----:B-1----:R-:W-:Y:S01]  /*15c50*/  IADD3 R7, PT, PT, R249, 0x100000, R7 ;  /* 0x00100000f9077810 */ /* 0x002fe20007ffe007 */
[----:B------:R-:W-:Y:S01]  /*15c60*/  LDGSTS.E [R6+-0x7fff8], desc[UR22][R238.64], P1 ;  /* 0x80008000ee067fae */ /* 0x000fe200089a1016 */
[----:B------:R-:W-:-:S03]  /*15c70*/  ISETP.NE.U32.AND P1, PT, R248, RZ, PT ;  /* 0x000000fff800720c */ /* 0x000fc60003f25070 */
[----:B------:R-:W-:Y:S01]  /*15c80*/  LDGSTS.E [R6+-0x7e000], desc[UR22][R212.64], P2 ;  /* 0x82000000d4067fae */ /* 0x000fe200091a1016 */
[----:B------:R-:W-:-:S03]  /*15c90*/  ISETP.NE.U32.AND P2, PT, R247, RZ, PT ;  /* 0x000000fff700720c */ /* 0x000fc60003f45070 */
[----:B------:R1:W-:Y:S01]  /*15ca0*/  LDGSTS.E [R6+-0x7dff8], desc[UR22][R210.64], P5 ;  /* 0x82008000d2067fae */ /* 0x0003e2000a9a1016 */
[----:B------:R-:W-:-:S03]  /*15cb0*/  ISETP.NE.U32.AND P5, PT, R246, RZ, PT ;  /* 0x000000fff600720c */ /* 0x000fc60003fa5070 */
[----:B------:R-:W-:Y:S04]  /*15cc0*/  LDGSTS.E [R7+-0x80000], desc[UR22][R236.64], P4 ;  /* 0x80000000ec077fae */ /* 0x000fe8000a1a1016 */
[----:B------:R-:W-:Y:S04]  /*15cd0*/  STL.64 [R1+0x1310], R236 ;  /* 0x001310ec01007387 */ /* 0x000fe80000100a00 */
[----:B------:R-:W-:Y:S04]  /*15ce0*/  LDGSTS.E [R7+-0x7fff8], desc[UR22][R234.64], P3 ;  /* 0x80008000ea077fae */ /* 0x000fe800099a1016 */
[----:B------:R-:W-:Y:S04]  /*15cf0*/  LDGSTS.E [R7+-0x7e000], desc[UR22][R208.64], P1 ;  /* 0x82000000d0077fae */ /* 0x000fe800089a1016 */
[----:B------:R-:W-:Y:S01]  /*15d00*/  LDGSTS.E [R7+-0x7dff8], desc[UR22][R206.64], P2 ;  /* 0x82008000ce077fae */ /* 0x000fe200091a1016 */
[----:B--2---:R-:W-:-:S03]  /*15d10*/  ISETP.NE.U32.AND P4, PT, R3, RZ, PT ;  /* 0x000000ff0300720c */ /* 0x004fc60003f85070 */
[----:B------:R-:W2:Y:S01]  /*15d20*/  LDL.LU R3, [R1+0x55c] ;  /* 0x00055c0001037983 */ /* 0x000ea20000300800 */
[----:B---3--:R-:W-:-:S03]  /*15d30*/  ISETP.NE.U32.AND P1, PT, R20, RZ, PT ;  /* 0x000000ff1400720c */ /* 0x008fc60003f25070 */
[----:B------:R-:W-:Y:S04]  /*15d40*/  STL.64 [R1+0x1318], R234 ;  /* 0x001318ea01007387 */ /* 0x000fe80000100a00 */
[----:B------:R-:W-:Y:S04]  /*15d50*/  STL.64 [R1+0x1320], R208 ;  /* 0x001320d001007387 */ /* 0x000fe80000100a00 */
[----:B------:R-:W3:Y:S01]  /*15d60*/  LDL.LU R20, [R1+0x578] ;  /* 0x0005780001147983 */ /* 0x000ee20000300800 */
[----:B------:R-:W-:Y:S02]  /*15d70*/  ISETP.NE.U32.AND P3, PT, R8, RZ, PT ;  /* 0x000000ff0800720c */ /* 0x000fe40003f65070 */
[----:B------:R-:W-:Y:S01]  /*15d80*/  LOP3.LUT R8, R13, 0x30, RZ, 0x3c, !PT ;  /* 0x000000300d087812 */ /* 0x000fe200078e3cff */
[----:B------:R-:W3:Y:S04]  /*15d90*/  LDL.LU R243, [R1+0x574] ;  /* 0x0005740001f37983 */ /* 0x000ee80000300800 */
[----:B------:R-:W-:Y:S04]  /*15da0*/  STL.64 [R1+0x1330], R6 ;  /* 0x0013300601007387 */ /* 0x000fe80000100a00 */
[----:B------:R-:W-:Y:S04]  /*15db0*/  STL.64 [R1+0x1328], R206 ;  /* 0x001328ce01007387 */ /* 0x000fe80000100a00 */
[----:B------:R1:W-:Y:S04]  /*15dc0*/  STL [R1+0xd58], R8 ;  /* 0x000d580801007387 */ /* 0x0003e80000100800 */
[----:B------:R-:W3:Y:S04]  /*15dd0*/  LDL.LU R244, [R1+0x570] ;  /* 0x0005700001f47983 */ /* 0x000ee80000300800 */
[----:B------:R-:W3:Y:S01]  /*15de0*/  LDL.LU R245, [R1+0x56c] ;  /* 0x00056c0001f57983 */ /* 0x000ee20000300800 */
[----:B------:R-:W-:-:S03]  /*15df0*/  IADD3 R15, PT, PT, R249, 0x100000, R8 ;  /* 0x00100000f90f7810 */ /* 0x000fc60007ffe008 */
[----:B------:R-:W-:Y:S04]  /*15e00*/  STL.64 [R1+0x1338], R232 ;  /* 0x001338e801007387 */ /* 0x000fe80000100a00 */
[----:B------:R-:W-:Y:S04]  /*15e10*/  LDGSTS.E [R15+-0x80000], desc[UR22][R232.64], P5 ;  /* 0x80000000e80f7fae */ /* 0x000fe8000a9a1016 */
[----:B------:R-:W-:Y:S01]  /*15e20*/  STL.64 [R1+0x1340], R230 ;  /* 0x001340e601007387 */ /* 0x000fe20000100a00 */
[----:B----4-:R-:W-:-:S03]  /*15e30*/  ISETP.NE.U32.AND P5, PT, R9, RZ, PT ;  /* 0x000000ff0900720c */ /* 0x010fc60003fa5070 */
[----:B-1----:R-:W4:Y:S04]  /*15e40*/  LDL.LU R8, [R1+0x588] ;  /* 0x0005880001087983 */ /* 0x002f280000300800 */
[----:B------:R-:W4:Y:S04]  /*15e50*/  LDL.LU R9, [R1+0x584] ;  /* 0x0005840001097983 */ /* 0x000f280000300800 */
[----:B------:R-:W-:Y:S01]  /*15e60*/  LDGSTS.E [R15+-0x7fff8], desc[UR22][R230.64], P4 ;  /* 0x80008000e60f7fae */ /* 0x000fe2000a1a1016 */
[----:B------:R-:W-:-:S03]  /*15e70*/  ISETP.NE.U32.AND P4, PT, R28, RZ, PT ;  /* 0x000000ff1c00720c */ /* 0x000fc60003f85070 */
[----:B------:R-:W4:Y:S04]  /*15e80*/  LDL.LU R28, [R1+0x580] ;  /* 0x00058000011c7983 */ /* 0x000f280000300800 */
[----:B------:R-:W-:Y:S04]  /*15e90*/  LDGSTS.E [R15+-0x7e000], desc[UR22][R204.64], P3 ;  /* 0x82000000cc0f7fae */ /* 0x000fe800099a1016 */
[----:B------:R-:W-:Y:S01]  /*15ea0*/  STL.64 [R1+0x1348], R204 ;  /* 0x001348cc01007387 */ /* 0x000fe20000100a00 */
[----:B------:R-:W-:-:S03]  /*15eb0*/  ISETP.NE.U32.AND P2, PT, R251, RZ, PT ;  /* 0x000000fffb00720c */ /* 0x000fc60003f45070 */
[----:B------:R-:W-:Y:S01]  /*15ec0*/  LDGSTS.E [R15+-0x7dff8], desc[UR22][R202.64], P1 ;  /* 0x82008000ca0f7fae */ /* 0x000fe200089a1016 */
[----:B------:R-:W-:-:S03]  /*15ed0*/  ISETP.NE.U32.AND P3, PT, R29, RZ, PT ;  /* 0x000000ff1d00720c */ /* 0x000fc60003f65070 */
[----:B------:R-:W4:Y:S04]  /*15ee0*/  LDL.LU R29, [R1+0x57c] ;  /* 0x00057c00011d7983 */ /* 0x000f280000300800 */
[----:B------:R-:W-:Y:S01]  /*15ef0*/  STL.64 [R1+0x1350], R202 ;  /* 0x001350ca01007387 */ /* 0x000fe20000100a00 */
[----:B------:R-:W-:-:S04]  /*15f00*/  LOP3.LUT R6, R13, 0x50, RZ, 0x3c, !PT ;  /* 0x000000500d067812 */ /* 0x000fc800078e3cff */
[----:B------:R-:W-:Y:S02]  /*15f10*/  IADD3 R247, PT, PT, R249, 0x100000, R6 ;  /* 0x00100000f9f77810 */ /* 0x000fe40007ffe006 */
[----:B--2---:R-:W-:Y:S02]  /*15f20*/  ISETP.NE.U32.AND P1, PT, R3, RZ, PT ;  /* 0x000000ff0300720c */ /* 0x004fe40003f25070 */
[----:B------:R-:W-:-:S04]  /*15f30*/  LOP3.LUT R3, R13, 0x40, RZ, 0x3c, !PT ;  /* 0x000000400d037812 */ /* 0x000fc800078e3cff */
[----:B------:R-:W-:Y:S01]  /*15f40*/  IADD3 R246, PT, PT, R249, 0x100000, R3 ;  /* 0x00100000f9f67810 */ /* 0x000fe20007ffe003 */
[----:B------:R1:W-:Y:S04]  /*15f50*/  STL [R1+0xd54], R3 ;  /* 0x000d540301007387 */ /* 0x0003e80000100800 */
[----:B------:R-:W2:Y:S04]  /*15f60*/  LDL.LU R14, [R1+0x594] ;  /* 0x00059400010e7983 */ /* 0x000ea80000300800 */
[----:B------:R-:W-:Y:S04]  /*15f70*/  LDGSTS.E [R246+-0x80000], desc[UR22][R228.64], P2 ;  /* 0x80000000e4f67fae */ /* 0x000fe800091a1016 */
[----:B-1----:R-:W2:Y:S01]  /*15f80*/  LDL.LU R3, [R1+0x590] ;  /* 0x0005900001037983 */ /* 0x002ea20000300800 */
[----:B---3--:R-:W-:-:S03]  /*15f90*/  ISETP.NE.U32.AND P2, PT, R20, RZ, PT ;  /* 0x000000ff1400720c */ /* 0x008fc60003f45070 */
[----:B------:R-:W-:Y:S04]  /*15fa0*/  STL.64 [R1+0x1358], R228 ;  /* 0x001358e401007387 */ /* 0x000fe80000100a00 */
[----:B------:R-:W3:Y:S04]  /*15fb0*/  LDL.LU R20, [R1+0x58c] ;  /* 0x00058c0001147983 */ /* 0x000ee80000300800 */
[----:B------:R-:W-:Y:S01]  /*15fc0*/  LDGSTS.E [R246+-0x7fff8], desc[UR22][R226.64], P5 ;  /* 0x80008000e2f67fae */ /* 0x000fe2000a9a1016 */
[----:B------:R-:W-:-:S03]  /*15fd0*/  ISETP.NE.U32.AND P5, PT, R243, RZ, PT ;  /* 0x000000fff300720c */ /* 0x000fc60003fa5070 */
[----:B------:R-:W-:Y:S04]  /*15fe0*/  STL.64 [R1+0x1360], R226 ;  /* 0x001360e201007387 */ /* 0x000fe80000100a00 */
[----:B------:R-:W-:Y:S01]  /*15ff0*/  LDGSTS.E [R246+-0x7e000], desc[UR22][R200.64], P4 ;  /* 0x82000000c8f67fae */ /* 0x000fe2000a1a1016 */
[----:B------:R-:W-:-:S03]  /*16000*/  ISETP.NE.U32.AND P4, PT, R244, RZ, PT ;  /* 0x000000fff400720c */ /* 0x000fc60003f85070 */
[----:B------:R-:W3:Y:S04]  /*16010*/  LDL.64 R216, [R1+0x530] ;  /* 0x0005300001d87983 */ /* 0x000ee80000100a00 */
[----:B------:R-:W3:Y:S04]  /*16020*/  LDL.64 R242, [R1+0x540] ;  /* 0x0005400001f27983 */ /* 0x000ee80000100a00 */
[----:B------:R-:W-:Y:S01]  /*16030*/  LDGSTS.E [R246+-0x7dff8], desc[UR22][R198.64], P3 ;  /* 0x82008000c6f67fae */ /* 0x000fe200099a1016 */
[----:B------:R-:W-:-:S03]  /*16040*/  ISETP.NE.U32.AND P3, PT, R245, RZ, PT ;  /* 0x000000fff500720c */ /* 0x000fc60003f65070 */
[----:B------:R1:W-:Y:S04]  /*16050*/  STL [R1+0xd50], R6 ;  /* 0x000d500601007387 */ /* 0x0003e80000100800 */
[----:B------:R-:W3:Y:S04]  /*16060*/  LDL.64 R244, [R1+0x538] ;  /* 0x0005380001f47983 */ /* 0x000ee80000100a00 */
[----:B------:R-:W-:Y:S01]  /*16070*/  LDGSTS.E [R247+-0x80000], desc[UR22][R224.64], P1 ;  /* 0x80000000e0f77fae */ /* 0x000fe200089a1016 */
[----:B----4-:R-:W-:-:S03]  /*16080*/  ISETP.NE.U32.AND P1, PT, R8, RZ, PT ;  /* 0x000000ff0800720c */ /* 0x010fc60003f25070 */
[----:B------:R-:W-:Y:S01]  /*16090*/  LDGSTS.E [R247+-0x7fff8], desc[UR22][R222.64], P2 ;  /* 0x80008000def77fae */ /* 0x000fe200091a1016 */
[----:B------:R-:W-:-:S03]  /*160a0*/  ISETP.NE.U32.AND P2, PT, R9, RZ, PT ;  /* 0x000000ff0900720c */ /* 0x000fc60003f45070 */
[----:B------:R-:W4:Y:S01]  /*160b0*/  LDL.64 R8, [R1+0x528] ;  /* 0x0005280001087983 */ /* 0x000f220000100a00 */
[----:B-1----:R-:W-:-:S03]  /*160c0*/  LOP3.LUT R6, R13, 0x60, RZ, 0x3c, !PT ;  /* 0x000000600d067812 */ /* 0x002fc600078e3cff */
[----:B------:R-:W-:Y:S01]  /*160d0*/  LDGSTS.E [R247+-0x7e000], desc[UR22][R196.64], P5 ;  /* 0x82000000c4f77fae */ /* 0x000fe2000a9a1016 */
[----:B------:R-:W-:-:S03]  /*160e0*/  ISETP.NE.U32.AND P5, PT, R28, RZ, PT ;  /* 0x000000ff1c00720c */ /* 0x000fc60003fa5070 */
[----:B------:R-:W-:Y:S01]  /*160f0*/  LDGSTS.E [R247+-0x7dff8], desc[UR22][R194.64], P4 ;  /* 0x82008000c2f77fae */ /* 0x000fe2000a1a1016 */
[----:B------:R-:W-:-:S03]  /*16100*/  ISETP.NE.U32.AND P4, PT, R29, RZ, PT ;  /* 0x000000ff1d00720c */ /* 0x000fc60003f85070 */
[----:B------:R-:W-:Y:S04]  /*16110*/  STL [R1+0xd4c], R6 ;  /* 0x000d4c0601007387 */ /* 0x000fe80000100800 */
[----:B------:R-:W4:Y:S01]  /*16120*/  LDL.64 R28, [R1+0x510] ;  /* 0x00051000011c7983 */ /* 0x000f220000100a00 */
[----:B------:R-:W-:-:S05]  /*16130*/  IADD3 R248, PT, PT, R249, 0x100000, R6 ;  /* 0x00100000f9f87810 */ /* 0x000fca0007ffe006 */
[----:B------:R-:W-:Y:S04]  /*16140*/  LDGSTS.E [R248+-0x80000], desc[UR22][R220.64], P3 ;  /* 0x80000000dcf87fae */ /* 0x000fe800099a1016 */
[----:B------:R-:W-:Y:S04]  /*16150*/  LDGSTS.E [R248+-0x7fff8], desc[UR22][R218.64], P1 ;  /* 0x80008000daf87fae */ /* 0x000fe800089a1016 */
[----:B------:R-:W-:Y:S01]  /*16160*/  LDGSTS.E [R248+-0x7e000], desc[UR22][R192.64], P2 ;  /* 0x82000000c0f87fae */ /* 0x000fe200091a1016 */
[----:B------:R-:W1:Y:S01]  /*16170*/  S2R R241, SR_TID.X ;  /* 0x0000000000f17919 */ /* 0x000e620000002100 */
[----:B------:R-:W-:-:S02]  /*16180*/  ISETP.GE.AND P6, PT, R12, UR6, PT ;  /* 0x000000060c007c0c */ /* 0x000fc4000bfc6270 */
[----:B--2---:R-:W-:Y:S02]  /*16190*/  ISETP.NE.U32.AND P1, PT, R3, RZ, PT ;  /* 0x000000ff0300720c */ /* 0x004fe40003f25070 */
[----:B------:R-:W-:-:S04]  /*161a0*/  LOP3.LUT R3, R13, 0x70, RZ, 0x3c, !PT ;  /* 0x000000700d037812 */ /* 0x000fc800078e3cff */
[----:B------:R-:W-:Y:S01]  /*161b0*/  IADD3 R249, PT, PT, R249, 0x100000, R3 ;  /* 0x00100000f9f97810 */ /* 0x000fe20007ffe003 */
[----:B------:R2:W-:Y:S01]  /*161c0*/  STL [R1+0xb14], R3 ;  /* 0x000b140301007387 */ /* 0x0005e20000100800 */
[----:B---3--:R-:W-:Y:S02]  /*161d0*/  ISETP.NE.U32.AND P2, PT, R20, RZ, PT ;  /* 0x000000ff1400720c */ /* 0x008fe40003f45070 */
[----:B------:R-:W3:Y:S01]  /*161e0*/  LDC R20, c[0x0][0x3a0] ;  /* 0x0000e800ff147b82 */ /* 0x000ee20000000800 */
[----:B--2---:R-:W2:Y:S01]  /*161f0*/  S2R R3, SR_TID.X ;  /* 0x0000000000037919 */ /* 0x004ea20000002100 */
[----:B------:R-:W-:Y:S01]  /*16200*/  ISETP.NE.U32.AND P3, PT, R14, RZ, PT ;  /* 0x000000ff0e00720c */ /* 0x000fe20003f65070 */
[----:B------:R-:W-:Y:S01]  /*16210*/  LDGSTS.E [R248+-0x7dff8], desc[UR22][R216.64], P5 ;  /* 0x82008000d8f87fae */ /* 0x000fe2000a9a1016 */
[----:B------:R-:W-:Y:S02]  /*16220*/  ISETP.NE.U32.AND P5, PT, R2, RZ, PT ;  /* 0x000000ff0200720c */ /* 0x000fe40003fa5070 */
[----:B------:R-:W-:Y:S01]  /*16230*/  SEL R2, RZ, 0x4, P6 ;  /* 0x00000004ff027807 */ /* 0x000fe20003000000 */
[----:B------:R-:W-:Y:S01]  /*16240*/  LDGSTS.E [R249+-0x80000], desc[UR22][R242.64], P4 ;  /* 0x80000000f2f97fae */ /* 0x000fe2000a1a1016 */
[----:B---3--:R-:W-:-:S05]  /*16250*/  VIADD R20, R20, 0x3f ;  /* 0x0000003f14147836 */ /* 0x008fca0000000000 */
[----:B------:R-:W-:Y:S02]  /*16260*/  ISETP.GT.AND P4, PT, R20, 0x7f, PT ;  /* 0x0000007f1400780c */ /* 0x000fe40003f84270 */
[----:B------:R-:W-:Y:S01]  /*16270*/  LDGSTS.E [R249+-0x7fff8], desc[UR22][R244.64], P3 ;  /* 0x80008000f4f97fae */ /* 0x000fe200099a1016 */
[----:B------:R-:W-:Y:S02]  /*16280*/  ISETP.GE.AND P3, PT, R21, UR6, PT ;  /* 0x0000000615007c0c */ /* 0x000fe4000bf66270 */
[----:B------:R-:W-:Y:S02]  /*16290*/  SEL R2, R2, RZ, P4 ;  /* 0x000000ff02027207 */ /* 0x000fe40002000000 */
[----:B--2---:R-:W-:Y:S02]  /*162a0*/  SHF.R.U32.HI R21, RZ, 0x6, R3 ;  /* 0x00000006ff157819 */ /* 0x004fe40000011603 */
[----:B------:R-:W-:Y:S01]  /*162b0*/  ISETP.NE.U32.AND P6, PT, R2, RZ, PT ;  /* 0x000000ff0200720c */ /* 0x000fe20003fc5070 */
[----:B----4-:R-:W-:Y:S01]  /*162c0*/  LDGSTS.E [R249+-0x7e000], desc[UR22][R8.64], P1 ;  /* 0x8200000008f97fae */ /* 0x010fe200089a1016 */
[----:B------:R-:W-:-:S02]  /*162d0*/  SGXT.U32 R21, R21, 0x1 ;  /* 0x000000011515781a */ /* 0x000fc40000000000 */
[----:B------:R-:W-:Y:S02]  /*162e0*/  SEL R2, RZ, 0x4, P3 ;  /* 0x00000004ff027807 */ /* 0x000fe40001800000 */
[----:B------:R-:W-:Y:S02]  /*162f0*/  LOP3.LUT R21, R21, 0x2, RZ, 0xfc, !PT ;  /* 0x0000000215157812 */ /* 0x000fe400078efcff */
[----:B------:R-:W-:Y:S02]  /*16300*/  SEL R2, R2, RZ, P4 ;  /* 0x000000ff02027207 */ /* 0x000fe40002000000 */
[----:B------:R-:W-:Y:S02]  /*16310*/  ISETP.GE.AND P3, PT, R21, UR6, PT ;  /* 0x0000000615007c0c */ /* 0x000fe4000bf66270 */
[----:B------:R-:W-:Y:S02]  /*16320*/  ISETP.NE.U32.AND P1, PT, R2, RZ, PT ;  /* 0x000000ff0200720c */ /* 0x000fe40003f25070 */
[----:B------:R-:W-:-:S02]  /*16330*/  SEL R2, RZ, 0x4, P3 ;  /* 0x00000004ff027807 */ /* 0x000fc40001800000 */
[----:B------:R-:W-:Y:S01]  /*16340*/  SHF.R.U32.HI R3, RZ, 0x6, R3 ;  /* 0x00000006ff037819 */ /* 0x000fe20000011603 */
[----:B------:R-:W-:Y:S01]  /*16350*/  LDGSTS.E [R249+-0x7dff8], desc[UR22][R28.64], P2 ;  /* 0x820080001cf97fae */ /* 0x000fe200091a1016 */
[----:B-1----:R-:W-:Y:S02]  /*16360*/  SHF.R.S32.HI R14, RZ, 0x6, R241 ;  /* 0x00000006ff0e7819 */ /* 0x002fe400000114f1 */
[----:B------:R-:W-:Y:S01]  /*16370*/  SEL R2, R2, RZ, P4 ;  /* 0x000000ff02027207 */ /* 0x000fe20002000000 */
[----:B------:R1:W-:Y:S01]  /*16380*/  STL.64 [R1+0xe60], R12 ;  /* 0x000e600c01007387 */ /* 0x0003e20000100a00 */
[----:B------:R-:W-:Y:S02]  /*16390*/  SGXT.U32 R3, R3, 0x1 ;  /* 0x000000010303781a */ /* 0x000fe40000000000 */
[----:B------:R-:W-:Y:S01]  /*163a0*/  SGXT R14, R14, 0x1 ;  /* 0x000000010e0e781a */ /* 0x000fe20000000200 */
[----:B------:R-:W2:Y:S01]  /*163b0*/  LDL.64 R20, [R1+0x2a8] ;  /* 0x0002a80001147983 */ /* 0x000ea20000100a00 */
[----:B------:R-:W-:Y:S01]  /*163c0*/  ISETP.NE.U32.AND P3, PT, R2, RZ, PT ;  /* 0x000000ff0200720c */ /* 0x000fe20003f65070 */
[----:B------:R-:W-:Y:S01]  /*163d0*/  IMAD.SHL.U32 R2, R241, 0x4, RZ ;  /* 0x00000004f1027824 */ /* 0x000fe200078e00ff */
[----:B------:R-:W-:Y:S01]  /*163e0*/  LOP3.LUT R3, R3, 0x20, RZ, 0xfc, !PT ;  /* 0x0000002003037812 */ /* 0x000fe200078efcff */
[----:B------:R-:W3:Y:S01]  /*163f0*/  LDL.64 R28, [R1+0x2c8] ;  /* 0x0002c800011c7983 */ /* 0x000ee20000100a00 */
[----:B------:R-:W-:-:S02]  /*16400*/  LOP3.LUT R14, R14, 0x90, RZ, 0xc0, !PT ;  /* 0x000000900e0e7812 */ /* 0x000fc400078ec0ff */
[----:B------:R-:W-:Y:S01]  /*16410*/  ISETP.GE.AND P2, PT, R3, UR6, PT ;  /* 0x0000000603007c0c */ /* 0x000fe2000bf46270 */
[----:B------:R-:W4:Y:S01]  /*16420*/  LDL.64 R8, [R1+0x288] ;  /* 0x0002880001087983 */ /* 0x000f220000100a00 */
[----:B------:R-:W-:Y:S02]  /*16430*/  SHF.R.U32.HI R3, RZ, 0x6, R241 ;  /* 0x00000006ff037819 */ /* 0x000fe400000116f1 */
[----:B------:R-:W-:Y:S01]  /*16440*/  LOP3.LUT R14, R14, 0x7c, R2, 0x78, !PT ;  /* 0x0000007c0e0e7812 */ /* 0x000fe200078e7802 */
[----:B------:R-:W-:Y:S01]  /*16450*/  IMAD.SHL.U32 R2, R241, 0x400, RZ ;  /* 0x00000400f1027824 */ /* 0x000fe200078e00ff */
[----:B------:R-:W-:Y:S01]  /*16460*/  SGXT.U32 R3, R3, 0x1 ;  /* 0x000000010303781a */ /* 0x000fe20000000000 */
[----:B-1----:R-:W4:Y:S03]  /*16470*/  LDL.64 R12, [R1+0x248] ;  /* 0x00024800010c7983 */ /* 0x002f260000100a00 */
[----:B------:R-:W-:Y:S01]  /*16480*/  LOP3.LUT R14, R14, 0x8000, R2, 0xf8, !PT ;  /* 0x000080000e0e7812 */ /* 0x000fe200078ef802 */
[----:B------:R-:W4:Y:S01]  /*16490*/  LDL.64 R226, [R1+0x228] ;  /* 0x0002280001e27983 */ /* 0x000f220000100a00 */
[----:B------:R-:W-:-:S02]  /*164a0*/  LOP3.LUT R3, R3, 0x22, RZ, 0xfc, !PT ;  /* 0x0000002203037812 */ /* 0x000fc400078efcff */
[----:B------:R-:W-:Y:S01]  /*164b0*/  SEL R2, RZ, 0x4, P2 ;  /* 0x00000004ff027807 */ /* 0x000fe20001000000 */
[----:B------:R-:W4:Y:S01]  /*164c0*/  LDL.64 R228, [R1+0x208] ;  /* 0x0002080001e47983 */ /* 0x000f220000100a00 */
[----:B------:R-:W-:Y:S02]  /*164d0*/  ISETP.GE.AND P2, PT, R3, UR6, PT ;  /* 0x0000000603007c0c */ /* 0x000fe4000bf46270 */
[----:B------:R-:W-:Y:S01]  /*164e0*/  SEL R240, R2, RZ, P4 ;  /* 0x000000ff02f07207 */ /* 0x000fe20002000000 */
[----:B------:R-:W4:Y:S04]  /*164f0*/  LDL.64 R202, [R1+0x1e8] ;  /* 0x0001e80001ca7983 */ /* 0x000f280000100a00 */
        /* <DEDUP_REMOVED lines=15> */
[----:B------:R-:W4:Y:S01]  /*165f0*/  LDL.64 R244, [R1+0x8] ;  /* 0x0000080001f47983 */ /* 0x000f220000100a00 */
[----:B------:R-:W-:-:S03]  /*16600*/  VIADD R250, R14, UR7 ;  /* 0x000000070efa7c36 */ /* 0x000fc60008000000 */
[----:B------:R-:W0:Y:S04]  /*16610*/  LDGDEPBAR ;  /* 0x00000000000079af */ /* 0x000e280000000000 */
[----:B---3--:R-:W-:Y:S04]  /*16620*/  LDGSTS.E [R250], desc[UR22][R28.64], P5 ;  /* 0x000000001cfa7fae */ /* 0x008fe8000a9a1016 */
[----:B--2---:R-:W-:Y:S04]  /*16630*/  LDGSTS.E [R250+0x400], desc[UR22][R20.64], P5 ;  /* 0x0040000014fa7fae */ /* 0x004fe8000a9a1016 */
[----:B----4-:R-:W-:Y:S04]  /*16640*/  LDGSTS.E [R250+0x800], desc[UR22][R8.64], P5 ;  /* 0x0080000008fa7fae */ /* 0x010fe8000a9a1016 */
[----:B------:R-:W2:Y:S04]  /*16650*/  LDL.LU.64 R28, [R1+0x1378] ;  /* 0x00137800011c7983 */ /* 0x000ea80000300a00 */
[----:B------:R-:W3:Y:S04]  /*16660*/  LDL.LU.64 R20, [R1+0x1370] ;  /* 0x0013700001147983 */ /* 0x000ee80000300a00 */
[----:B------:R-:W4:Y:S04]  /*16670*/  LDL.LU.64 R8, [R1+0x1368] ;  /* 0x0013680001087983 */ /* 0x000f280000300a00 */
[----:B------:R-:W-:Y:S04]  /*16680*/  LDGSTS.E [R250+0xc00], desc[UR22][R2.64], P5 ;  /* 0x00c0000002fa7fae */ /* 0x000fe8000a9a1016 */
        /* <DEDUP_REMOVED lines=10> */
[----:B------:R-:W2:Y:S04]  /*16730*/  LDL.64 R206, [R1+0x2e8] ;  /* 0x0002e80001ce7983 */ /* 0x000ea80000100a00 */
[----:B------:R-:W3:Y:S04]  /*16740*/  LDL.64 R6, [R1+0x308] ;  /* 0x0003080001067983 */ /* 0x000ee80000100a00 */
[----:B------:R-:W-:Y:S04]  /*16750*/  LDGSTS.E [R250+0x3800], desc[UR22][R234.64], P5 ;  /* 0x03800000eafa7fae */ /* 0x000fe8000a9a1016 */
[----:B------:R-:W4:Y:S04]  /*16760*/  LDL.64 R208, [R1+0x328] ;  /* 0x0003280001d07983 */ /* 0x000f280000100a00 */
        /* <DEDUP_REMOVED lines=18> */
[----:B------:R-:W-:Y:S04]  /*16890*/  STL.64 [R1+0x1140], R186 ;  /* 0x001140ba01007387 */ /* 0x000fe80000100a00 */
[----:B------:R1:W-:Y:S04]  /*168a0*/  STL.64 [R1+0x1138], R178 ;  /* 0x001138b201007387 */ /* 0x0003e80000100a00 */
[----:B------:R-:W-:Y:S04]  /*168b0*/  STL.64 [R1+0x1148], R170 ;  /* 0x001148aa01007387 */ /* 0x000fe80000100a00 */
        /* <DEDUP_REMOVED lines=11> */
[----:B------:R-:W-:Y:S04]  /*16970*/  LDGSTS.E [R250+0x6000], desc[UR22][R178.64], P5 ;  /* 0x06000000b2fa7fae */ /* 0x000fe8000a9a1016 */
        /* <DEDUP_REMOVED lines=12> */
[----:B------:R1:W-:Y:S04]  /*16a40*/  STL.64 [R1+0x11d8], R26 ;  /* 0x0011d81a01007387 */ /* 0x0003e80000100a00 */
[----:B------:R-:W-:Y:S04]  /*16a50*/  LDGSTS.E [R250+0x7c00], desc[UR22][R122.64], P5 ;  /* 0x07c000007afa7fae */ /* 0x000fe8000a9a1016 */
[----:B------:R-:W-:Y:S04]  /*16a60*/  STL.64 [R1+0x11e0], R18 ;  /* 0x0011e01201007387 */ /* 0x000fe80000100a00 */
[----:B------:R-:W-:Y:S04]  /*16a70*/  LDGSTS.E [R250+0x10000], desc[UR22][R114.64], P5 ;  /* 0x1000000072fa7fae */ /* 0x000fe8000a9a1016 */
[----:B------:R-:W-:Y:S04]  /*16a80*/  STL.64 [R1+0x11e8], R4 ;  /* 0x0011e80401007387 */ /* 0x000fe80000100a00 */
[----:B------:R-:W-:Y:S04]  /*16a90*/  LDGSTS.E [R250+0x10400], desc[UR22][R106.64], P5 ;  /* 0x104000006afa7fae */ /* 0x000fe8000a9a1016 */
[----:B------:R-:W4:Y:S04]  /*16aa0*/  LDL.64 R2, [R1+0x468] ;  /* 0x0004680001027983 */ /* 0x000f280000100a00 */
[----:B------:R-:W-:Y:S04]  /*16ab0*/  LDGSTS.E [R250+0x10800], desc[UR22][R98.64], P5 ;  /* 0x1080000062fa7fae */ /* 0x000fe8000a9a1016 */
[----:B------:R-:W-:Y:S04]  /*16ac0*/  LDGSTS.E [R250+0x10c00], desc[UR22][R90.64], P5 ;  /* 0x10c000005afa7fae */ /* 0x000fe8000a9a1016 */
[----:B------:R-:W-:Y:S04]  /*16ad0*/  LDGSTS.E [R250+0x11000], desc[UR22][R82.64], P5 ;  /* 0x1100000052fa7fae */ /* 0x000fe8000a9a1016 */
[----:B------:R-:W-:Y:S04]  /*16ae0*/  LDGSTS.E [R250+0x11400], desc[UR22][R74.64], P5 ;  /* 0x114000004afa7fae */ /* 0x000fe8000a9a1016 */
[----:B------:R-:W-:Y:S04]  /*16af0*/  LDGSTS.E [R250+0x11800], desc[UR22][R66.64], P5 ;  /* 0x1180000042fa7fae */ /* 0x000fe8000a9a1016 */
[----:B------:R-:W-:Y:S04]  /*16b00*/  LDGSTS.E [R250+0x11c00], desc[UR22][R58.64], P5 ;  /* 0x11c000003afa7fae */ /* 0x000fe8000a9a1016 */
[----:B-1----:R-:W4:Y:S04]  /*16b10*/  LDL.64 R178, [R1+0x488] ;  /* 0x0004880001b27983 */ /* 0x002f280000100a00 */
        /* <DEDUP_REMOVED lines=12> */
[----:B--2---:R-:W-:Y:S04]  /*16be0*/  LDGSTS.E [R250+0x13800], desc[UR22][R206.64], P5 ;  /* 0x13800000cefa7fae */ /* 0x004fe8000a9a1016 */
[----:B------:R-:W2:Y:S04]  /*16bf0*/  LDL.64 R232, [R1+0x280] ;  /* 0x0002800001e87983 */ /* 0x000ea80000100a00 */
[----:B---3--:R-:W-:Y:S04]  /*16c00*/  LDGSTS.E [R250+0x13c00], desc[UR22][R6.64], P5 ;  /* 0x13c0000006fa7fae */ /* 0x008fe8000a9a1016 */
[----:B------:R-:W3:Y:S04]  /*16c10*/  LDL.64 R206, [R1+0x260] ;  /* 0x0002600001ce7983 */ /* 0x000ee80000100a00 */
[----:B----4-:R-:W-:Y:S04]  /*16c20*/  LDGSTS.E [R250+0x14000], desc[UR22][R208.64], P5 ;  /* 0x14000000d0fa7fae */ /* 0x010fe8000a9a1016 */
        /* <DEDUP_REMOVED lines=19> */
[----:B------:R-:W4:Y:S04]  /*16d60*/  LDL.64 R244, [R1+0x100] ;  /* 0x0001000001f47983 */ /* 0x000f280000100a00 */
[----:B------:R-:W4:Y:S04]  /*16d70*/  LDL.LU.64 R26, [R1+0xe0] ;  /* 0x0000e000011a7983 */ /* 0x000f280000300a00 */
[----:B------:R-:W4:Y:S04]  /*16d80*/  LDL.LU.64 R50, [R1+0xc0] ;  /* 0x0000c00001327983 */ /* 0x000f280000300a00 */
[----:B------:R-:W4:Y:S04]  /*16d90*/  LDL.LU.64 R74, [R1+0xa0] ;  /* 0x0000a000014a7983 */ /* 0x000f280000300a00 */
[----:B------:R-:W4:Y:S04]  /*16da0*/  LDL.LU.64 R98, [R1+0x80] ;  /* 0x0000800001627983 */ /* 0x000f280000300a00 */
[----:B------:R-:W4:Y:S04]  /*16db0*/  LDL.LU.64 R122, [R1+0x60] ;  /* 0x00006000017a7983 */ /* 0x000f280000300a00 */
[----:B------:R-:W4:Y:S04]  /*16dc0*/  LDL.LU.64 R146, [R1+0x40] ;  /* 0x0000400001927983 */ /* 0x000f280000300a00 */
[----:B------:R-:W4:Y:S04]  /*16dd0*/  LDL.LU.64 R170, [R1+0x20] ;  /* 0x0000200001aa7983 */ /* 0x000f280000300a00 */
[----:B------:R-:W4:Y:S04]  /*16de0*/  LDL.LU.64 R12, [R1] ;  /* 0x00000000010c7983 */ /* 0x000f280000300a00 */
[----:B------:R1:W-:Y:S02]  /*16df0*/  LDGSTS.E [R250+0x16800], desc[UR22][R2.64], P5 ;  /* 0x1680000002fa7fae */ /* 0x0003e4000a9a1016 */
[----:B-1----:R-:W-:-:S05]  /*16e00*/  LOP3.LUT R2, R14, 0x20, RZ, 0x3c, !PT ;  /* 0x000000200e027812 */ /* 0x002fca00078e3cff */
[----:B------:R-:W-:Y:S01]  /*16e10*/  VIADD R251, R2, UR7 ;  /* 0x0000000702fb7c36 */ /* 0x000fe20008000000 */
[----:B------:R-:W-:Y:S04]  /*16e20*/  LDGSTS.E [R250+0x16c00], desc[UR22][R178.64], P5 ;  /* 0x16c00000b2fa7fae */ /* 0x000fe8000a9a1016 */
[----:B------:R-:W-:Y:S04]  /*16e30*/  LDGSTS.E [R250+0x17000], desc[UR22][R186.64], P5 ;  /* 0x17000000bafa7fae */ /* 0x000fe8000a9a1016 */
[----:B------:R-:W-:Y:S04]  /*16e40*/  LDGSTS.E [R250+0x17400], desc[UR22][R226.64], P5 ;  /* 0x17400000e2fa7fae */ /* 0x000fe8000a9a1016 */
[----:B------:R-:W-:Y:S04]  /*16e50*/  LDGSTS.E [R250+0x17800], desc[UR22][R228.64], P5 ;  /* 0x17800000e4fa7fae */ /* 0x000fe8000a9a1016 */
[----:B------:R-:W-:Y:S04]  /*16e60*/  LDGSTS.E [R250+0x17c00], desc[UR22][R202.64], P5 ;  /* 0x17c00000cafa7fae */ /* 0x000fe8000a9a1016 */
[----:B------:R-:W-:Y:S04]  /*16e70*/  LDGSTS.E [R251+0x100], desc[UR22][R204.64], P5 ;  /* 0x00100000ccfb7fae */ /* 0x000fe8000a9a1016 */
[----:B------:R-:W-:Y:S04]  /*16e80*/  LDGSTS.E [R251+0x500], desc[UR22][R230.64], P5 ;  /* 0x00500000e6fb7fae */ /* 0x000fe8000a9a1016 */
[----:B--2---:R-:W-:Y:S04]  /*16e90*/  LDGSTS.E [R251+0x900], desc[UR22][R232.64], P5 ;  /* 0x00900000e8fb7fae */ /* 0x004fe8000a9a1016 */
[----:B---3--:R-:W-:Y:S04]  /*16ea0*/  LDGSTS.E [R251+0xd00], desc[UR22][R206.64], P5 ;  /* 0x00d00000cefb7fae */ /* 0x008fe8000a9a1016 */
[----:B------:R-:W2:Y:S04]  /*16eb0*/  LDL.64 R232, [R1+0x2d0] ;  /* 0x0002d00001e87983 */ /* 0x000ea80000100a00 */
[----:B----4-:R-:W-:Y:S04]  /*16ec0*/  LDGSTS.E [R251+0x1100], desc[UR22][R6.64], P5 ;  /* 0x0110000006fb7fae */ /* 0x010fe8000a9a1016 */
        /* <DEDUP_REMOVED lines=74> */
[----:B--2---:R-:W-:Y:S04]  /*17370*/  LDGSTS.E [R251+0x13500], desc[UR22][R232.64], P5 ;  /* 0x13500000e8fb7fae */ /* 0x004fe8000a9a1016 */
[----:B------:R-:W-:Y:S04]  /*17380*/  STL.64 [R1+0x12a0], R72 ;  /* 0x0012a04801007387 */ /* 0x000fe80000100a00 */
[----:B---3--:R-:W-:Y:S04]  /*17390*/  LDGSTS.E [R251+0x13900], desc[UR22][R206.64], P5 ;  /* 0x13900000cefb7fae */ /* 0x008fe8000a9a1016 */
[----:B------:R-:W-:Y:S04]  /*173a0*/  STL.64 [R1+0x12a8], R64 ;  /* 0x0012a84001007387 */ /* 0x000fe80000100a00 */
[----:B----4-:R-:W-:Y:S04]  /*173b0*/  LDGSTS.E [R251+0x13d00], desc[UR22][R6.64], P5 ;  /* 0x13d0000006fb7fae */ /* 0x010fe8000a9a1016 */
        /* <DEDUP_REMOVED lines=8> */
[----:B------:R-:W-:Y:S04]  /*17440*/  LDGSTS.E [R251+0x15100], desc[UR22][R238.64], P5 ;  /* 0x15100000eefb7fae */ /* 0x000fe8000a9a1016 */
[----:B------:R-:W2:Y:S04]  /*17450*/  LDL.64 R212, [R1+0x470] ;  /* 0x0004700001d47983 */ /* 0x000ea80000100a00 */
[----:B------:R-:W-:Y:S04]  /*17460*/  LDGSTS.E [R251+0x15500], desc[UR22][R214.64], P5 ;  /* 0x15500000d6fb7fae */ /* 0x000fe8000a9a1016 */
        /* <DEDUP_REMOVED lines=9> */
[----:B-1----:R-:W4:Y:S04]  /*17500*/  LDL.LU.64 R32, [R1+0x2b8] ;  /* 0x0002b80001207983 */ /* 0x002f280000300a00 */
[----:B------:R-:W4:Y:S04]  /*17510*/  LDL.LU.64 R48, [R1+0x298] ;  /* 0x0002980001307983 */ /* 0x000f280000300a00 */
        /* <DEDUP_REMOVED lines=20> */
[----:B------:R-:W4:Y:S04]  /*17660*/  LDL.64 R232, [R1+0x2d8] ;  /* 0x0002d80001e87983 */ /* 0x000f280000100a00 */
[----:B------:R-:W4:Y:S04]  /*17670*/  LDL.64 R206, [R1+0x2f8] ;  /* 0x0002f80001ce7983 */ /* 0x000f280000100a00 */
[----:B------:R-:W4:Y:S04]  /*17680*/  LDL.64 R6, [R1+0x318] ;  /* 0x0003180001067983 */ /* 0x000f280000100a00 */
[----:B------:R-:W4:Y:S04]  /*17690*/  LDL.64 R208, [R1+0x338] ;  /* 0x0003380001d07983 */ /* 0x000f280000100a00 */
[----:B------:R-:W4:Y:S04]  /*176a0*/  LDL.64 R234, [R1+0x358] ;  /* 0x0003580001ea7983 */ /* 0x000f280000100a00 */
[----:B------:R-:W4:Y:S04]  /*176b0*/  LDL.64 R236, [R1+0x378] ;  /* 0x0003780001ec7983 */ /* 0x000f280000100a00 */
[----:B------:R-:W4:Y:S04]  /*176c0*/  LDL.64 R210, [R1+0x398] ;  /* 0x0003980001d27983 */ /* 0x000f280000100a00 */
        /* <DEDUP_REMOVED lines=11> */
[----:B------:R-:W4:Y:S01]  /*17780*/  LDL.64 R244, [R1+0x458] ;  /* 0x0004580001f47983 */ /* 0x000f220000100a00 */
[----:B------:R-:W-:-:S05]  /*17790*/  LOP3.LUT R2, R14, 0x40, RZ, 0x3c, !PT ;  /* 0x000000400e027812 */ /* 0x000fca00078e3cff */
[----:B------:R-:W-:-:S05]  /*177a0*/  VIADD R3, R2, UR7 ;  /* 0x0000000702037c36 */ /* 0x000fca0008000000 */
        /* <DEDUP_REMOVED lines=22> */
[----:B-----5:R-:W-:Y:S04]  /*17910*/  LDGSTS.E [R3+0x5a00], desc[UR22][R190.64], P5 ;  /* 0x05a00000be037fae */ /* 0x020fe8000a9a1016 */
        /* <DEDUP_REMOVED lines=29> */
[----:B------:R1:W-:Y:S04]  /*17af0*/  STL.64 [R1+0x1130], R250 ;  /* 0x001130fa01007387 */ /* 0x0003e80000100a00 */
        /* <DEDUP_REMOVED lines=34> */
[----:B-1----:R-:W4:Y:S04]  /*17d20*/  LDL.LU.64 R250, [R1+0x548] ;  /* 0x0005480001fa7983 */ /* 0x002f280000300a00 */
        /* <DEDUP_REMOVED lines=20> */
[----:B------:R-:W2:Y:S04]  /*17e70*/  LDL.64 R216, [R1+0x4c0] ;  /* 0x0004c00001d87983 */ /* 0x000ea80000100a00 */
        /* <DEDUP_REMOVED lines=53> */
[----:B------:R-:W4:Y:S04]  /*181d0*/  LDL.LU.64 R226, [R1+0x1360] ;  /* 0x0013600001e27983 */ /* 0x000f280000300a00 */
[----:B------:R-:W4:Y:S04]  /*181e0*/  LDL.LU.64 R228, [R1+0x1358] ;  /* 0x0013580001e47983 */ /* 0x000f280000300a00 */
[----:B------:R-:W4:Y:S04]  /*181f0*/  LDL.LU.64 R202, [R1+0x1350] ;  /* 0x0013500001ca7983 */ /* 0x000f280000300a00 */
        /* <DEDUP_REMOVED lines=18> */
[----:B--2---:R-:W-:Y:S04]  /*18320*/  LDGSTS.E [R2+0x16700], desc[UR22][R212.64], P5 ;  /* 0x16700000d4027fae */ /* 0x004fe8000a9a1016 */
[----:B---3--:R-:W-:Y:S04]  /*18330*/  LDGSTS.E [R2+0x16b00], desc[UR22][R238.64], P5 ;  /* 0x16b00000ee027fae */ /* 0x008fe8000a9a1016 */
[----:B----4-:R-:W-:Y:S04]  /*18340*/  LDGSTS.E [R2+0x16f00], desc[UR22][R214.64], P5 ;  /* 0x16f00000d6027fae */ /* 0x010fe8000a9a1016 */
[----:B------:R-:W2:Y:S04]  /*18350*/  LDL.LU.64 R212, [R1+0x1300] ;  /* 0x0013000001d47983 */ /* 0x000ea80000300a00 */
[----:B------:R-:W3:Y:S04]  /*18360*/  LDL.LU.64 R238, [R1+0x12f8] ;  /* 0x0012f80001ee7983 */ /* 0x000ee80000300a00 */
[----:B------:R-:W4:Y:S04]  /*18370*/  LDL.LU.64 R214, [R1+0x12f0] ;  /* 0x0012f00001d67983 */ /* 0x000f280000300a00 */
[----:B------:R-:W-:Y:S04]  /*18380*/  LDGSTS.E [R2+0x17300], desc[UR22][R216.64], P5 ;  /* 0x17300000d8027fae */ /* 0x000fe8000a9a1016 */
[----:B------:R-:W-:Y:S04]  /*18390*/  LDGSTS.E [R2+0x17700], desc[UR22][R242.64], P5 ;  /* 0x17700000f2027fae */ /* 0x000fe8000a9a1016 */
[----:B------:R-:W-:Y:S04]  /*183a0*/  LDGSTS.E [R2+0x17b00], desc[UR22][R244.64], P5 ;  /* 0x17b00000f4027fae */ /* 0x000fe8000a9a1016 */
[----:B------:R-:W2:Y:S04]  /*183b0*/  LDL.LU.64 R216, [R1+0x12e8] ;  /* 0x0012e80001d87983 */ /* 0x000ea80000300a00 */
[----:B------:R-:W2:Y:S04]  /*183c0*/  LDL.LU.64 R242, [R1+0x12e0] ;  /* 0x0012e00001f27983 */ /* 0x000ea80000300a00 */
[----:B------:R-:W2:Y:S01]  /*183d0*/  LDL.LU.64 R244, [R1+0x12d8] ;  /* 0x0012d80001f47983 */ /* 0x000ea20000300a00 */
[----:B------:R-:W-:-:S03]  /*183e0*/  SHF.R.U32.HI R241, RZ, 0x6, R241 ;  /* 0x00000006fff17819 */ /* 0x000fc600000116f1 */
[----:B------:R1:W-:Y:S01]  /*183f0*/  LDGSTS.E [R2+0x17f00], desc[UR22][R250.64], P5 ;  /* 0x17f00000fa027fae */ /* 0x0003e2000a9a1016 */
[----:B------:R-:W-:-:S03]  /*18400*/  SGXT.U32 R241, R241, 0x1 ;  /* 0x00000001f1f1781a */ /* 0x000fc60000000000 */
[----:B------:R1:W-:Y:S01]  /*18410*/  STL.64 [R1+0x1120], R2 ;  /* 0x0011200201007387 */ /* 0x0003e20000100a00 */
[----:B------:R-:W-:Y:S01]  /*18420*/  LOP3.LUT R241, R241, 0x4, RZ, 0xfc, !PT ;  /* 0x00000004f1f17812 */ /* 0x000fe200078efcff */
[----:B------:R-:W-:Y:S01]  /*18430*/  USHF.L.U32 UR12, UR4, 0x6, URZ ;  /* 0x00000006040c7899 */ /* 0x000fe200080006ff */
[----:B------:R-:W-:Y:S01]  /*18440*/  ISETP.NE.U32.AND P5, PT, R240, RZ, PT ;  /* 0x000000fff000720c */ /* 0x000fe20003fa5070 */
[----:B------:R-:W0:Y:S01]  /*18450*/  LDGDEPBAR ;  /* 0x00000000000079af */ /* 0x000e220000000000 */
[----:B-1----:R-:W-:Y:S01]  /*18460*/  SEL R2, RZ, 0x4, P2 ;  /* 0x00000004ff027807 */ /* 0x002fe20001000000 */
[----:B------:R-:W-:Y:S01]  /*18470*/  BAR.SYNC.DEFER_BLOCKING 0x0 ;  /* 0x0000000000007b1d */ /* 0x000fe20000010000 */
[----:B------:R-:W-:Y:S02]  /*18480*/  ISETP.GE.AND P2, PT, R241, UR6, PT ;  /* 0x00000006f1007c0c */ /* 0x000fe4000bf46270 */
[----:B------:R-:W-:Y:S02]  /*18490*/  SEL R3, R2, RZ, P4 ;  /* 0x000000ff02037207 */ /* 0x000fe40002000000 */
[----:B------:R-:W-:-:S02]  /*184a0*/  SEL R2, RZ, 0x4, P2 ;  /* 0x00000004ff027807 */ /* 0x000fc40001000000 */
[----:B------:R-:W-:Y:S01]  /*184b0*/  ISETP.NE.U32.AND P2, PT, R3, RZ, PT ;  /* 0x000000ff0300720c */ /* 0x000fe20003f45070 */
[----:B------:R-:W-:-:S04]  /*184c0*/  IMAD.U32 R3, RZ, RZ, UR12 ;  /* 0x0000000cff037e24 */ /* 0x000fc8000f8e00ff */
[----:B--2---:R-:W-:Y:S01]  /*184d0*/  IMAD.WIDE R240, R3, 0x4, R244 ;  /* 0x0000000403f07825 */ /* 0x004fe200078e02f4 */
[----:B------:R-:W-:-:S03]  /*184e0*/  SEL R244, R2, RZ, P4 ;  /* 0x000000ff02f47207 */ /* 0x000fc60002000000 */
[----:B------:R-:W-:Y:S01]  /*184f0*/  IMAD.U32 R245, RZ, RZ, UR12 ;  /* 0x0000000cfff57e24 */ /* 0x000fe2000f8e00ff */
[----:B------:R1:W-:Y:S03]  /*18500*/  STL.64 [R1+0x838], R240 ;  /* 0x000838f001007387 */ /* 0x0003e60000100a00 */
[----:B------:R-:W-:-:S04]  /*18510*/  IMAD.WIDE R2, R245, 0x4, R242 ;  /* 0x00000004f5027825 */ /* 0x000fc800078e02f2 */
[----:B------:R-:W-:Y:S02]  /*18520*/  IMAD.MOV.U32 R242, RZ, RZ, R240 ;  /* 0x000000fffff27224 */ /* 0x000fe400078e00f0 */
[----:B-1----:R-:W1:Y:S01]  /*18530*/  S2R R240, SR_TID.X ;  /* 0x0000000000f07919 */ /* 0x002e620000002100 */
[----:B------:R-:W-:-:S05]  /*18540*/  IMAD.MOV.U32 R243, RZ, RZ, R241 ;  /* 0x000000fffff37224 */ /* 0x000fca00078e00f1 */
[----:B------:R-:W-:Y:S01]  /*18550*/  @!PT LDS RZ, [RZ] ;  /* 0x00000000fffff984 */ /* 0x000fe20000000800 */
[----:B------:R-:W-:Y:S01]  /*18560*/  @!PT LDS RZ, [RZ] ;  /* 0x00000000fffff984 */ /* 0x000fe20000000800 */
[----:B------:R-:W-:Y:S01]  /*18570*/  @!PT LDS RZ, [RZ] ;  /* 0x00000000fffff984 */ /* 0x000fe20000000800 */
[----:B------:R2:W-:Y:S04]  /*18580*/  LDGSTS.E [R252+-0x7c000], desc[UR22][R242.64], P6 ;  /* 0x84000000f2fc7fae */ /* 0x0005e8000b1a1016 */
[----:B------:R1:W-:Y:S04]  /*18590*/  STL.64 [R1+0x858], R2 ;  /* 0x0008580201007387 */ /* 0x0003e80000100a00 */
[----:B------:R1:W-:Y:S02]  /*185a0*/  LDGSTS.E [R252+-0x7bff8], desc[UR22][R2.64], P3 ;  /* 0x8400800002fc7fae */ /* 0x0003e400099a1016 */
[----:B-1----:R-:W-:-:S04]  /*185b0*/  SHF.R.U32.HI R241, RZ, 0x6, R240 ;  /* 0x00000006fff17819 */ /* 0x002fc800000116f0 */
[----:B------:R-:W-:-:S04]  /*185c0*/  SGXT.U32 R241, R241, 0x1 ;  /* 0x00000001f1f1781a */ /* 0x000fc80000000000 */
[----:B------:R-:W-:-:S04]  /*185d0*/  LOP3.LUT R241, R241, 0x6, RZ, 0xfc, !PT ;  /* 0x00000006f1f17812 */ /* 0x000fc800078efcff */
[----:B------:R-:W-:Y:S02]  /*185e0*/  ISETP.GE.AND P6, PT, R241, UR6, PT ;  /* 0x00000006f1007c0c */ /* 0x000fe4000bfc6270 */
[----:B------:R-:W-:-:S04]  /*185f0*/  SHF.R.U32.HI R241, RZ, 0x6, R240 ;  /* 0x00000006fff17819 */ /* 0x000fc800000116f0 */
[----:B------:R-:W-:-:S04]  /*18600*/  SGXT.U32 R241, R241, 0x1 ;  /* 0x00000001f1f1781a */ /* 0x000fc80000000000 */
[----:B------:R-:W-:Y:S02]  /*18610*/  LOP3.LUT R241, R241, 0x24, RZ, 0xfc, !PT ;  /* 0x00000024f1f17812 */ /* 0x000fe400078efcff */
[----:B--2---:R-:W-:Y:S02]  /*18620*/  SEL R242, RZ, 0x4, P6 ;  /* 0x00000004fff27807 */ /* 0x004fe40003000000 */
[----:B------:R-:W-:Y:S01]  /*18630*/  ISETP.GE.AND P6, PT, R241, UR6, PT ;  /* 0x00000006f1007c0c */ /* 0x000fe2000bfc6270 */
[C---:B------:R-:W-:Y:S01]  /*18640*/  IMAD.WIDE R240, R245.reuse, 0x4, R216 ;  /* 0x00000004f5f07825 */ /* 0x040fe200078e02d8 */
[----:B------:R-:W-:Y:S02]  /*18650*/  SEL R243, R242, RZ, P4 ;  /* 0x000000fff2f37207 */ /* 0x000fe40002000000 */
[----:B------:R-:W-:Y:S01]  /*18660*/  SEL R242, RZ, 0x4, P6 ;  /* 0x00000004fff27807 */ /* 0x000fe20003000000 */
[----:B----4-:R-:W-:Y:S01]  /*18670*/  IMAD.WIDE R216, R245, 0x4, R214 ;  /* 0x00000004f5d87825 */ /* 0x010fe200078e02d6 */
[----:B------:R-:W-:Y:S01]  /*18680*/  ISETP.NE.U32.AND P6, PT, R243, RZ, PT ;  /* 0x000000fff300720c */ /* 0x000fe20003fc5070 */
[----:B------:R1:W-:Y:S01]  /*18690*/  STL.64 [R1+0x808], R240 ;  /* 0x000808f001007387 */ /* 0x0003e20000100a00 */
[----:B------:R-:W-:Y:S01]  /*186a0*/  SEL R214, R242, RZ, P4 ;  /* 0x000000fff2d67207 */ /* 0x000fe20002000000 */
[----:B------:R-:W-:-:S02]  /*186b0*/  IMAD.MOV.U32 R242, RZ, RZ, R240 ;  /* 0x000000fffff27224 */ /* 0x000fc400078e00f0 */
[----:B------:R-:W-:Y:S01]  /*186c0*/  IMAD.MOV.U32 R243, RZ, RZ, R241 ;  /* 0x000000fffff37224 */ /* 0x000fe200078e00f1 */
[----:B------:R-:W2:Y:S04]  /*186d0*/  S2R R2, SR_TID.X ;  /* 0x0000000000027919 */ /* 0x000ea80000002100 */
[----:B------:R-:W-:Y:S04]  /*186e0*/  LDGSTS.E [R252+-0x7a000], desc[UR22][R242.64], P5 ;  /* 0x86000000f2fc7fae */ /* 0x000fe8000a9a1016 */
[----:B-1----:R-:W4:Y:S01]  /*186f0*/  LDL.LU.64 R240, [R1+0x12d0] ;  /* 0x0012d00001f07983 */ /* 0x002f220000300a00 */
[----:B------:R-:W-:-:S03]  /*18700*/  ISETP.NE.U32.AND P3, PT, R244, RZ, PT ;  /* 0x000000fff400720c */ /* 0x000fc60003f65070 */
[----:B------:R3:W-:Y:S01]  /*18710*/  LDGSTS.E [R252+-0x79ff8], desc[UR22][R216.64], P2 ;  /* 0x86008000d8fc7fae */ /* 0x0007e200091a1016 */
[----:B--2---:R-:W-:-:S04]  /*18720*/  SHF.R.U32.HI R3, RZ, 0x6, R2 ;  /* 0x00000006ff037819 */ /* 0x004fc80000011602 */
[----:B------:R-:W-:-:S04]  /*18730*/  SGXT.U32 R3, R3, 0x1 ;  /* 0x000000010303781a */ /* 0x000fc80000000000 */
[----:B------:R-:W-:-:S04]  /*18740*/  LOP3.LUT R3, R3, 0x26, RZ, 0xfc, !PT ;  /* 0x0000002603037812 */ /* 0x000fc800078efcff */
[----:B------:R-:W-:Y:S02]  /*18750*/  ISETP.GE.AND P5, PT, R3, UR6, PT ;  /* 0x0000000603007c0c */ /* 0x000fe4000bfa6270 */
[----:B------:R-:W-:-:S04]  /*18760*/  SHF.R.U32.HI R3, RZ, 0x6, R2 ;  /* 0x00000006ff037819 */ /* 0x000fc80000011602 */
[----:B------:R-:W-:Y:S02]  /*18770*/  SGXT.U32 R3, R3, 0x1 ;  /* 0x000000010303781a */ /* 0x000fe40000000000 */
[----:B------:R-:W-:Y:S02]  /*18780*/  ISETP.NE.U32.AND P2, PT, R214, RZ, PT ;  /* 0x000000ffd600720c */ /* 0x000fe40003f45070 */
[----:B------:R-:W-:Y:S02]  /*18790*/  LOP3.LUT R3, R3, 0x8, RZ, 0xfc, !PT ;  /* 0x0000000803037812 */ /* 0x000fe400078efcff */
[----:B------:R-:W-:Y:S02]  /*187a0*/  SEL R214, RZ, 0x4, P5 ;  /* 0x00000004ffd67807 */ /* 0x000fe40002800000 */
[----:B------:R-:W-:Y:S02]  /*187b0*/  ISETP.GE.AND P5, PT, R3, UR6, PT ;  /* 0x0000000603007c0c */ /* 0x000fe4000bfa6270 */
[----:B------:R-:W-:-:S04]  /*187c0*/  SHF.R.U32.HI R3, RZ, 0x6, R2 ;  /* 0x00000006ff037819 */ /* 0x000fc80000011602 */
[----:B------:R-:W-:-:S04]  /*187d0*/  SGXT.U32 R3, R3, 0x1 ;  /* 0x000000010303781a */ /* 0x000fc80000000000 */
[----:B------:R-:W-:Y:S02]  /*187e0*/  LOP3.LUT R3, R3, 0xa, RZ, 0xfc, !PT ;  /* 0x0000000a03037812 */ /* 0x000fe400078efcff */
[----:B------:R-:W-:Y:S01]  /*187f0*/  SEL R215, R214, RZ, P4 ;  /* 0x000000ffd6d77207 */ /* 0x000fe20002000000 */
[----:B------:R3:W-:Y:S01]  /*18800*/  STL.64 [R1+0x888], R216 ;  /* 0x000888d801007387 */ /* 0x0007e20000100a00 */
[----:B------:R-:W-:-:S04]  /*18810*/  SEL R214, RZ, 0x4, P5 ;  /* 0x00000004ffd67807 */ /* 0x000fc80002800000 */
[----:B------:R-:W-:Y:S01]  /*18820*/  SEL R214, R214, RZ, P4 ;  /* 0x000000ffd6d67207 */ /* 0x000fe20002000000 */
[----:B---3--:R-:W-:Y:S01]  /*18830*/  IMAD.WIDE R216, R245, 0x4, R238 ;  /* 0x00000004f5d87825 */ /* 0x008fe200078e02ee */
[----:B------:R-:W-:-:S03]  /*18840*/  ISETP.NE.U32.AND P5, PT, R215, RZ, PT ;  /* 0x000000ffd700720c */ /* 0x000fc60003fa5070 */
[----:B------:R-:W-:-:S04]  /*18850*/  IMAD.WIDE R212, R245, 0x4, R212 ;  /* 0x00000004f5d47825 */ /* 0x000fc800078e02d4 */
[----:B------:R-:W-:-:S04]  /*18860*/  IMAD.WIDE R208, R245, 0x4, R208 ;  /* 0x00000004f5d07825 */ /* 0x000fc800078e02d0 */
[----:B------:R-:W-:-:S04]  /*18870*/  IMAD.WIDE R204, R245, 0x4, R204 ;  /* 0x00000004f5cc7825 */ /* 0x000fc800078e02cc */
[----:B----4-:R-:W-:-:S05]  /*18880*/  IMAD.WIDE R240, R245, 0x4, R240 ;  /* 0x00000004f5f07825 */ /* 0x010fca00078e02f0 */
[----:B------:R-:W-:Y:S01]  /*18890*/  LDGSTS.E [R6+-0x7c000], desc[UR22][R240.64], P3 ;  /* 0x84000000f0067fae */ /* 0x000fe200099a1016 */
[----:B------:R-:W-:Y:S02]  /*188a0*/  ISETP.GE.AND P3, PT, R3, UR6, PT ;  /* 0x0000000603007c0c */ /* 0x000fe4000bf66270 */
[----:B------:R-:W-:Y:S01]  /*188b0*/  SHF.R.U32.HI R3, RZ, 0x6, R2 ;  /* 0x00000006ff037819 */ /* 0x000fe20000011602 */
[----:B------:R1:W-:Y:S03]  /*188c0*/  LDGSTS.E [R6+-0x7bff8], desc[UR22][R216.64], P6 ;  /* 0x84008000d8067fae */ /* 0x0003e6000b1a1016 */
[----:B------:R-:W-:Y:S01]  /*188d0*/  SGXT.U32 R3, R3, 0x1 ;  /* 0x000000010303781a */ /* 0x000fe20000000000 */
[----:B------:R2:W-:Y:S01]  /*188e0*/  LDGSTS.E [R6+-0x7a000], desc[UR22][R212.64], P2 ;  /* 0x86000000d4067fae */ /* 0x0005e200091a1016 */
[----:B------:R-:W-:Y:S02]  /*188f0*/  ISETP.NE.U32.AND P6, PT, R214, RZ, PT ;  /* 0x000000ffd600720c */ /* 0x000fe40003fc5070 */
[----:B------:R-:W-:-:S02]  /*18900*/  LOP3.LUT R3, R3, 0x28, RZ, 0xfc, !PT ;  /* 0x0000002803037812 */ /* 0x000fc400078efcff */
[----:B------:R-:W-:Y:S02]  /*18910*/  SEL R214, RZ, 0x4, P3 ;  /* 0x00000004ffd67807 */ /* 0x000fe40001800000 */
[----:B------:R-:W-:Y:S02]  /*18920*/  ISETP.GE.AND P3, PT, R3, UR6, PT ;  /* 0x0000000603007c0c */ /* 0x000fe4000bf66270 */
[----:B------:R-:W-:-:S04]  /*18930*/  SHF.R.U32.HI R3, RZ, 0x6, R2 ;  /* 0x00000006ff037819 */ /* 0x000fc80000011602 */
[----:B------:R-:W-:-:S04]  /*18940*/  SGXT.U32 R3, R3, 0x1 ;  /* 0x000000010303781a */ /* 0x000fc80000000000 */
[----:B------:R-:W-:Y:S01]  /*18950*/  LOP3.LUT R3, R3, 0x2a, RZ, 0xfc, !PT ;  /* 0x0000002a03037812 */ /* 0x000fe200078efcff */
[----:B------:R-:W-:Y:S01]  /*18960*/  STL.64 [R1+0x830], R240 ;  /* 0x000830f001007387 */ /* 0x000fe20000100a00 */
[----:B------:R-:W-:Y:S02]  /*18970*/  SEL R215, R214, RZ, P4 ;  /* 0x000000ffd6d77207 */ /* 0x000fe40002000000 */
[----:B------:R-:W-:Y:S02]  /*18980*/  ISETP.GE.AND P2, PT, R3, UR6, PT ;  /* 0x0000000603007c0c */ /* 0x000fe4000bf46270 */
[----:B------:R-:W-:Y:S01]  /*18990*/  SHF.R.U32.HI R3, RZ, 0x6, R2 ;  /* 0x00000006ff037819 */ /* 0x000fe20000011602 */
[----:B------:R1:W-:Y:S01]  /*189a0*/  STL.64 [R1+0x8b0], R216 ;  /* 0x0008b0d801007387 */ /* 0x0003e20000100a00 */
[----:B------:R-:W-:Y:S02]  /*189b0*/  SEL R214, RZ, 0x4, P3 ;  /* 0x00000004ffd67807 */ /* 0x000fe40001800000 */
[----:B------:R-:W-:-:S04]  /*189c0*/  SGXT.U32 R3, R3, 0x1 ;  /* 0x000000010303781a */ /* 0x000fc80000000000 */
[----:B------:R-:W-:Y:S01]  /*189d0*/  LOP3.LUT R3, R3, 0xc, RZ, 0xfc, !PT ;  /* 0x0000000c03037812 */ /* 0x000fe200078efcff */
[----:B-1----:R-:W-:Y:S01]  /*189e0*/  IMAD.WIDE R216, R245, 0x4, R210 ;  /* 0x00000004f5d87825 */ /* 0x002fe200078e02d2 */
[----:B------:R-:W-:-:S04]  /*189f0*/  SEL R210, R214, RZ, P4 ;  /* 0x000000ffd6d27207 */ /* 0x000fc80002000000 */
[----:B------:R-:W-:Y:S01]  /*18a00*/  LDGSTS.E [R6+-0x79ff8], desc[UR22][R216.64], P5 ;  /* 0x86008000d8067fae */ /* 0x000fe2000a9a1016 */
[----:B------:R-:W-:Y:S02]  /*18a10*/  ISETP.NE.U32.AND P5, PT, R210, RZ, PT ;  /* 0x000000ffd200720c */ /* 0x000fe40003fa5070 */
[----:B------:R-:W-:Y:S02]  /*18a20*/  SEL R210, RZ, 0x4, P2 ;  /* 0x00000004ffd27807 */ /* 0x000fe40001000000 */
[----:B------:R-:W-:Y:S02]  /*18a30*/  ISETP.GE.AND P2, PT, R3, UR6, PT ;  /* 0x0000000603007c0c */ /* 0x000fe4000bf46270 */
[----:B------:R-:W-:Y:S02]  /*18a40*/  SHF.R.U32.HI R3, RZ, 0x6, R2 ;  /* 0x00000006ff037819 */ /* 0x000fe40000011602 */
[----:B------:R-:W-:Y:S02]  /*18a50*/  ISETP.NE.U32.AND P3, PT, R215, RZ, PT ;  /* 0x000000ffd700720c */ /* 0x000fe40003f65070 */
[----:B------:R-:W-:Y:S01]  /*18a60*/  SGXT.U32 R3, R3, 0x1 ;  /* 0x000000010303781a */ /* 0x000fe20000000000 */
[----:B------:R-:W-:-:S03]  /*18a70*/  IMAD.WIDE R214, R245, 0x4, R236 ;  /* 0x00000004f5d67825 */ /* 0x000fc600078e02ec */
[----:B------:R-:W-:Y:S02]  /*18a80*/  LOP3.LUT R3, R3, 0xe, RZ, 0xfc, !PT ;  /* 0x0000000e03037812 */ /* 0x000fe400078efcff */
[----:B------:R-:W-:Y:S02]  /*18a90*/  LDGSTS.E [R7+-0x7c000], desc[UR22][R214.64], P6 ;  /* 0x84000000d6077fae */ /* 0x000fe4000b1a1016 */
[----:B------:R-:W-:Y:S02]  /*18aa0*/  ISETP.GE.AND P6, PT, R3, UR6, PT ;  /* 0x0000000603007c0c */ /* 0x000fe4000bfc6270 */
[----:B------:R-:W-:Y:S02]  /*18ab0*/  SHF.R.U32.HI R3, RZ, 0x6, R2 ;  /* 0x00000006ff037819 */ /* 0x000fe40000011602 */
[----:B------:R-:W-:Y:S01]  /*18ac0*/  SEL R211, R210, RZ, P4 ;  /* 0x000000ffd2d37207 */ /* 0x000fe20002000000 */
[----:B------:R2:W-:Y:S01]  /*18ad0*/  STL.64 [R1+0x800], R212 ;  /* 0x000800d401007387 */ /* 0x0005e20000100a00 */
[----:B------:R-:W-:-:S02]  /*18ae0*/  SEL R210, RZ, 0x4, P2 ;  /* 0x00000004ffd27807 */ /* 0x000fc40001000000 */
[----:B------:R-:W-:Y:S02]  /*18af0*/  SGXT.U32 R3, R3, 0x1 ;  /* 0x000000010303781a */ /* 0x000fe40000000000 */
[----:B------:R-:W-:Y:S02]  /*18b00*/  SEL R210, R210, RZ, P4 ;  /* 0x000000ffd2d27207 */ /* 0x000fe40002000000 */
[----:B------:R-:W-:Y:S01]  /*18b10*/  LOP3.LUT R3, R3, 0x2c, RZ, 0xfc, !PT ;  /* 0x0000002c03037812 */ /* 0x000fe200078efcff */
[----:B--2---:R-:W-:-:S05]  /*18b20*/  IMAD.WIDE R212, R245, 0x4, R234 ;  /* 0x00000004f5d47825 */ /* 0x004fca00078e02ea */
[----:B------:R1:W-:Y:S01]  /*18b30*/  LDGSTS.E [R7+-0x7bff8], desc[UR22][R212.64], P3 ;  /* 0x84008000d4077fae */ /* 0x0003e200099a1016 */
[----:B------:R-:W-:Y:S02]  /*18b40*/  ISETP.NE.U32.AND P3, PT, R210, RZ, PT ;  /* 0x000000ffd200720c */ /* 0x000fe40003f65070 */
[----:B------:R-:W-:Y:S01]  /*18b50*/  SEL R210, RZ, 0x4, P6 ;  /* 0x00000004ffd27807 */ /* 0x000fe20003000000 */
[----:B------:R2:W-:Y:S01]  /*18b60*/  LDGSTS.E [R7+-0x7a000], desc[UR22][R208.64], P5 ;  /* 0x86000000d0077fae */ /* 0x0005e2000a9a1016 */
[----:B------:R-:W-:Y:S02]  /*18b70*/  ISETP.GE.AND P6, PT, R3, UR6, PT ;  /* 0x0000000603007c0c */ /* 0x000fe4000bfc6270 */
[----:B------:R-:W-:-:S04]  /*18b80*/  SHF.R.U32.HI R3, RZ, 0x6, R2 ;  /* 0x00000006ff037819 */ /* 0x000fc80000011602 */
[----:B------:R-:W-:Y:S02]  /*18b90*/  SGXT.U32 R3, R3, 0x1 ;  /* 0x000000010303781a */ /* 0x000fe40000000000 */
[----:B------:R-:W-:Y:S02]  /*18ba0*/  ISETP.NE.U32.AND P2, PT, R211, RZ, PT ;  /* 0x000000ffd300720c */ /* 0x000fe40003f45070 */
[----:B------:R-:W-:Y:S01]  /*18bb0*/  LOP3.LUT R3, R3, 0x2e, RZ, 0xfc, !PT ;  /* 0x0000002e03037812 */ /* 0x000fe200078efcff */
[----:B------:R-:W-:Y:S01]  /*18bc0*/  STL.64 [R1+0x880], R216 ;  /* 0x000880d801007387 */ /* 0x000fe20000100a00 */
[----:B------:R-:W-:Y:S02]  /*18bd0*/  SEL R211, R210, RZ, P4 ;  /* 0x000000ffd2d37207 */ /* 0x000fe40002000000 */
[----:B------:R-:W-:Y:S02]  /*18be0*/  ISETP.GE.AND P5, PT, R3, UR6, PT ;  /* 0x0000000603007c0c */ /* 0x000fe4000bfa6270 */
[----:B------:R-:W-:Y:S01]  /*18bf0*/  SHF.R.U32.HI R3, RZ, 0x6, R2 ;  /* 0x00000006ff037819 */ /* 0x000fe20000011602 */
[----:B------:R-:W-:Y:S01]  /*18c00*/  STL.64 [R1+0x828], R214 ;  /* 0x000828d601007387 */ /* 0x000fe20000100a00 */
[----:B------:R-:W-:-:S02]  /*18c10*/  SEL R210, RZ, 0x4, P6 ;  /* 0x00000004ffd27807 */ /* 0x000fc40003000000 */
[----:B------:R-:W-:Y:S01]  /*18c20*/  SGXT.U32 R3, R3, 0x1 ;  /* 0x000000010303781a */ /* 0x000fe20000000000 */
[----:B------:R1:W-:Y:S03]  /*18c30*/  STL.64 [R1+0x8a8], R212 ;  /* 0x0008a8d401007387 */ /* 0x0003e60000100a00 */
[----:B------:R-:W-:Y:S01]  /*18c40*/  LOP3.LUT R3, R3, 0x10, RZ, 0xfc, !PT ;  /* 0x0000001003037812 */ /* 0x000fe200078efcff */
[----:B-1----:R-:W-:Y:S01]  /*18c50*/  IMAD.WIDE R212, R245, 0x4, R206 ;  /* 0x00000004f5d47825 */ /* 0x002fe200078e02ce */
[----:B------:R-:W-:-:S04]  /*18c60*/  SEL R206, R210, RZ, P4 ;  /* 0x000000ffd2ce7207 */ /* 0x000fc80002000000 */
[----:B------:R1:W-:Y:S01]  /*18c70*/  LDGSTS.E [R7+-0x79ff8], desc[UR22][R212.64], P2 ;  /* 0x86008000d4077fae */ /* 0x0003e200091a1016 */
[----:B------:R-:W-:Y:S02]  /*18c80*/  ISETP.NE.U32.AND P2, PT, R206, RZ, PT ;  /* 0x000000ffce00720c */ /* 0x000fe40003f45070 */
[----:B------:R-:W-:Y:S02]  /*18c90*/  SEL R206, RZ, 0x4, P5 ;  /* 0x00000004ffce7807 */ /* 0x000fe40002800000 */
[----:B------:R-:W-:Y:S02]  /*18ca0*/  ISETP.GE.AND P5, PT, R3, UR6, PT ;  /* 0x0000000603007c0c */ /* 0x000fe4000bfa6270 */
[----:B------:R-:W-:Y:S01]  /*18cb0*/  SHF.R.U32.HI R3, RZ, 0x6, R2 ;  /* 0x00000006ff037819 */ /* 0x000fe20000011602 */
[----:B------:R2:W-:Y:S03]  /*18cc0*/  STL.64 [R1+0x7f8], R208 ;  /* 0x0007f8d001007387 */ /* 0x0005e60000100a00 */
[----:B------:R-:W-:-:S02]  /*18cd0*/  SGXT.U32 R3, R3, 0x1 ;  /* 0x000000010303781a */ /* 0x000fc40000000000 */
[----:B------:R-:W-:Y:S02]  /*18ce0*/  ISETP.NE.U32.AND P6, PT, R211, RZ, PT ;  /* 0x000000ffd300720c */ /* 0x000fe40003fc5070 */
[----:B------:R-:W-:Y:S01]  /*18cf0*/  LOP3.LUT R3, R3, 0x12, RZ, 0xfc, !PT ;  /* 0x0000001203037812 */ /* 0x000fe200078efcff */
[----:B--2---:R-:W-:Y:S01]  /*18d00*/  IMAD.WIDE R208, R245, 0x4, R232 ;  /* 0x00000004f5d07825 */ /* 0x004fe200078e02e8 */
[----:B------:R-:W-:-:S04]  /*18d10*/  SEL R207, R206, RZ, P4 ;  /* 0x000000ffcecf7207 */ /* 0x000fc80002000000 */
[----:B------:R-:W-:Y:S01]  /*18d20*/  LDGSTS.E [R15+-0x7c000], desc[UR22][R208.64], P3 ;  /* 0x84000000d00f7fae */ /* 0x000fe200099a1016 */
[----:B------:R-:W-:Y:S02]  /*18d30*/  ISETP.GE.AND P3, PT, R3, UR6, PT ;  /* 0x0000000603007c0c */ /* 0x000fe4000bf66270 */
[----:B------:R-:W-:Y:S01]  /*18d40*/  SHF.R.U32.HI R3, RZ, 0x6, R2 ;  /* 0x00000006ff037819 */ /* 0x000fe20000011602 */
[----:B------:R-:W-:Y:S01]  /*18d50*/  STL.64 [R1+0x878], R212 ;  /* 0x000878d401007387 */ /* 0x000fe20000100a00 */
[----:B------:R-:W-:Y:S02]  /*18d60*/  SEL R206, RZ, 0x4, P5 ;  /* 0x00000004ffce7807 */ /* 0x000fe40002800000 */
[----:B------:R-:W-:Y:S01]  /*18d70*/  SGXT.U32 R3, R3, 0x1 ;  /* 0x000000010303781a */ /* 0x000fe20000000000 */
[----:B------:R1:W-:Y:S01]  /*18d80*/  STL.64 [R1+0xe68], R6 ;  /* 0x000e680601007387 */ /* 0x0003e20000100a00 */
[----:B------:R-:W-:Y:S02]  /*18d90*/  SEL R206, R206, RZ, P4 ;  /* 0x000000ffcece7207 */ /* 0x000fe40002000000 */
[----:B------:R-:W-:Y:S01]  /*18da0*/  LOP3.LUT R3, R3, 0x30, RZ, 0xfc, !PT ;  /* 0x0000003003037812 */ /* 0x000fe200078efcff */
[----:B-1----:R-:W-:-:S05]  /*18db0*/  IMAD.WIDE R6, R245, 0x4, R230 ;  /* 0x00000004f5067825 */ /* 0x002fca00078e02e6 */
[----:B------:R1:W-:Y:S01]  /*18dc0*/  LDGSTS.E [R15+-0x7bff8], desc[UR22][R6.64], P6 ;  /* 0x84008000060f7fae */ /* 0x0003e2000b1a1016 */
[----:B------:R-:W-:Y:S02]  /*18dd0*/  ISETP.NE.U32.AND P6, PT, R206, RZ, PT ;  /* 0x000000ffce00720c */ /* 0x000fe40003fc5070 */
[----:B------:R-:W-:Y:S01]  /*18de0*/  SEL R206, RZ, 0x4, P3 ;  /* 0x00000004ffce7807 */ /* 0x000fe20001800000 */
[----:B------:R-:W-:Y:S01]  /*18df0*/  LDGSTS.E [R15+-0x7a000], desc[UR22][R204.64], P2 ;  /* 0x86000000cc0f7fae */ /* 0x000fe200091a1016 */
        /* <DEDUP_REMOVED lines=9> */
[----:B------:R1:W-:Y:S01]  /*18e90*/  STL.64 [R1+0x8a0], R6 ;  /* 0x0008a00601007387 */ /* 0x0003e20000100a00 */
[----:B------:R-:W-:-:S02]  /*18ea0*/  SEL R206, RZ, 0x4, P3 ;  /* 0x00000004ffce7807 */ /* 0x000fc40001800000 */
[----:B------:R-:W-:-:S04]  /*18eb0*/  SGXT.U32 R3, R3, 0x1 ;  /* 0x000000010303781a */ /* 0x000fc80000000000 */
        /* <DEDUP_REMOVED lines=8> */
[----:B------:R-:W-:Y:S03]  /*18f40*/  STL.64 [R1+0x7f0], R204 ;  /* 0x0007f0cc01007387 */ /* 0x000fe60000100a00 */
[----:B------:R-:W-:Y:S01]  /*18f50*/  SGXT.U32 R3, R3, 0x1 ;  /* 0x000000010303781a */ /* 0x000fe20000000000 */
[----:B------:R-:W-:Y:S04]  /*18f60*/  STL.64 [R1+0x870], R6 ;  /* 0x0008700601007387 */ /* 0x000fe80000100a00 */
[----:B------:R1:W-:Y:S01]  /*18f70*/  STL.64 [R1+0xe70], R14 ;  /* 0x000e700e01007387 */ /* 0x0003e20000100a00 */
[----:B------:R-:W-:-:S02]  /*18f80*/  LOP3.LUT R3, R3, 0x16, RZ, 0xfc, !PT ;  /* 0x0000001603037812 */ /* 0x000fc400078efcff */
[----:B------:R-:W-:Y:S01]  /*18f90*/  ISETP.NE.U32.AND P3, PT, R207, RZ, PT ;  /* 0x000000ffcf00720c */ /* 0x000fe20003f65070 */
[----:B-1----:R-:W-:Y:S01]  /*18fa0*/  IMAD.WIDE R14, R245, 0x4, R228 ;  /* 0x00000004f50e7825 */ /* 0x002fe200078e02e4 */
[----:B------:R-:W-:-:S04]  /*18fb0*/  SEL R203, R202, RZ, P4 ;  /* 0x000000ffcacb7207 */ /* 0x000fc80002000000 */
[----:B------:R1:W-:Y:S01]  /*18fc0*/  LDGSTS.E [R246+-0x7c000], desc[UR22][R14.64], P6 ;  /* 0x840000000ef67fae */ /* 0x0003e2000b1a1016 */
[----:B------:R-:W-:Y:S02]  /*18fd0*/  ISETP.GE.AND P6, PT, R3, UR6, PT ;  /* 0x0000000603007c0c */ /* 0x000fe4000bfc6270 */
[----:B------:R-:W-:Y:S02]  /*18fe0*/  SHF.R.U32.HI R3, RZ, 0x6, R2 ;  /* 0x00000006ff037819 */ /* 0x000fe40000011602 */
[----:B------:R-:W-:Y:S01]  /*18ff0*/  SEL R202, RZ, 0x4, P2 ;  /* 0x00000004ffca7807 */ /* 0x000fe20001000000 */
[----:B------:R-:W-:Y:S01]  /*19000*/  IMAD.WIDE R6, R245, 0x4, R226 ;  /* 0x00000004f5067825 */ /* 0x000fe200078e02e2 */
[----:B------:R-:W-:Y:S02]  /*19010*/  SGXT.U32 R3, R3, 0x1 ;  /* 0x000000010303781a */ /* 0x000fe40000000000 */
[----:B------:R-:W-:Y:S02]  /*19020*/  SEL R202, R202, RZ, P4 ;  /* 0x000000ffcaca7207 */ /* 0x000fe40002000000 */
[----:B------:R-:W-:Y:S01]  /*19030*/  LOP3.LUT R3, R3, 0x34, RZ, 0xfc, !PT ;  /* 0x0000003403037812 */ /* 0x000fe200078efcff */
[----:B------:R2:W-:Y:S01]  /*19040*/  LDGSTS.E [R246+-0x7bff8], desc[UR22][R6.64], P3 ;  /* 0x8400800006f67fae */ /* 0x0005e200099a1016 */
[----:B------:R-:W-:-:S02]  /*19050*/  ISETP.NE.U32.AND P3, PT, R202, RZ, PT ;  /* 0x000000ffca00720c */ /* 0x000fc40003f65070 */
[----:B------:R-:W-:Y:S02]  /*19060*/  SEL R202, RZ, 0x4, P6 ;  /* 0x00000004ffca7807 */ /* 0x000fe40003000000 */
[----:B------:R-:W-:Y:S02]  /*19070*/  ISETP.GE.AND P6, PT, R3, UR6, PT ;  /* 0x0000000603007c0c */ /* 0x000fe4000bfc6270 */
[----:B------:R-:W-:Y:S01]  /*19080*/  SHF.R.U32.HI R3, RZ, 0x6, R2 ;  /* 0x00000006ff037819 */ /* 0x000fe20000011602 */
[----:B------:R1:W-:Y:S03]  /*19090*/  STL.64 [R1+0x818], R14 ;  /* 0x0008180e01007387 */ /* 0x0003e60000100a00 */
[----:B------:R-:W-:Y:S02]  /*190a0*/  SGXT.U32 R3, R3, 0x1 ;  /* 0x000000010303781a */ /* 0x000fe40000000000 */
[----:B------:R-:W-:-:S02]  /*190b0*/  ISETP.NE.U32.AND P2, PT, R203, RZ, PT ;  /* 0x000000ffcb00720c */ /* 0x000fc40003f45070 */
[----:B------:R-:W-:Y:S01]  /*190c0*/  LOP3.LUT R3, R3, 0x36, RZ, 0xfc, !PT ;  /* 0x0000003603037812 */ /* 0x000fe200078efcff */
[----:B-1----:R-:W-:Y:S01]  /*190d0*/  IMAD.WIDE R14, R245, 0x4, R200 ;  /* 0x00000004f50e7825 */ /* 0x002fe200078e02c8 */
[----:B------:R-:W-:-:S04]  /*190e0*/  SEL R203, R202, RZ, P4 ;  /* 0x000000ffcacb7207 */ /* 0x000fc80002000000 */
[----:B------:R1:W-:Y:S01]  /*190f0*/  LDGSTS.E [R246+-0x7a000], desc[UR22][R14.64], P5 ;  /* 0x860000000ef67fae */ /* 0x0003e2000a9a1016 */
[----:B------:R-:W-:Y:S02]  /*19100*/  ISETP.GE.AND P5, PT, R3, UR6, PT ;  /* 0x0000000603007c0c */ /* 0x000fe4000bfa6270 */
[----:B------:R-:W-:Y:S01]  /*19110*/  SHF.R.U32.HI R3, RZ, 0x6, R2 ;  /* 0x00000006ff037819 */ /* 0x000fe20000011602 */
[----:B------:R2:W-:Y:S01]  /*19120*/  STL.64 [R1+0x898], R6 ;  /* 0x0008980601007387 */ /* 0x0005e20000100a00 */
[----:B------:R-:W-:Y:S02]  /*19130*/  SEL R202, RZ, 0x4, P6 ;  /* 0x00000004ffca7807 */ /* 0x000fe40003000000 */
[----:B------:R-:W-:-:S04]  /*19140*/  SGXT.U32 R3, R3, 0x1 ;  /* 0x000000010303781a */ /* 0x000fc80000000000 */
[----:B------:R-:W-:Y:S01]  /*19150*/  LOP3.LUT R3, R3, 0x18, RZ, 0xfc, !PT ;  /* 0x0000001803037812 */ /* 0x000fe200078efcff */
[----:B--2---:R-:W-:Y:S01]  /*19160*/  IMAD.WIDE R6, R245, 0x4, R198 ;  /* 0x00000004f5067825 */ /* 0x004fe200078e02c6 */
        /* <DEDUP_REMOVED lines=17> */
[----:B------:R-:W-:Y:S02]  /*19280*/  SGXT.U32 R3, R3, 0x1 ;  /* 0x000000010303781a */ /* 0x000fe40000000000 */
[----:B------:R-:W-:Y:S02]  /*19290*/  SEL R198, R198, RZ, P4 ;  /* 0x000000ffc6c67207 */ /* 0x000fe40002000000 */
[----:B------:R-:W-:Y:S01]  /*192a0*/  LOP3.LUT R3, R3, 0x38, RZ, 0xfc, !PT ;  /* 0x0000003803037812 */ /* 0x000fe200078efcff */
[----:B--2---:R-:W-:-:S05]  /*192b0*/  IMAD.WIDE R6, R245, 0x4, R222 ;  /* 0x00000004f5067825 */ /* 0x004fca00078e02de */
        /* <DEDUP_REMOVED lines=26> */
[----:B------:R-:W-:Y:S01]  /*19460*/  SGXT.U32 R3, R3, 0x1 ;  /* 0x000000010303781a */ /* 0x000fe20000000000 */
[----:B------:R2:W-:Y:S01]  /*19470*/  STL.64 [R1+0x860], R6 ;  /* 0x0008600601007387 */ /* 0x0005e20000100a00 */
[----:B------:R-:W-:-:S02]  /*19480*/  ISETP.NE.U32.AND P3, PT, R199, RZ, PT ;  /* 0x000000ffc700720c */ /* 0x000fc40003f65070 */
[----:B------:R-:W-:Y:S01]  /*19490*/  LOP3.LUT R3, R3, 0x1e, RZ, 0xfc, !PT ;  /* 0x0000001e03037812 */ /* 0x000fe200078efcff */
[----:B------:R-:W-:Y:S01]  /*194a0*/  STL.64 [R1+0xe78], R246 ;  /* 0x000e78f601007387 */ /* 0x000fe20000100a00 */
[----:B-1----:R-:W-:-:S04]  /*194b0*/  IMAD.WIDE R14, R245, 0x4, R220 ;  /* 0x00000004f50e7825 */ /* 0x002fc800078e02dc */
[----:B--2---:R-:W-:Y:S01]  /*194c0*/  IMAD.WIDE R6, R245, 0x4, R218 ;  /* 0x00000004f5067825 */ /* 0x004fe200078e02da */
[----:B------:R-:W-:Y:S04]  /*194d0*/  STL.64 [R1+0x848], R14 ;  /* 0x0008480e01007387 */ /* 0x000fe80000100a00 */
[----:B------:R1:W-:Y:S04]  /*194e0*/  STL.64 [R1+0x840], R6 ;  /* 0x0008400601007387 */ /* 0x0003e80000100a00 */
[----:B------:R-:W-:Y:S01]  /*194f0*/  LDGSTS.E [R248+-0x7c000], desc[UR22][R14.64], P6 ;  /* 0x840000000ef87fae */ /* 0x000fe2000b1a1016 */
[----:B------:R-:W-:-:S03]  /*19500*/  ISETP.GE.AND P6, PT, R3, UR6, PT ;  /* 0x0000000603007c0c */ /* 0x000fc6000bfc6270 */
[----:B------:R-:W2:Y:S01]  /*19510*/  LDL.LU.64 R238, [R1+0x2c8] ;  /* 0x0002c80001ee7983 */ /* 0x000ea20000300a00 */
[----:B------:R-:W-:-:S03]  /*19520*/  SHF.R.U32.HI R3, RZ, 0x6, R2 ;  /* 0x00000006ff037819 */ /* 0x000fc60000011602 */
[----:B------:R-:W3:Y:S01]  /*19530*/  LDL.LU.64 R240, [R1+0x2c0] ;  /* 0x0002c00001f07983 */ /* 0x000ee20000300a00 */
[----:B------:R-:W-:Y:S02]  /*19540*/  SEL R195, R194, RZ, P4 ;  /* 0x000000ffc2c37207 */ /* 0x000fe40002000000 */
[----:B------:R-:W-:Y:S01]  /*19550*/  SEL R194, RZ, 0x4, P2 ;  /* 0x00000004ffc27807 */ /* 0x000fe20001000000 */
[----:B------:R1:W-:Y:S01]  /*19560*/  LDGSTS.E [R248+-0x7bff8], desc[UR22][R6.64], P3 ;  /* 0x8400800006f87fae */ /* 0x0003e200099a1016 */
[----:B------:R-:W-:Y:S02]  /*19570*/  SGXT.U32 R3, R3, 0x1 ;  /* 0x000000010303781a */ /* 0x000fe40000000000 */
[----:B------:R-:W-:Y:S01]  /*19580*/  SEL R194, R194, RZ, P4 ;  /* 0x000000ffc2c27207 */ /* 0x000fe20002000000 */
[----:B------:R-:W4:Y:S01]  /*19590*/  LDL.LU.64 R242, [R1+0x2a8] ;  /* 0x0002a80001f27983 */ /* 0x000f220000300a00 */
[----:B------:R-:W-:Y:S02]  /*195a0*/  LOP3.LUT R3, R3, 0x3c, RZ, 0xfc, !PT ;  /* 0x0000003c03037812 */ /* 0x000fe400078efcff */
[----:B------:R-:W-:-:S02]  /*195b0*/  ISETP.NE.U32.AND P3, PT, R194, RZ, PT ;  /* 0x000000ffc200720c */ /* 0x000fc40003f65070 */
[----:B------:R-:W-:Y:S02]  /*195c0*/  SEL R194, RZ, 0x4, P6 ;  /* 0x00000004ffc27807 */ /* 0x000fe40003000000 */
[----:B------:R-:W-:Y:S02]  /*195d0*/  ISETP.GE.AND P6, PT, R3, UR6, PT ;  /* 0x0000000603007c0c */ /* 0x000fe4000bfc6270 */
[----:B------:R-:W-:Y:S02]  /*195e0*/  SHF.R.U32.HI R244, RZ, 0x6, R2 ;  /* 0x00000006fff47819 */ /* 0x000fe40000011602 */
[----:B------:R-:W4:Y:S04]  /*195f0*/  LDL.LU.64 R2, [R1+0x2a0] ;  /* 0x0002a00001027983 */ /* 0x000f280000300a00 */
[----:B------:R-:W4:Y:S04]  /*19600*/  LDL.LU.64 R210, [R1+0x288] ;  /* 0x0002880001d27983 */ /* 0x000f280000300a00 */
[----:B------:R-:W4:Y:S01]  /*19610*/  LDL.LU.64 R216, [R1+0x280] ;  /* 0x0002800001d87983 */ /* 0x000f220000300a00 */
[----:B------:R-:W-:Y:S01]  /*19620*/  SGXT.U32 R244, R244, 0x1 ;  /* 0x00000001f4f4781a */ /* 0x000fe20000000000 */
[----:B-1----:R-:W-:Y:S01]  /*19630*/  IMAD.WIDE R6, R245, 0x4, R192 ;  /* 0x00000004f5067825 */ /* 0x002fe200078e02c0 */
[----:B------:R-:W-:Y:S01]  /*19640*/  SEL R196, RZ, 0x4, P6 ;  /* 0x00000004ffc47807 */ /* 0x000fe20003000000 */
[----:B------:R-:W4:Y:S01]  /*19650*/  LDL.LU.64 R208, [R1+0x268] ;  /* 0x0002680001d07983 */ /* 0x000f220000300a00 */
[----:B------:R-:W-:Y:S01]  /*19660*/  LOP3.LUT R244, R244, 0x3e, RZ, 0xfc, !PT ;  /* 0x0000003ef4f47812 */ /* 0x000fe200078efcff */
[----:B------:R-:W-:Y:S01]  /*19670*/  USHF.L.U32 UR14, UR5, 0x6, URZ ;  /* 0x00000006050e7899 */ /* 0x000fe200080006ff */
[----:B------:R-:W-:Y:S01]  /*19680*/  ISETP.NE.U32.AND P2, PT, R195, RZ, PT ;  /* 0x000000ffc300720c */ /* 0x000fe20003f45070 */
[----:B------:R1:W-:Y:S01]  /*19690*/  LDGSTS.E [R248+-0x7a000], desc[UR22][R6.64], P5 ;  /* 0x8600000006f87fae */ /* 0x0003e2000a9a1016 */
[----:B------:R-:W-:-:S03]  /*196a0*/  ISETP.GE.AND P6, PT, R244, UR6, PT ;  /* 0x00000006f4007c0c */ /* 0x000fc6000bfc6270 */
[----:B------:R-:W4:Y:S04]  /*196b0*/  LDL.LU.64 R244, [R1+0x260] ;  /* 0x0002600001f47983 */ /* 0x000f280000300a00 */
[----:B------:R-:W4:Y:S04]  /*196c0*/  LDL.LU.64 R236, [R1+0x248] ;  /* 0x0002480001ec7983 */ /* 0x000f280000300a00 */
[----:B------:R1:W-:Y:S01]  /*196d0*/  STL.64 [R1+0x850], R6 ;  /* 0x0008500601007387 */ /* 0x0003e20000100a00 */
[----:B------:R-:W-:-:S03]  /*196e0*/  SEL R195, RZ, 0x4, P6 ;  /* 0x00000004ffc37807 */ /* 0x000fc60003000000 */
[----:B------:R-:W4:Y:S01]  /*196f0*/  LDL.LU.64 R214, [R1+0x240] ;  /* 0x0002400001d67983 */ /* 0x000f220000300a00 */
[----:B------:R-:W-:Y:S02]  /*19700*/  SEL R193, R196, RZ, P4 ;  /* 0x000000ffc4c17207 */ /* 0x000fe40002000000 */
[----:B------:R-:W-:Y:S01]  /*19710*/  SEL R194, R194, RZ, P4 ;  /* 0x000000ffc2c27207 */ /* 0x000fe20002000000 */
[----:B------:R-:W4:Y:S01]  /*19720*/  LDL.LU.64 R234, [R1+0x228] ;  /* 0x0002280001ea7983 */ /* 0x000f220000300a00 */
[----:B------:R-:W-:Y:S02]  /*19730*/  SEL R192, R195, RZ, P4 ;  /* 0x000000ffc3c07207 */ /* 0x000fe40002000000 */
[----:B------:R-:W-:Y:S01]  /*19740*/  ISETP.NE.U32.AND P4, PT, R193, RZ, PT ;  /* 0x000000ffc100720c */ /* 0x000fe20003f85070 */
[----:B------:R-:W-:Y:S01]  /*19750*/  IMAD.U32 R193, RZ, RZ, UR14 ;  /* 0x0000000effc17e24 */ /* 0x000fe2000f8e00ff */
[----:B------:R-:W-:Y:S01]  /*19760*/  ISETP.NE.U32.AND P6, PT, R194, RZ, PT ;  /* 0x000000ffc200720c */ /* 0x000fe20003fc5070 */
[----:B------:R-:W4:Y:S02]  /*19770*/  LDL.LU.64 R212, [R1+0x220] ;  /* 0x0002200001d47983 */ /* 0x000f240000300a00 */
[----:B-1----:R-:W-:-:S04]  /*19780*/  IMAD.WIDE R6, R193, 0x4, R32 ;  /* 0x00000004c1067825 */ /* 0x002fc800078e0220 */
[----:B--2---:R-:W-:-:S04]  /*19790*/  IMAD.WIDE R194, R193, 0x4, R238 ;  /* 0x00000004c1c27825 */ /* 0x004fc800078e02ee */
[C---:B---3--:R-:W-:Y:S01]  /*197a0*/  IMAD.WIDE R14, R193.reuse, 0x4, R240 ;  /* 0x00000004c10e7825 */ /* 0x048fe200078e02f0 */
[----:B------:R1:W-:Y:S04]  /*197b0*/  STL.64 [R1+0x7d8], R194 ;  /* 0x0007d8c201007387 */ /* 0x0003e80000100a00 */
[----:B------:R-:W2:Y:S04]  /*197c0*/  LDL.LU.64 R32, [R1+0x12c8] ;  /* 0x0012c80001207983 */ /* 0x000ea80000300a00 */
[----:B------:R4:W-:Y:S04]  /*197d0*/  STL.64 [R1+0x7d0], R14 ;  /* 0x0007d00e01007387 */ /* 0x0009e80000100a00 */
[----:B------:R-:W3:Y:S01]  /*197e0*/  LDL.LU.64 R238, [R1+0x208] ;  /* 0x0002080001ee7983 */ /* 0x000ee20000300a00 */
[----:B-1----:R-:W-:-:S03]  /*197f0*/  IMAD.WIDE R194, R193, 0x4, R40 ;  /* 0x00000004c1c27825 */ /* 0x002fc600078e0228 */
[----:B------:R-:W2:Y:S01]  /*19800*/  LDL.LU.64 R240, [R1+0x200] ;  /* 0x0002000001f07983 */ /* 0x000ea20000300a00 */
[----:B----4-:R-:W-:-:S03]  /*19810*/  IMAD.WIDE R14, R193, 0x4, R242 ;  /* 0x00000004c10e7825 */ /* 0x010fc600078e02f2 */
[----:B------:R1:W-:Y:S04]  /*19820*/  STL.64 [R1+0x7c8], R6 ;  /* 0x0007c80601007387 */ /* 0x0003e80000100a00 */
[----:B------:R-:W4:Y:S04]  /*19830*/  LDL.LU.64 R40, [R1+0x12c0] ;  /* 0x0012c00001287983 */ /* 0x000f280000300a00 */
[----:B------:R1:W-:Y:S02]  /*19840*/  STL.64 [R1+0x7c0], R194 ;  /* 0x0007c0c201007387 */ /* 0x0003e40000100a00 */
[----:B-1----:R-:W-:-:S02]  /*19850*/  IMAD.WIDE R6, R193, 0x4, R2 ;  /* 0x00000004c1067825 */ /* 0x002fc400078e0202 */
[----:B------:R-:W-:Y:S02]  /*19860*/  STL.64 [R1+0x7b8], R14 ;  /* 0x0007b80e01007387 */ /* 0x000fe40000100a00 */
[C---:B------:R-:W-:Y:S02]  /*19870*/  IMAD.WIDE R2, R193.reuse, 0x4, R48 ;  /* 0x00000004c1027825 */ /* 0x040fe400078e0230 */
[----:B------:R-:W4:Y:S04]  /*19880*/  LDL.LU.64 R48, [R1+0x12b8] ;  /* 0x0012b80001307983 */ /* 0x000f280000300a00 */
[----:B------:R1:W-:Y:S04]  /*19890*/  STL.64 [R1+0x7b0], R6 ;  /* 0x0007b00601007387 */ /* 0x0003e80000100a00 */
[----:B------:R-:W4:Y:S01]  /*198a0*/  LDL.LU.64 R242, [R1+0x1e8] ;  /* 0x0001e80001f27983 */ /* 0x000f220000300a00 */
[----:B------:R-:W-:-:S03]  /*198b0*/  IMAD.WIDE R194, R193, 0x4, R210 ;  /* 0x00000004c1c27825 */ /* 0x000fc600078e02d2 */
[----:B------:R1:W-:Y:S02]  /*198c0*/  STL.64 [R1+0x7a8], R2 ;  /* 0x0007a80201007387 */ /* 0x0003e40000100a00 */
[C---:B-1----:R-:W-:Y:S02]  /*198d0*/  IMAD.WIDE R6, R193.reuse, 0x4, R56 ;  /* 0x00000004c1067825 */ /* 0x042fe400078e0238 */
[----:B------:R-:W4:Y:S04]  /*198e0*/  LDL.LU.64 R56, [R1+0x12b0] ;  /* 0x0012b00001387983 */ /* 0x000f280000300a00 */
[----:B------:R-:W4:Y:S04]  /*198f0*/  LDL.LU.64 R2, [R1+0x1e0] ;  /* 0x0001e00001027983 */ /* 0x000f280000300a00 */
[----:B------:R1:W-:Y:S01]  /*19900*/  STL.64 [R1+0x7a0], R6 ;  /* 0x0007a00601007387 */ /* 0x0003e20000100a00 */
[----:B------:R-:W-:-:S03]  /*19910*/  IMAD.WIDE R14, R193, 0x4, R64 ;  /* 0x00000004c10e7825 */ /* 0x000fc600078e0240 */
[----:B------:R1:W-:Y:S04]  /*19920*/  STL.64 [R1+0x798], R194 ;  /* 0x000798c201007387 */ /* 0x0003e80000100a00 */
[----:B------:R-:W4:Y:S01]  /*19930*/  LDL.LU.64 R64, [R1+0x12a8] ;  /* 0x0012a80001407983 */ /* 0x000f220000300a00 */
[----:B-1----:R-:W-:-:S05]  /*19940*/  IMAD.WIDE R6, R193, 0x4, R216 ;  /* 0x00000004c1067825 */ /* 0x002fca00078e02d8 */
[----:B------:R1:W-:Y:S04]  /*19950*/  STL.64 [R1+0x790], R6 ;  /* 0x0007900601007387 */ /* 0x0003e80000100a00 */
[----:B------:R-:W4:Y:S01]  /*19960*/  LDL.LU.64 R216, [R1+0x1c8] ;  /* 0x0001c80001d87983 */ /* 0x000f220000300a00 */
[----:B------:R-:W-:-:S03]  /*19970*/  IMAD.WIDE R194, R193, 0x4, R208 ;  /* 0x00000004c1c27825 */ /* 0x000fc600078e02d0 */
[----:B------:R1:W-:Y:S02]  /*19980*/  STL.64 [R1+0x788], R14 ;  /* 0x0007880e01007387 */ /* 0x0003e40000100a00 */
[C---:B-1----:R-:W-:Y:S02]  /*19990*/  IMAD.WIDE R6, R193.reuse, 0x4, R72 ;  /* 0x00000004c1067825 */ /* 0x042fe400078e0248 */
[----:B------:R-:W4:Y:S04]  /*199a0*/  LDL.LU.64 R72, [R1+0x12a0] ;  /* 0x0012a00001487983 */ /* 0x000f280000300a00 */
[----:B------:R1:W-:Y:S01]  /*199b0*/  STL.64 [R1+0x780], R6 ;  /* 0x0007800601007387 */ /* 0x0003e20000100a00 */
[----:B------:R-:W-:-:S03]  /*199c0*/  IMAD.WIDE R14, R193, 0x4, R244 ;  /* 0x00000004c10e7825 */ /* 0x000fc600078e02f4 */
[----:B------:R1:W-:Y:S02]  /*199d0*/  STL.64 [R1+0x778], R194 ;  /* 0x000778c201007387 */ /* 0x0003e40000100a00 */
[C---:B-1----:R-:W-:Y:S02]  /*199e0*/  IMAD.WIDE R6, R193.reuse, 0x4, R80 ;  /* 0x00000004c1067825 */ /* 0x042fe400078e0250 */
[----:B------:R-:W4:Y:S04]  /*199f0*/  LDL.LU.64 R80, [R1+0x1298] ;  /* 0x0012980001507983 */ /* 0x000f280000300a00 */
[----:B------:R1:W-:Y:S01]  /*19a00*/  STL.64 [R1+0x770], R14 ;  /* 0x0007700e01007387 */ /* 0x0003e20000100a00 */
[----:B------:R-:W-:-:S03]  /*19a10*/  IMAD.WIDE R194, R193, 0x4, R236 ;  /* 0x00000004c1c27825 */ /* 0x000fc600078e02ec */
[----:B------:R-:W4:Y:S04]  /*19a20*/  LDL.LU.64 R244, [R1+0x1c0] ;  /* 0x0001c00001f47983 */ /* 0x000f280000300a00 */
        /* <DEDUP_REMOVED lines=17> */
[----:B------:R-:W-:Y:S01]  /*19b40*/  STL.64 [R1+0x748], R194 ;  /* 0x000748c201007387 */ /* 0x000fe20000100a00 */
[----:B------:R-:W-:-:S03]  /*19b50*/  IMAD.WIDE R196, R193, 0x4, R120 ;  /* 0x00000004c1c47825 */ /* 0x000fc600078e0278 */
[----:B------:R-:W4:Y:S01]  /*19b60*/  LDL.LU.64 R112, [R1+0x1278] ;  /* 0x0012780001707983 */ /* 0x000f220000300a00 */
[----:B-1----:R-:W-:-:S05]  /*19b70*/  IMAD.WIDE R6, R193, 0x4, R212 ;  /* 0x00000004c1067825 */ /* 0x002fca00078e02d4 */
[----:B------:R1:W-:Y:S04]  /*19b80*/  STL.64 [R1+0x740], R6 ;  /* 0x0007400601007387 */ /* 0x0003e80000100a00 */
[----:B-1----:R-:W4:Y:S04]  /*19b90*/  LDL.LU.64 R6, [R1+0x188] ;  /* 0x0001880001067983 */ /* 0x002f280000300a00 */
[----:B------:R-:W4:Y:S04]  /*19ba0*/  LDL.LU.64 R212, [R1+0x180] ;  /* 0x0001800001d47983 */ /* 0x000f280000300a00 */
[----:B------:R2:W-:Y:S04]  /*19bb0*/  STL.64 [R1+0x288], R14 ;  /* 0x0002880e01007387 */ /* 0x0005e80000100a00 */
[----:B------:R-:W4:Y:S04]  /*19bc0*/  LDL.LU.64 R120, [R1+0x1270] ;  /* 0x0012700001787983 */ /* 0x000f280000300a00 */
[----:B------:R-:W-:Y:S04]  /*19bd0*/  STL.64 [R1+0x738], R196 ;  /* 0x000738c401007387 */ /* 0x000fe80000100a00 */
[----:B------:R-:W4:Y:S01]  /*19be0*/  LDL.LU.64 R210, [R1+0x168] ;  /* 0x0001680001d27983 */ /* 0x000f220000300a00 */
[----:B---3--:R-:W-:-:S04]  /*19bf0*/  IMAD.WIDE R194, R193, 0x4, R238 ;  /* 0x00000004c1c27825 */ /* 0x008fc800078e02ee */
[C---:B--2---:R-:W-:Y:S01]  /*19c00*/  IMAD.WIDE R14, R193.reuse, 0x4, R240 ;  /* 0x00000004c10e7825 */ /* 0x044fe200078e02f0 */
[----:B------:R1:W-:Y:S04]  /*19c10*/  STL.64 [R1+0x730], R194 ;  /* 0x000730c201007387 */ /* 0x0003e80000100a00 */
[----:B------:R-:W2:Y:S04]  /*19c20*/  LDL.LU.64 R238, [R1+0x160] ;  /* 0x0001600001ee7983 */ /* 0x000ea80000300a00 */
[----:B------:R3:W-:Y:S01]  /*19c30*/  STL.64 [R1+0x728], R14 ;  /* 0x0007280e01007387 */ /* 0x0007e20000100a00 */
[----:B-1----:R-:W-:-:S04]  /*19c40*/  IMAD.WIDE R194, R193, 0x4, R136 ;  /* 0x00000004c1c27825 */ /* 0x002fc800078e0288 */
[C---:B---3--:R-:W-:Y:S02]  /*19c50*/  IMAD.WIDE R14, R193.reuse, 0x4, R128 ;  /* 0x00000004c10e7825 */ /* 0x048fe400078e0280 */
[----:B------:R-:W3:Y:S04]  /*19c60*/  LDL.LU.64 R128, [R1+0x1268] ;  /* 0x0012680001807983 */ /* 0x000ee80000300a00 */
[----:B------:R-:W3:Y:S04]  /*19c70*/  LDL.LU.64 R136, [R1+0x1260] ;  /* 0x0012600001887983 */ /* 0x000ee80000300a00 */
[----:B------:R4:W-:Y:S04]  /*19c80*/  STL.64 [R1+0x298], R14 ;  /* 0x0002980e01007387 */ /* 0x0009e80000100a00 */
[----:B------:R-:W3:Y:S04]  /*19c90*/  LDL.LU.64 R240, [R1+0x148] ;  /* 0x0001480001f07983 */ /* 0x000ee80000300a00 */
[----:B------:R1:W-:Y:S01]  /*19ca0*/  STL.64 [R1+0x720], R194 ;  /* 0x000720c201007387 */ /* 0x0003e20000100a00 */
[----:B----4-:R-:W-:-:S05]  /*19cb0*/  IMAD.WIDE R14, R193, 0x4, R242 ;  /* 0x00000004c10e7825 */ /* 0x010fca00078e02f2 */
[----:B------:R4:W-:Y:S04]  /*19cc0*/  STL.64 [R1+0x718], R14 ;  /* 0x0007180e01007387 */ /* 0x0009e80000100a00 */
[----:B------:R-:W3:Y:S01]  /*19cd0*/  LDL.LU.64 R242, [R1+0x140] ;  /* 0x0001400001f27983 */ /* 0x000ee20000300a00 */
[----:B-1----:R-:W-:-:S04]  /*19ce0*/  IMAD.WIDE R194, R193, 0x4, R152 ;  /* 0x00000004c1c27825 */ /* 0x002fc800078e0298 */
[C---:B----4-:R-:W-:Y:S02]  /*19cf0*/  IMAD.WIDE R14, R193.reuse, 0x4, R144 ;  /* 0x00000004c10e7825 */ /* 0x050fe400078e0290 */
[----:B------:R-:W4:Y:S04]  /*19d00*/  LDL.LU.64 R144, [R1+0x1258] ;  /* 0x0012580001907983 */ /* 0x000f280000300a00 */
[----:B------:R-:W4:Y:S04]  /*19d10*/  LDL.LU.64 R152, [R1+0x1250] ;  /* 0x0012500001987983 */ /* 0x000f280000300a00 */
[----:B------:R1:W-:Y:S04]  /*19d20*/  STL.64 [R1+0x2a8], R14 ;  /* 0x0002a80e01007387 */ /* 0x0003e80000100a00 */
[----:B------:R-:W4:Y:S04]  /*19d30*/  LDL.LU.64 R208, [R1+0x128] ;  /* 0x0001280001d07983 */ /* 0x000f280000300a00 */
[----:B------:R-:W-:Y:S01]  /*19d40*/  STL.64 [R1+0x708], R194 ;  /* 0x000708c201007387 */ /* 0x000fe20000100a00 */
[----:B-1----:R-:W-:-:S03]  /*19d50*/  IMAD.WIDE R14, R193, 0x4, R216 ;  /* 0x00000004c10e7825 */ /* 0x002fc600078e02d8 */
[----:B------:R-:W4:Y:S01]  /*19d60*/  LDL.LU.64 R216, [R1+0x120] ;  /* 0x0001200001d87983 */ /* 0x000f220000300a00 */
[----:B------:R-:W-:-:S03]  /*19d70*/  IMAD.WIDE R2, R193, 0x4, R2 ;  /* 0x00000004c1027825 */ /* 0x000fc600078e0202 */
[----:B------:R1:W-:Y:S04]  /*19d80*/  STL.64 [R1+0x700], R14 ;  /* 0x0007000e01007387 */ /* 0x0003e80000100a00 */
[----:B------:R-:W-:Y:S04]  /*19d90*/  STL.64 [R1+0x710], R2 ;  /* 0x0007100201007387 */ /* 0x000fe80000100a00 */
[----:B------:R1:W-:Y:S04]  /*19da0*/  STL.64 [R1+0x1128], R2 ;  /* 0x0011280201007387 */ /* 0x0003e80000100a00 */
[----:B------:R-:W4:Y:S01]  /*19db0*/  LDL.LU.64 R234, [R1+0x108] ;  /* 0x0001080001ea7983 */ /* 0x000f220000300a00 */
[----:B-1----:R-:W-:-:S04]  /*19dc0*/  IMAD.WIDE R14, R193, 0x4, R160 ;  /* 0x00000004c10e7825 */ /* 0x002fc800078e02a0 */
[C---:B------:R-:W-:Y:S02]  /*19dd0*/  IMAD.WIDE R2, R193.reuse, 0x4, R244 ;  /* 0x00000004c1027825 */ /* 0x040fe400078e02f4 */
[----:B------:R-:W4:Y:S04]  /*19de0*/  LDL.LU.64 R244, [R1+0x100] ;  /* 0x0001000001f47983 */ /* 0x000f280000300a00 */
[----:B------:R1:W-:Y:S04]  /*19df0*/  STL.64 [R1+0x6f8], R2 ;  /* 0x0006f80201007387 */ /* 0x0003e80000100a00 */
[----:B------:R-:W4:Y:S01]  /*19e00*/  LDL.LU.64 R160, [R1+0x1248] ;  /* 0x0012480001a07983 */ /* 0x000f220000300a00 */
[----:B-1----:R-:W-:-:S03]  /*19e10*/  IMAD.WIDE R2, R193, 0x4, R168 ;  /* 0x00000004c1027825 */ /* 0x002fc600078e02a8 */
[----:B------:R-:W4:Y:S04]  /*19e20*/  LDL.LU.64 R168, [R1+0x1240] ;  /* 0x0012400001a87983 */ /* 0x000f280000300a00 */
[----:B------:R1:W-:Y:S02]  /*19e30*/  STL.64 [R1+0x2b0], R14 ;  /* 0x0002b00e01007387 */ /* 0x0003e40000100a00 */
[C---:B-1----:R-:W-:Y:S02]  /*19e40*/  IMAD.WIDE R14, R193.reuse, 0x4, R236 ;  /* 0x00000004c10e7825 */ /* 0x042fe400078e02ec */
[----:B------:R-:W4:Y:S04]  /*19e50*/  LDL.LU.64 R236, [R1+0xe8] ;  /* 0x0000e80001ec7983 */ /* 0x000f280000300a00 */
[----:B------:R1:W-:Y:S04]  /*19e60*/  STL.64 [R1+0x6f0], R2 ;  /* 0x0006f00201007387 */ /* 0x0003e80000100a00 */
[----:B------:R1:W-:Y:S02]  /*19e70*/  STL.64 [R1+0x6e8], R14 ;  /* 0x0006e80e01007387 */ /* 0x0003e40000100a00 */
[----:B-1----:R-:W-:-:S04]  /*19e80*/  IMAD.WIDE R2, R193, 0x4, R214 ;  /* 0x00000004c1027825 */ /* 0x002fc800078e02d6 */
[C---:B------:R-:W-:Y:S02]  /*19e90*/  IMAD.WIDE R14, R193.reuse, 0x4, R176 ;  /* 0x00000004c10e7825 */ /* 0x040fe400078e02b0 */
[----:B------:R-:W4:Y:S04]  /*19ea0*/  LDL.LU.64 R176, [R1+0x1238] ;  /* 0x0012380001b07983 */ /* 0x000f280000300a00 */
[----:B------:R1:W-:Y:S02]  /*19eb0*/  STL.64 [R1+0x6e0], R2 ;  /* 0x0006e00201007387 */ /* 0x0003e40000100a00 */
[C---:B-1----:R-:W-:Y:S02]  /*19ec0*/  IMAD.WIDE R2, R193.reuse, 0x4, R184 ;  /* 0x00000004c1027825 */ /* 0x042fe400078e02b8 */
[----:B------:R-:W4:Y:S04]  /*19ed0*/  LDL.LU.64 R184, [R1+0x1230] ;  /* 0x0012300001b87983 */ /* 0x000f280000300a00 */
[----:B------:R1:W-:Y:S04]  /*19ee0*/  STL.64 [R1+0x2b8], R14 ;  /* 0x0002b80e01007387 */ /* 0x0003e80000100a00 */
[----:B------:R-:W4:Y:S04]  /*19ef0*/  LDL.LU.64 R214, [R1+0xc8] ;  /* 0x0000c80001d67983 */ /* 0x000f280000300a00 */
[----:B------:R1:W-:Y:S02]  /*19f00*/  STL.64 [R1+0x6d8], R2 ;  /* 0x0006d80201007387 */ /* 0x0003e40000100a00 */
[----:B-1----:R-:W-:-:S04]  /*19f10*/  IMAD.WIDE R14, R193, 0x4, R6 ;  /* 0x00000004c10e7825 */ /* 0x002fc800078e0206 */
[C---:B------:R-:W-:Y:S01]  /*19f20*/  IMAD.WIDE R6, R193.reuse, 0x4, R212 ;  /* 0x00000004c1067825 */ /* 0x040fe200078e02d4 */
[----:B------:R1:W-:Y:S03]  /*19f30*/  STL.64 [R1+0x6d0], R14 ;  /* 0x0006d00e01007387 */ /* 0x0003e60000100a00 */
[C---:B------:R-:W-:Y:S02]  /*19f40*/  IMAD.WIDE R2, R193.reuse, 0x4, R12 ;  /* 0x00000004c1027825 */ /* 0x040fe400078e020c */
[----:B------:R-:W4:Y:S04]  /*19f50*/  LDL.LU.64 R12, [R1+0x1228] ;  /* 0x00122800010c7983 */ /* 0x000f280000300a00 */
[----:B------:R1:W-:Y:S02]  /*19f60*/  STL.64 [R1+0x6c8], R6 ;  /* 0x0006c80601007387 */ /* 0x0003e40000100a00 */
[----:B-1----:R-:W-:-:S02]  /*19f70*/  IMAD.WIDE R14, R193, 0x4, R170 ;  /* 0x00000004c10e7825 */ /* 0x002fc400078e02aa */
[----:B------:R-:W4:Y:S04]  /*19f80*/  LDL.LU.64 R212, [R1+0xa8] ;  /* 0x0000a80001d47983 */ /* 0x000f280000300a00 */
[----:B------:R2:W-:Y:S01]  /*19f90*/  STL.64 [R1+0x2c0], R2 ;  /* 0x0002c00201007387 */ /* 0x0005e20000100a00 */
[----:B------:R-:W-:-:S03]  /*19fa0*/  IMAD.WIDE R6, R193, 0x4, R210 ;  /* 0x00000004c1067825 */ /* 0x000fc600078e02d2 */
[----:B------:R-:W4:Y:S04]  /*19fb0*/  LDL.LU.64 R170, [R1+0x1220] ;  /* 0x0012200001aa7983 */ /* 0x000f280000300a00 */
[----:B------:R-:W-:Y:S01]  /*19fc0*/  STL.64 [R1+0x6c0], R14 ;  /* 0x0006c00e01007387 */ /* 0x000fe20000100a00 */
[----:B--2---:R-:W-:-:S03]  /*19fd0*/  IMAD.WIDE R2, R193, 0x4, R238 ;  /* 0x00000004c1027825 */ /* 0x004fc600078e02ee */
[----:B------:R-:W2:Y:S04]  /*19fe0*/  LDL.LU.64 R238, [R1+0x88] ;  /* 0x0000880001ee7983 */ /* 0x000ea80000300a00 */
[----:B------:R1:W-:Y:S04]  /*19ff0*/  STL.64 [R1+0x6b8], R6 ;  /* 0x0006b80601007387 */ /* 0x0003e80000100a00 */
[----:B------:R1:W-:Y:S02]  /*1a000*/  STL.64 [R1+0x6b0], R2 ;  /* 0x0006b00201007387 */ /* 0x0003e40000100a00 */
[----:B-1----:R-:W-:-:S02]  /*1a010*/  IMAD.WIDE R6, R193, 0x4, R146 ;  /* 0x00000004c1067825 */ /* 0x002fc400078e0292 */
[----:B------:R-:W2:Y:S02]  /*1a020*/  LDL.LU.64 R146, [R1+0x1218] ;  /* 0x0012180001927983 */ /* 0x000ea40000300a00 */
[C---:B------:R-:W-:Y:S02]  /*1a030*/  IMAD.WIDE R2, R193.reuse, 0x4, R122 ;  /* 0x00000004c1027825 */ /* 0x040fe400078e027a */
[----:B------:R-:W2:Y:S04]  /*1a040*/  LDL.LU.64 R122, [R1+0x1210] ;  /* 0x00121000017a7983 */ /* 0x000ea80000300a00 */
[----:B------:R3:W-:Y:S02]  /*1a050*/  STL.64 [R1+0x6a8], R6 ;  /* 0x0006a80601007387 */ /* 0x0007e40000100a00 */
[----:B---3--:R-:W-:-:S02]  /*1a060*/  IMAD.WIDE R6, R193, 0x4, R240 ;  /* 0x00000004c1067825 */ /* 0x008fc400078e02f0 */
[----:B------:R-:W3:Y:S04]  /*1a070*/  LDL.LU.64 R240, [R1+0x68] ;  /* 0x0000680001f07983 */ /* 0x000ee80000300a00 */
[----:B------:R1:W-:Y:S04]  /*1a080*/  STL.64 [R1+0x6a0], R2 ;  /* 0x0006a00201007387 */ /* 0x0003e80000100a00 */
[----:B------:R1:W-:Y:S02]  /*1a090*/  STL.64 [R1+0x698], R6 ;  /* 0x0006980601007387 */ /* 0x0003e40000100a00 */
[----:B-1----:R-:W-:-:S04]  /*1a0a0*/  IMAD.WIDE R2, R193, 0x4, R242 ;  /* 0x00000004c1027825 */ /* 0x002fc800078e02f2 */
[C---:B------:R-:W-:Y:S02]  /*1a0b0*/  IMAD.WIDE R6, R193.reuse, 0x4, R98 ;  /* 0x00000004c1067825 */ /* 0x040fe400078e0262 */
[----:B------:R-:W2:Y:S04]  /*1a0c0*/  LDL.LU.64 R98, [R1+0x1208] ;  /* 0x0012080001627983 */ /* 0x000ea80000300a00 */
[----:B------:R1:W-:Y:S01]  /*1a0d0*/  STL.64 [R1+0x148], R2 ;  /* 0x0001480201007387 */ /* 0x0003e20000100a00 */
[----:B----4-:R-:W-:-:S04]  /*1a0e0*/  IMAD.WIDE R14, R193, 0x4, R208 ;  /* 0x00000004c10e7825 */ /* 0x010fc800078e02d0 */
[C---:B-1----:R-:W-:Y:S02]  /*1a0f0*/  IMAD.WIDE R2, R193.reuse, 0x4, R74 ;  /* 0x00000004c1027825 */ /* 0x042fe400078e024a */
[----:B------:R-:W4:Y:S04]  /*1a100*/  LDL.LU.64 R74, [R1+0x1200] ;  /* 0x00120000014a7983 */ /* 0x000f280000300a00 */
[----:B------:R1:W-:Y:S04]  /*1a110*/  STL.64 [R1+0x690], R6 ;  /* 0x0006900601007387 */ /* 0x0003e80000100a00 */
[----:B------:R-:W2:Y:S04]  /*1a120*/  LDL.LU.64 R242, [R1+0x48] ;  /* 0x0000480001f27983 */ /* 0x000ea80000300a00 */
[----:B------:R1:W-:Y:S02]  /*1a130*/  STL.64 [R1+0x688], R2 ;  /* 0x0006880201007387 */ /* 0x0003e40000100a00 */
[----:B-1----:R-:W-:-:S02]  /*1a140*/  IMAD.WIDE R6, R193, 0x4, R216 ;  /* 0x00000004c1067825 */ /* 0x002fc400078e02d8 */
[----:B------:R1:W-:Y:S02]  /*1a150*/  STL.64 [R1+0x680], R14 ;  /* 0x0006800e01007387 */ /* 0x0003e40000100a00 */
[C---:B------:R-:W-:Y:S02]  /*1a160*/  IMAD.WIDE R2, R193.reuse, 0x4, R50 ;  /* 0x00000004c1027825 */ /* 0x040fe400078e0232 */
[----:B------:R-:W2:Y:S04]  /*1a170*/  LDL.LU.64 R50, [R1+0x11f8] ;  /* 0x0011f80001327983 */ /* 0x000ea80000300a00 */
[----:B------:R1:W-:Y:S02]  /*1a180*/  STL.64 [R1+0x150], R6 ;  /* 0x0001500601007387 */ /* 0x0003e40000100a00 */
[----:B-1----:R-:W-:-:S02]  /*1a190*/  IMAD.WIDE R14, R193, 0x4, R26 ;  /* 0x00000004c10e7825 */ /* 0x002fc400078e021a */
[----:B------:R-:W2:Y:S04]  /*1a1a0*/  LDL.LU.64 R216, [R1+0x28] ;  /* 0x0000280001d87983 */ /* 0x000ea80000300a00 */
[----:B------:R1:W-:Y:S04]  /*1a1b0*/  STL.64 [R1+0x678], R2 ;  /* 0x0006780201007387 */ /* 0x0003e80000100a00 */
[----:B------:R-:W2:Y:S01]  /*1a1c0*/  LDL.LU.64 R26, [R1+0x11f0] ;  /* 0x0011f000011a7983 */ /* 0x000ea20000300a00 */
[----:B------:R-:W-:-:S03]  /*1a1d0*/  IMAD.WIDE R6, R193, 0x4, R244 ;  /* 0x00000004c1067825 */ /* 0x000fc600078e02f4 */
[----:B------:R1:W-:Y:S02]  /*1a1e0*/  STL.64 [R1+0x670], R14 ;  /* 0x0006700e01007387 */ /* 0x0003e40000100a00 */
[C---:B-1----:R-:W-:Y:S02]  /*1a1f0*/  IMAD.WIDE R2, R193.reuse, 0x4, R234 ;  /* 0x00000004c1027825 */ /* 0x042fe400078e02ea */
[----:B------:R-:W3:Y:S04]  /*1a200*/  LDL.LU.64 R244, [R1+0x8] ;  /* 0x0000080001f47983 */ /* 0x000ee80000300a00 */
[----:B------:R1:W-:Y:S01]  /*1a210*/  STL.64 [R1+0x668], R2 ;  /* 0x0006680201007387 */ /* 0x0003e20000100a00 */
[----:B------:R-:W-:-:S03]  /*1a220*/  IMAD.WIDE R14, R193, 0x4, R18 ;  /* 0x00000004c10e7825 */ /* 0x000fc600078e0212 */
[----:B------:R-:W-:Y:S01]  /*1a230*/  STL.64 [R1+0x160], R6 ;  /* 0x0001600601007387 */ /* 0x000fe20000100a00 */
[----:B-1----:R-:W-:-:S03]  /*1a240*/  IMAD.WIDE R2, R193, 0x4, R4 ;  /* 0x00000004c1027825 */ /* 0x002fc600078e0204 */
[----:B------:R-:W3:Y:S04]  /*1a250*/  LDL.LU.64 R4, [R1+0x11e8] ;  /* 0x0011e80001047983 */ /* 0x000ee80000300a00 */
[----:B------:R-:W3:Y:S04]  /*1a260*/  LDL.LU.64 R18, [R1+0x11e0] ;  /* 0x0011e00001127983 */ /* 0x000ee80000300a00 */
[----:B------:R1:W-:Y:S04]  /*1a270*/  STL.64 [R1+0x660], R2 ;  /* 0x0006600201007387 */ /* 0x0003e80000100a00 */
[----:B------:R1:W-:Y:S02]  /*1a280*/  STL.64 [R1+0x658], R14 ;  /* 0x0006580e01007387 */ /* 0x0003e40000100a00 */
[----:B-1----:R-:W-:-:S04]  /*1a290*/  IMAD.WIDE R2, R193, 0x4, R236 ;  /* 0x00000004c1027825 */ /* 0x002fc800078e02ec */
[----:B------:R-:W-:-:S04]  /*1a2a0*/  IMAD.WIDE R14, R193, 0x4, R42 ;  /* 0x00000004c10e7825 */ /* 0x000fc800078e022a */
[C---:B--2---:R-:W-:Y:S02]  /*1a2b0*/  IMAD.WIDE R6, R193.reuse, 0x4, R26 ;  /* 0x00000004c1067825 */ /* 0x044fe400078e021a */
[----:B------:R-:W2:Y:S04]  /*1a2c0*/  LDL.LU.64 R26, [R1+0x11d8] ;  /* 0x0011d800011a7983 */ /* 0x000ea80000300a00 */
[----:B------:R1:W-:Y:S02]  /*1a2d0*/  STL.64 [R1+0x650], R2 ;  /* 0x0006500201007387 */ /* 0x0003e40000100a00 */
[C---:B-1----:R-:W-:Y:S02]  /*1a2e0*/  IMAD.WIDE R2, R193.reuse, 0x4, R34 ;  /* 0x00000004c1027825 */ /* 0x042fe400078e0222 */
[----:B------:R-:W2:Y:S04]  /*1a2f0*/  LDL.LU.64 R34, [R1+0x11d0] ;  /* 0x0011d00001227983 */ /* 0x000ea80000300a00 */
[----:B------:R1:W-:Y:S04]  /*1a300*/  STL.64 [R1+0x168], R6 ;  /* 0x0001680601007387 */ /* 0x0003e80000100a00 */
[----:B------:R-:W2:Y:S04]  /*1a310*/  LDL.LU.64 R42, [R1+0x11c8] ;  /* 0x0011c800012a7983 */ /* 0x000ea80000300a00 */
[----:B------:R3:W-:Y:S01]  /*1a320*/  STL.64 [R1+0x648], R2 ;  /* 0x0006480201007387 */ /* 0x0007e20000100a00 */
[----:B-1----:R-:W-:-:S03]  /*1a330*/  IMAD.WIDE R6, R193, 0x4, R50 ;  /* 0x00000004c1067825 */ /* 0x002fc600078e0232 */
[----:B------:R1:W-:Y:S04]  /*1a340*/  STL.64 [R1+0x640], R14 ;  /* 0x0006400e01007387 */ /* 0x0003e80000100a00 */
[----:B------:R-:W2:Y:S01]  /*1a350*/  LDL.LU.64 R50, [R1+0x11c0] ;  /* 0x0011c00001327983 */ /* 0x000ea20000300a00 */
[----:B---3--:R-:W-:-:S05]  /*1a360*/  IMAD.WIDE R2, R193, 0x4, R214 ;  /* 0x00000004c1027825 */ /* 0x008fca00078e02d6 */
[----:B------:R3:W-:Y:S01]  /*1a370*/  STL.64 [R1+0x638], R2 ;  /* 0x0006380201007387 */ /* 0x0007e20000100a00 */
[----:B-1----:R-:W-:-:S04]  /*1a380*/  IMAD.WIDE R14, R193, 0x4, R66 ;  /* 0x00000004c10e7825 */ /* 0x002fc800078e0242 */
[C---:B---3--:R-:W-:Y:S02]  /*1a390*/  IMAD.WIDE R2, R193.reuse, 0x4, R58 ;  /* 0x00000004c1027825 */ /* 0x048fe400078e023a */
[----:B------:R-:W3:Y:S04]  /*1a3a0*/  LDL.LU.64 R58, [R1+0x11b8] ;  /* 0x0011b800013a7983 */ /* 0x000ee80000300a00 */
[----:B------:R4:W-:Y:S04]  /*1a3b0*/  STL.64 [R1+0x170], R6 ;  /* 0x0001700601007387 */ /* 0x0009e80000100a00 */
[----:B------:R-:W2:Y:S04]  /*1a3c0*/  LDL.LU.64 R66, [R1+0x11b0] ;  /* 0x0011b00001427983 */ /* 0x000ea80000300a00 */
[----:B------:R1:W-:Y:S01]  /*1a3d0*/  STL.64 [R1+0x630], R2 ;  /* 0x0006300201007387 */ /* 0x0003e20000100a00 */
[----:B----4-:R-:W-:-:S03]  /*1a3e0*/  IMAD.WIDE R6, R193, 0x4, R74 ;  /* 0x00000004c1067825 */ /* 0x010fc600078e024a */
[----:B------:R4:W-:Y:S04]  /*1a3f0*/  STL.64 [R1+0x628], R14 ;  /* 0x0006280e01007387 */ /* 0x0009e80000100a00 */
[----:B------:R-:W2:Y:S01]  /*1a400*/  LDL.LU.64 R74, [R1+0x11a8] ;  /* 0x0011a800014a7983 */ /* 0x000ea20000300a00 */
[----:B-1----:R-:W-:-:S05]  /*1a410*/  IMAD.WIDE R2, R193, 0x4, R212 ;  /* 0x00000004c1027825 */ /* 0x002fca00078e02d4 */
        /* <DEDUP_REMOVED lines=8> */
[----:B------:R1:W-:Y:S04]  /*1a4a0*/  STL.64 [R1+0x610], R14 ;  /* 0x0006100e01007387 */ /* 0x0003e80000100a00 */
[----:B------:R-:W2:Y:S01]  /*1a4b0*/  LDL.LU.64 R98, [R1+0x1190] ;  /* 0x0011900001627983 */ /* 0x000ea20000300a00 */
[----:B------:R-:W-:-:S05]  /*1a4c0*/  IMAD.WIDE R2, R193, 0x4, R238 ;  /* 0x00000004c1027825 */ /* 0x000fca00078e02ee */
[----:B------:R1:W-:Y:S02]  /*1a4d0*/  STL.64 [R1+0x88], R2 ;  /* 0x0000880201007387 */ /* 0x0003e40000100a00 */
[----:B-1----:R-:W-:-:S04]  /*1a4e0*/  IMAD.WIDE R14, R193, 0x4, R114 ;  /* 0x00000004c10e7825 */ /* 0x002fc800078e0272 */
[C---:B------:R-:W-:Y:S02]  /*1a4f0*/  IMAD.WIDE R2, R193.reuse, 0x4, R106 ;  /* 0x00000004c1027825 */ /* 0x040fe400078e026a */
[----:B------:R-:W2:Y:S04]  /*1a500*/  LDL.LU.64 R106, [R1+0x1188] ;  /* 0x00118800016a7983 */ /* 0x000ea80000300a00 */
        /* <DEDUP_REMOVED lines=26> */
[----:B------:R-:W-:Y:S04]  /*1a6b0*/  STL.64 [R1+0x5e0], R14 ;  /* 0x0005e00e01007387 */ /* 0x000fe80000100a00 */
[----:B------:R-:W2:Y:S01]  /*1a6c0*/  LDL.LU.64 R170, [R1+0x1148] ;  /* 0x0011480001aa7983 */ /* 0x000ea20000300a00 */
[----:B------:R-:W-:-:S05]  /*1a6d0*/  IMAD.WIDE R2, R193, 0x4, R216 ;  /* 0x00000004c1027825 */ /* 0x000fca00078e02d8 */
[----:B------:R1:W-:Y:S02]  /*1a6e0*/  STL.64 [R1+0x70], R2 ;  /* 0x0000700201007387 */ /* 0x0003e40000100a00 */
[C---:B-1----:R-:W-:Y:S02]  /*1a6f0*/  IMAD.WIDE R2, R193.reuse, 0x4, R186 ;  /* 0x00000004c1027825 */ /* 0x042fe400078e02ba */
[----:B------:R-:W2:Y:S04]  /*1a700*/  LDL.LU.64 R186, [R1+0x1140] ;  /* 0x0011400001ba7983 */ /* 0x000ea80000300a00 */
[----:B------:R1:W-:Y:S02]  /*1a710*/  STL.64 [R1+0x1a0], R6 ;  /* 0x0001a00601007387 */ /* 0x0003e40000100a00 */
[----:B-1----:R-:W-:-:S02]  /*1a720*/  IMAD.WIDE R6, R193, 0x4, R178 ;  /* 0x00000004c1067825 */ /* 0x002fc400078e02b2 */
[----:B------:R-:W3:Y:S02]  /*1a730*/  LDL.LU.64 R178, [R1+0x1138] ;  /* 0x0011380001b27983 */ /* 0x000ee40000300a00 */
[C---:B------:R-:W-:Y:S02]  /*1a740*/  IMAD.WIDE R12, R193.reuse, 0x4, R12 ;  /* 0x00000004c10c7825 */ /* 0x040fe400078e020c */
[----:B------:R1:W-:Y:S04]  /*1a750*/  STL.64 [R1+0x5d8], R2 ;  /* 0x0005d80201007387 */ /* 0x0003e80000100a00 */
[----:B------:R1:W-:Y:S02]  /*1a760*/  STL.64 [R1+0x5d0], R6 ;  /* 0x0005d00601007387 */ /* 0x0003e40000100a00 */
[----:B-1----:R-:W-:-:S04]  /*1a770*/  IMAD.WIDE R2, R193, 0x4, R244 ;  /* 0x00000004c1027825 */ /* 0x002fc800078e02f4 */
[C---:B------:R-:W-:Y:S01]  /*1a780*/  IMAD.WIDE R6, R193.reuse, 0x4, R190 ;  /* 0x00000004c1067825 */ /* 0x040fe200078e02be */
[----:B------:R1:W-:Y:S04]  /*1a790*/  STL.64 [R1+0x68], R2 ;  /* 0x0000680201007387 */ /* 0x0003e80000100a00 */
[----:B------:R-:W-:Y:S04]  /*1a7a0*/  STL.64 [R1+0x1a8], R12 ;  /* 0x0001a80c01007387 */ /* 0x000fe80000100a00 */
[----:B------:R1:W-:Y:S02]  /*1a7b0*/  STL.64 [R1+0x5c8], R6 ;  /* 0x0005c80601007387 */ /* 0x0003e40000100a00 */
[----:B-1----:R-:W-:-:S05]  /*1a7c0*/  IMAD.WIDE R2, R193, 0x4, R188 ;  /* 0x00000004c1027825 */ /* 0x002fca00078e02bc */
[----:B------:R1:W-:Y:S01]  /*1a7d0*/  STL.64 [R1+0x5c0], R2 ;  /* 0x0005c00201007387 */ /* 0x0003e20000100a00 */
[----:B------:R-:W-:-:S04]  /*1a7e0*/  IMAD.WIDE R6, R193, 0x4, R184 ;  /* 0x00000004c1067825 */ /* 0x000fc800078e02b8 */
[----:B-1----:R-:W-:-:S04]  /*1a7f0*/  IMAD.WIDE R2, R193, 0x4, R182 ;  /* 0x00000004c1027825 */ /* 0x002fc800078e02b6 */
[----:B------:R-:W-:-:S04]  /*1a800*/  IMAD.WIDE R14, R193, 0x4, R144 ;  /* 0x00000004c10e7825 */ /* 0x000fc800078e0290 */
[----:B--2---:R-:W-:-:S05]  /*1a810*/  IMAD.WIDE R12, R193, 0x4, R186 ;  /* 0x00000004c10c7825 */ /* 0x004fca00078e02ba */
[----:B------:R1:W-:Y:S04]  /*1a820*/  STL.64 [R1+0x60], R12 ;  /* 0x0000600c01007387 */ /* 0x0003e80000100a00 */
[----:B------:R3:W-:Y:S04]  /*1a830*/  STL.64 [R1+0x240], R6 ;  /* 0x0002400601007387 */ /* 0x0007e80000100a00 */
[----:B------:R2:W-:Y:S01]  /*1a840*/  STL.64 [R1+0x5b8], R2 ;  /* 0x0005b80201007387 */ /* 0x0005e20000100a00 */
[----:B-1----:R-:W-:-:S04]  /*1a850*/  IMAD.WIDE R12, R193, 0x4, R180 ;  /* 0x00000004c10c7825 */ /* 0x002fc800078e02b4 */
[C---:B---3--:R-:W-:Y:S01]  /*1a860*/  IMAD.WIDE R6, R193.reuse, 0x4, R178 ;  /* 0x00000004c1067825 */ /* 0x048fe200078e02b2 */
[----:B------:R1:W-:Y:S03]  /*1a870*/  STL.64 [R1+0x5b0], R12 ;  /* 0x0005b00c01007387 */ /* 0x0003e60000100a00 */
[C---:B--2---:R-:W-:Y:S01]  /*1a880*/  IMAD.WIDE R2, R193.reuse, 0x4, R176 ;  /* 0x00000004c1027825 */ /* 0x044fe200078e02b0 */
[----:B------:R2:W-:Y:S04]  /*1a890*/  STL.64 [R1+0x58], R6 ;  /* 0x0000580601007387 */ /* 0x0005e80000100a00 */
[----:B------:R3:W-:Y:S01]  /*1a8a0*/  STL.64 [R1+0x238], R2 ;  /* 0x0002380201007387 */ /* 0x0007e20000100a00 */
[----:B-1----:R-:W-:-:S04]  /*1a8b0*/  IMAD.WIDE R12, R193, 0x4, R174 ;  /* 0x00000004c10c7825 */ /* 0x002fc800078e02ae */
[C---:B--2---:R-:W-:Y:S01]  /*1a8c0*/  IMAD.WIDE R6, R193.reuse, 0x4, R172 ;  /* 0x00000004c1067825 */ /* 0x044fe200078e02ac */
[----:B------:R1:W-:Y:S03]  /*1a8d0*/  STL.64 [R1+0x5a8], R12 ;  /* 0x0005a80c01007387 */ /* 0x0003e60000100a00 */
[C---:B---3--:R-:W-:Y:S01]  /*1a8e0*/  IMAD.WIDE R2, R193.reuse, 0x4, R170 ;  /* 0x00000004c1027825 */ /* 0x048fe200078e02aa */
        /* <DEDUP_REMOVED lines=28> */
[----:B------:R-:W-:Y:S04]  /*1aab0*/  STL.64 [R1+0x38], R2 ;  /* 0x0000380201007387 */ /* 0x000fe80000100a00 */
[----:B------:R1:W-:Y:S01]  /*1aac0*/  STL.64 [R1+0x568], R6 ;  /* 0x0005680601007387 */ /* 0x0003e20000100a00 */
[----:B---3--:R-:W-:-:S03]  /*1aad0*/  IMAD.WIDE R14, R193, 0x4, R136 ;  /* 0x00000004c10e7825 */ /* 0x008fc600078e0288 */
[----:B------:R2:W-:Y:S01]  /*1aae0*/  STL.64 [R1+0x560], R12 ;  /* 0x0005600c01007387 */ /* 0x0005e20000100a00 */
[----:B-1----:R-:W-:-:S04]  /*1aaf0*/  IMAD.WIDE R6, R193, 0x4, R138 ;  /* 0x00000004c1067825 */ /* 0x002fc800078e028a */
[C---:B--2---:R-:W-:Y:S01]  /*1ab00*/  IMAD.WIDE R12, R193.reuse, 0x4, R134 ;  /* 0x00000004c10c7825 */ /* 0x044fe200078e0286 */
[----:B------:R1:W-:Y:S04]  /*1ab10*/  STL.64 [R1+0x30], R6 ;  /* 0x0000300601007387 */ /* 0x0003e80000100a00 */
        /* <DEDUP_REMOVED lines=46> */
[----:B------:R1:W-:Y:S03]  /*1ae00*/  STL.64 [R1], R6 ;  /* 0x0000000601007387 */ /* 0x0003e60000100a00 */
[C---:B---3--:R-:W-:Y:S01]  /*1ae10*/  IMAD.WIDE R12, R193.reuse, 0x4, R86 ;  /* 0x00000004c10c7825 */ /* 0x048fe200078e0256 */
[----:B------:R-:W-:Y:S04]  /*1ae20*/  STL.64 [R1+0x1c0], R14 ;  /* 0x0001c00e01007387 */ /* 0x000fe80000100a00 */
[----:B------:R2:W-:Y:S01]  /*1ae30*/  STL.64 [R1+0x1b8], R12 ;  /* 0x0001b80c01007387 */ /* 0x0005e20000100a00 */
[----:B-1----:R-:W-:-:S05]  /*1ae40*/  IMAD.WIDE R6, R193, 0x4, R84 ;  /* 0x00000004c1067825 */ /* 0x002fca00078e0254 */
[----:B------:R1:W-:Y:S01]  /*1ae50*/  STL.64 [R1+0x1b0], R6 ;  /* 0x0001b00601007387 */ /* 0x0003e20000100a00 */
[----:B--2---:R-:W-:-:S03]  /*1ae60*/  IMAD.WIDE R12, R193, 0x4, R80 ;  /* 0x00000004c10c7825 */ /* 0x004fc600078e0250 */
[----:B------:R-:W2:Y:S04]  /*1ae70*/  LDL.LU.64 R208, [R1+0x2d0] ;  /* 0x0002d00001d07983 */ /* 0x000ea80000300a00 */
[----:B------:R3:W-:Y:S01]  /*1ae80*/  STL.64 [R1+0x188], R12 ;  /* 0x0001880c01007387 */ /* 0x0007e20000100a00 */
[----:B-1----:R-:W-:-:S03]  /*1ae90*/  IMAD.WIDE R6, R193, 0x4, R78 ;  /* 0x00000004c1067825 */ /* 0x002fc600078e024e */
[----:B------:R-:W4:Y:S04]  /*1aea0*/  LDL.LU.64 R216, [R1+0x2d8] ;  /* 0x0002d80001d87983 */ /* 0x000f280000300a00 */
[----:B------:R1:W-:Y:S04]  /*1aeb0*/  STL.64 [R1+0x158], R6 ;  /* 0x0001580601007387 */ /* 0x0003e80000100a00 */
        /* <DEDUP_REMOVED lines=12> */
[----:B------:R-:W4:Y:S01]  /*1af80*/  LDL.LU.64 R214, [R1+0x340] ;  /* 0x0003400001d67983 */ /* 0x000f220000300a00 */
[----:B------:R-:W-:-:S04]  /*1af90*/  IMAD.WIDE R246, R193, 0x4, R76 ;  /* 0x00000004c1f67825 */ /* 0x000fc800078e024c */
[C---:B---3--:R-:W-:Y:S01]  /*1afa0*/  IMAD.WIDE R12, R193.reuse, 0x4, R68 ;  /* 0x00000004c10c7825 */ /* 0x048fe200078e0244 */
[----:B------:R-:W-:Y:S03]  /*1afb0*/  STL.64 [R1+0xe80], R246 ;  /* 0x000e80f601007387 */ /* 0x000fe60000100a00 */
[C---:B------:R-:W-:Y:S01]  /*1afc0*/  IMAD.WIDE R240, R193.reuse, 0x4, R60 ;  /* 0x00000004c1f07825 */ /* 0x040fe200078e023c */
[----:B------:R-:W-:Y:S03]  /*1afd0*/  STL.64 [R1+0xe88], R12 ;  /* 0x000e880c01007387 */ /* 0x000fe60000100a00 */
[C---:B------:R-:W-:Y:S01]  /*1afe0*/  IMAD.WIDE R234, R193.reuse, 0x4, R52 ;  /* 0x00000004c1ea7825 */ /* 0x040fe200078e0234 */
[----:B------:R3:W-:Y:S03]  /*1aff0*/  STL.64 [R1+0xe90], R240 ;  /* 0x000e90f001007387 */ /* 0x0007e60000100a00 */
[C---:B------:R-:W-:Y:S01]  /*1b000*/  IMAD.WIDE R184, R193.reuse, 0x4, R44 ;  /* 0x00000004c1b87825 */ /* 0x040fe200078e022c */
[----:B------:R-:W-:Y:S03]  /*1b010*/  STL.64 [R1+0xe98], R234 ;  /* 0x000e98ea01007387 */ /* 0x000fe60000100a00 */
[C---:B------:R-:W-:Y:S01]  /*1b020*/  IMAD.WIDE R36, R193.reuse, 0x4, R36 ;  /* 0x00000004c1247825 */ /* 0x040fe200078e0224 */
[----:B------:R-:W-:Y:S03]  /*1b030*/  STL.64 [R1+0xea0], R184 ;  /* 0x000ea0b801007387 */ /* 0x000fe60000100a00 */
[----:B------:R-:W-:-:S04]  /*1b040*/  IMAD.WIDE R178, R193, 0x4, R58 ;  /* 0x00000004c1b27825 */ /* 0x000fc800078e023a */
[C---:B------:R-:W-:Y:S01]  /*1b050*/  IMAD.WIDE R44, R193.reuse, 0x4, R28 ;  /* 0x00000004c12c7825 */ /* 0x040fe200078e021c */
[----:B------:R-:W-:Y:S03]  /*1b060*/  STL.64 [R1+0xea8], R36 ;  /* 0x000ea82401007387 */ /* 0x000fe60000100a00 */
[C---:B------:R-:W-:Y:S01]  /*1b070*/  IMAD.WIDE R58, R193.reuse, 0x4, R20 ;  /* 0x00000004c13a7825 */ /* 0x040fe200078e0214 */
[----:B------:R-:W-:Y:S03]  /*1b080*/  STL.64 [R1+0xeb0], R44 ;  /* 0x000eb02c01007387 */ /* 0x000fe60000100a00 */
[C---:B------:R-:W-:Y:S01]  /*1b090*/  IMAD.WIDE R68, R193.reuse, 0x4, R8 ;  /* 0x00000004c1447825 */ /* 0x040fe200078e0208 */
[----:B------:R-:W-:Y:S03]  /*1b0a0*/  STL.64 [R1+0xeb8], R58 ;  /* 0x000eb83a01007387 */ /* 0x000fe60000100a00 */
[C---:B-1----:R-:W-:Y:S01]  /*1b0b0*/  IMAD.WIDE R6, R193.reuse, 0x4, R70 ;  /* 0x00000004c1067825 */ /* 0x042fe200078e0246 */
[----:B------:R-:W-:Y:S03]  /*1b0c0*/  STL.64 [R1+0xec0], R68 ;  /* 0x000ec04401007387 */ /* 0x000fe60000100a00 */
[C---:B------:R-:W-:Y:S01]  /*1b0d0*/  IMAD.WIDE R14, R193.reuse, 0x4, R72 ;  /* 0x00000004c10e7825 */ /* 0x040fe200078e0248 */
[----:B------:R-:W3:Y:S04]  /*1b0e0*/  LDL.LU.64 R200, [R1+0x348] ;  /* 0x0003480001c87983 */ /* 0x000ee80000300a00 */
[----:B------:R-:W3:Y:S01]  /*1b0f0*/  LDL.LU.64 R224, [R1+0x350] ;  /* 0x0003500001e07983 */ /* 0x000ee20000300a00 */
[----:B------:R-:W-:-:S04]  /*1b100*/  IMAD.WIDE R174, R193, 0x4, R74 ;  /* 0x00000004c1ae7825 */ /* 0x000fc800078e024a */
[----:B------:R-:W-:-:S04]  /*1b110*/  IMAD.WIDE R244, R193, 0x4, R64 ;  /* 0x00000004c1f47825 */ /* 0x000fc800078e0240 */
[----:B------:R-:W-:-:S04]  /*1b120*/  IMAD.WIDE R242, R193, 0x4, R62 ;  /* 0x00000004c1f27825 */ /* 0x000fc800078e023e */
[----:B------:R-:W-:-:S04]  /*1b130*/  IMAD.WIDE R238, R193, 0x4, R56 ;  /* 0x00000004c1ee7825 */ /* 0x000fc800078e0238 */
[----:B------:R-:W-:-:S04]  /*1b140*/  IMAD.WIDE R236, R193, 0x4, R54 ;  /* 0x00000004c1ec7825 */ /* 0x000fc800078e0236 */
[----:B------:R-:W-:-:S04]  /*1b150*/  IMAD.WIDE R230, R193, 0x4, R46 ;  /* 0x00000004c1e67825 */ /* 0x000fc800078e022e */
[----:B------:R-:W-:-:S04]  /*1b160*/  IMAD.WIDE R232, R193, 0x4, R48 ;  /* 0x00000004c1e87825 */ /* 0x000fc800078e0230 */
[C---:B--2---:R-:W-:Y:S02]  /*1b170*/  IMAD.WIDE R70, R193.reuse, 0x4, R208 ;  /* 0x00000004c1467825 */ /* 0x044fe400078e02d0 */
[----:B------:R-:W2:Y:S02]  /*1b180*/  LDL.LU.64 R208, [R1+0x358] ;  /* 0x0003580001d07983 */ /* 0x000ea40000300a00 */
[C---:B----4-:R-:W-:Y:S02]  /*1b190*/  IMAD.WIDE R72, R193.reuse, 0x4, R216 ;  /* 0x00000004c1487825 */ /* 0x050fe400078e02d8 */
[----:B------:R-:W4:Y:S02]  /*1b1a0*/  LDL.LU.64 R216, [R1+0x360] ;  /* 0x0003600001d87983 */ /* 0x000f240000300a00 */
[----:B------:R-:W-:-:S05]  /*1b1b0*/  IMAD.WIDE R74, R193, 0x4, R196 ;  /* 0x00000004c14a7825 */ /* 0x000fca00078e02c4 */
[----:B------:R-:W-:Y:S01]  /*1b1c0*/  STL.64 [R1+0xec8], R74 ;  /* 0x000ec84a01007387 */ /* 0x000fe20000100a00 */
[----:B------:R-:W-:-:S03]  /*1b1d0*/  IMAD.WIDE R150, R193, 0x4, R202 ;  /* 0x00000004c1967825 */ /* 0x000fc600078e02ca */
[----:B------:R-:W4:Y:S01]  /*1b1e0*/  LDL.LU.64 R202, [R1+0x368] ;  /* 0x0003680001ca7983 */ /* 0x000f220000300a00 */
[----:B------:R-:W-:-:S03]  /*1b1f0*/  IMAD.WIDE R62, R193, 0x4, R220 ;  /* 0x00000004c13e7825 */ /* 0x000fc600078e02dc */
[----:B------:R-:W4:Y:S01]  /*1b200*/  LDL.LU.64 R220, [R1+0x370] ;  /* 0x0003700001dc7983 */ /* 0x000f220000300a00 */
[----:B------:R-:W-:-:S03]  /*1b210*/  IMAD.WIDE R64, R193, 0x4, R210 ;  /* 0x00000004c1407825 */ /* 0x000fc600078e02d2 */
[----:B------:R-:W4:Y:S04]  /*1b220*/  LDL.LU.64 R210, [R1+0x378] ;  /* 0x0003780001d27983 */ /* 0x000f280000300a00 */
        /* <DEDUP_REMOVED lines=13> */
[----:B------:R-:W4:Y:S01]  /*1b300*/  LDL.LU.64 R214, [R1+0x3a8] ;  /* 0x0003a80001d67983 */ /* 0x000f220000300a00 */
[----:B------:R-:W-:-:S03]  /*1b310*/  IMAD.WIDE R196, R193, 0x4, R198 ;  /* 0x00000004c1c47825 */ /* 0x000fc600078e02c6 */
[----:B------:R-:W-:Y:S01]  /*1b320*/  STL.64 [R1+0xee0], R48 ;  /* 0x000ee03001007387 */ /* 0x000fe20000100a00 */
[----:B------:R-:W-:-:S03]  /*1b330*/  IMAD.WIDE R198, R193, 0x4, R222 ;  /* 0x00000004c1c67825 */ /* 0x000fc600078e02de */
[----:B------:R-:W4:Y:S01]  /*1b340*/  LDL.LU.64 R222, [R1+0x3b0] ;  /* 0x0003b00001de7983 */ /* 0x000f220000300a00 */
[----:B------:R-:W-:-:S03]  /*1b350*/  IMAD.WIDE R118, R193, 0x4, R40 ;  /* 0x00000004c1767825 */ /* 0x000fc600078e0228 */
[----:B------:R-:W4:Y:S01]  /*1b360*/  LDL.LU.64 R158, [R1+0x3b8] ;  /* 0x0003b800019e7983 */ /* 0x000f220000300a00 */
[----:B------:R-:W-:-:S04]  /*1b370*/  IMAD.WIDE R76, R193, 0x4, R38 ;  /* 0x00000004c14c7825 */ /* 0x000fc800078e0226 */
[----:B------:R-:W-:-:S04]  /*1b380*/  IMAD.WIDE R182, R193, 0x4, R42 ;  /* 0x00000004c1b67825 */ /* 0x000fc800078e022a */
[----:B------:R-:W-:-:S04]  /*1b390*/  IMAD.WIDE R42, R193, 0x4, R30 ;  /* 0x00000004c12a7825 */ /* 0x000fc800078e021e */
[----:B------:R-:W-:-:S04]  /*1b3a0*/  IMAD.WIDE R194, R193, 0x4, R218 ;  /* 0x00000004c1c27825 */ /* 0x000fc800078e02da */
[----:B------:R-:W-:-:S04]  /*1b3b0*/  IMAD.WIDE R186, R193, 0x4, R26 ;  /* 0x00000004c1ba7825 */ /* 0x000fc800078e021a */
[----:B------:R-:W-:-:S04]  /*1b3c0*/  IMAD.WIDE R176, R193, 0x4, R66 ;  /* 0x00000004c1b07825 */ /* 0x000fc800078e0242 */
[----:B---3--:R-:W-:-:S04]  /*1b3d0*/  IMAD.WIDE R144, R193, 0x4, R224 ;  /* 0x00000004c1907825 */ /* 0x008fc800078e02e0 */
[----:B------:R-:W-:-:S04]  /*1b3e0*/  IMAD.WIDE R66, R193, 0x4, R10 ;  /* 0x00000004c1427825 */ /* 0x000fc800078e020a */
[C---:B--2---:R-:W-:Y:S02]  /*1b3f0*/  IMAD.WIDE R38, R193.reuse, 0x4, R208 ;  /* 0x00000004c1267825 */ /* 0x044fe400078e02d0 */
[----:B------:R-:W2:Y:S02]  /*1b400*/  LDL.LU.64 R208, [R1+0x3c0] ;  /* 0x0003c00001d07983 */ /* 0x000ea40000300a00 */
[C---:B----4-:R-:W-:Y:S02]  /*1b410*/  IMAD.WIDE R40, R193.reuse, 0x4, R216 ;  /* 0x00000004c1287825 */ /* 0x050fe400078e02d8 */
[----:B------:R-:W3:Y:S04]  /*1b420*/  LDL.LU.64 R216, [R1+0x3c8] ;  /* 0x0003c80001d87983 */ /* 0x000ee80000300a00 */
[----:B------:R-:W-:Y:S04]  /*1b430*/  STL.64 [R1+0xee8], R40 ;  /* 0x000ee82801007387 */ /* 0x000fe80000100a00 */
[----:B------:R-:W4:Y:S04]  /*1b440*/  LDL.LU.64 R160, [R1+0x3d0] ;  /* 0x0003d00001a07983 */ /* 0x000f280000300a00 */
[----:B------:R-:W4:Y:S04]  /*1b450*/  LDL.LU.64 R162, [R1+0x3d8] ;  /* 0x0003d80001a27983 */ /* 0x000f280000300a00 */
[----:B------:R-:W4:Y:S01]  /*1b460*/  LDL.LU.64 R224, [R1+0x3e0] ;  /* 0x0003e00001e07983 */ /* 0x000f220000300a00 */
[----:B------:R-:W-:-:S03]  /*1b470*/  IMAD.WIDE R28, R193, 0x4, R210 ;  /* 0x00000004c11c7825 */ /* 0x000fc600078e02d2 */
[----:B------:R-:W4:Y:S04]  /*1b480*/  LDL.LU.64 R210, [R1+0x3e8] ;  /* 0x0003e80001d27983 */ /* 0x000f280000300a00 */
[----:B------:R-:W4:Y:S01]  /*1b490*/  LDL.LU.64 R166, [R1+0x3f0] ;  /* 0x0003f00001a67983 */ /* 0x000f220000300a00 */
[----:B------:R-:W-:-:S03]  /*1b4a0*/  IMAD.WIDE R30, R193, 0x4, R226 ;  /* 0x00000004c11e7825 */ /* 0x000fc600078e02e2 */
[----:B------:R-:W4:Y:S04]  /*1b4b0*/  LDL.LU.64 R218, [R1+0x3f8] ;  /* 0x0003f80001da7983 */ /* 0x000f280000300a00 */
[----:B------:R-:W4:Y:S01]  /*1b4c0*/  LDL.LU.64 R226, [R1+0x400] ;  /* 0x0004000001e27983 */ /* 0x000f220000300a00 */
[----:B------:R-:W-:-:S03]  /*1b4d0*/  IMAD.WIDE R140, R193, 0x4, R212 ;  /* 0x00000004c18c7825 */ /* 0x000fc600078e02d4 */
[----:B------:R-:W-:Y:S04]  /*1b4e0*/  STL.64 [R1+0xef0], R30 ;  /* 0x000ef01e01007387 */ /* 0x000fe80000100a00 */
[----:B------:R-:W4:Y:S01]  /*1b4f0*/  LDL.LU.64 R212, [R1+0x408] ;  /* 0x0004080001d47983 */ /* 0x000f220000300a00 */
        /* <DEDUP_REMOVED lines=9> */
[----:B------:R-:W4:Y:S04]  /*1b590*/  LDL.LU.64 R214, [R1+0x428] ;  /* 0x0004280001d67983 */ /* 0x000f280000300a00 */
[----:B------:R-:W4:Y:S04]  /*1b5a0*/  LDL.LU.64 R164, [R1+0x430] ;  /* 0x0004300001a47983 */ /* 0x000f280000300a00 */
[----:B------:R-:W4:Y:S04]  /*1b5b0*/  LDL.LU.64 R220, [R1+0x438] ;  /* 0x0004380001dc7983 */ /* 0x000f280000300a00 */
[----:B------:R-:W4:Y:S01]  /*1b5c0*/  LDL.LU.64 R222, [R1+0x440] ;  /* 0x0004400001de7983 */ /* 0x000f220000300a00 */
[----:B------:R-:W-:-:S04]  /*1b5d0*/  IMAD.WIDE R180, R193, 0x4, R50 ;  /* 0x00000004c1b47825 */ /* 0x000fc800078e0232 */
[----:B------:R-:W-:-:S04]  /*1b5e0*/  IMAD.WIDE R50, R193, 0x4, R24 ;  /* 0x00000004c1327825 */ /* 0x000fc800078e0218 */
[----:B------:R-:W-:-:S04]  /*1b5f0*/  IMAD.WIDE R52, R193, 0x4, R22 ;  /* 0x00000004c1347825 */ /* 0x000fc800078e0216 */
[----:B------:R-:W-:-:S04]  /*1b600*/  IMAD.WIDE R188, R193, 0x4, R18 ;  /* 0x00000004c1bc7825 */ /* 0x000fc800078e0212 */
[----:B------:R-:W-:-:S04]  /*1b610*/  IMAD.WIDE R60, R193, 0x4, R16 ;  /* 0x00000004c13c7825 */ /* 0x000fc800078e0210 */
[----:B--2---:R-:W-:-:S05]  /*1b620*/  IMAD.WIDE R24, R193, 0x4, R208 ;  /* 0x00000004c1187825 */ /* 0x004fca00078e02d0 */
[----:B------:R-:W-:Y:S01]  /*1b630*/  STL.64 [R1+0xf00], R24 ;  /* 0x000f001801007387 */ /* 0x000fe20000100a00 */
[----:B---3--:R-:W-:-:S03]  /*1b640*/  IMAD.WIDE R208, R193, 0x4, R216 ;  /* 0x00000004c1d07825 */ /* 0x008fc600078e02d8 */
[----:B------:R-:W2:Y:S01]  /*1b650*/  LDL.LU.64 R216, [R1+0x448] ;  /* 0x0004480001d87983 */ /* 0x000ea20000300a00 */
[----:B----4-:R-:W-:-:S03]  /*1b660*/  IMAD.WIDE R22, R193, 0x4, R224 ;  /* 0x00000004c1167825 */ /* 0x010fc600078e02e0 */
[----:B------:R-:W3:Y:S04]  /*1b670*/  LDL.LU.64 R224, [R1+0x450] ;  /* 0x0004500001e07983 */ /* 0x000ee80000300a00 */
[----:B------:R1:W-:Y:S01]  /*1b680*/  STL.64 [R1+0xf08], R22 ;  /* 0x000f081601007387 */ /* 0x0003e20000100a00 */
[----:B------:R-:W-:-:S03]  /*1b690*/  IMAD.WIDE R108, R193, 0x4, R166 ;  /* 0x00000004c16c7825 */ /* 0x000fc600078e02a6 */
[----:B------:R-:W4:Y:S01]  /*1b6a0*/  LDL.LU.64 R166, [R1+0x458] ;  /* 0x0004580001a67983 */ /* 0x000f220000300a00 */
[----:B------:R-:W-:-:S03]  /*1b6b0*/  IMAD.WIDE R110, R193, 0x4, R218 ;  /* 0x00000004c16e7825 */ /* 0x000fc600078e02da */
[----:B------:R-:W2:Y:S01]  /*1b6c0*/  LDL.LU.64 R218, [R1+0x460] ;  /* 0x0004600001da7983 */ /* 0x000ea20000300a00 */
[----:B------:R-:W-:-:S03]  /*1b6d0*/  IMAD.WIDE R20, R193, 0x4, R226 ;  /* 0x00000004c1147825 */ /* 0x000fc600078e02e2 */
[----:B------:R-:W4:Y:S04]  /*1b6e0*/  LDL.LU.64 R226, [R1+0x468] ;  /* 0x0004680001e27983 */ /* 0x000f280000300a00 */
[----:B------:R1:W-:Y:S01]  /*1b6f0*/  STL.64 [R1+0xf10], R20 ;  /* 0x000f101401007387 */ /* 0x0003e20000100a00 */
[----:B------:R-:W-:-:S03]  /*1b700*/  IMAD.WIDE R102, R193, 0x4, R168 ;  /* 0x00000004c1667825 */ /* 0x000fc600078e02a8 */
[----:B------:R-:W4:Y:S01]  /*1b710*/  LDL.LU.64 R168, [R1+0x470] ;  /* 0x0004700001a87983 */ /* 0x000f220000300a00 */
[----:B------:R-:W-:-:S04]  /*1b720*/  IMAD.WIDE R112, R193, 0x4, R170 ;  /* 0x00000004c1707825 */ /* 0x000fc800078e02aa */
[C---:B------:R-:W-:Y:S02]  /*1b730*/  IMAD.WIDE R18, R193.reuse, 0x4, R228 ;  /* 0x00000004c1127825 */ /* 0x040fe400078e02e4 */
[----:B------:R-:W4:Y:S04]  /*1b740*/  LDL.LU.64 R228, [R1+0x478] ;  /* 0x0004780001e47983 */ /* 0x000f280000300a00 */
[----:B------:R-:W4:Y:S04]  /*1b750*/  LDL.LU.64 R170, [R1+0x480] ;  /* 0x0004800001aa7983 */ /* 0x000f280000300a00 */
[----:B------:R1:W-:Y:S01]  /*1b760*/  STL.64 [R1+0xf18], R18 ;  /* 0x000f181201007387 */ /* 0x0003e20000100a00 */
[----:B------:R-:W-:-:S03]  /*1b770*/  IMAD.WIDE R122, R193, 0x4, R220 ;  /* 0x00000004c17a7825 */ /* 0x000fc600078e02dc */
[----:B------:R-:W4:Y:S01]  /*1b780*/  LDL.LU.64 R220, [R1+0x488] ;  /* 0x0004880001dc7983 */ /* 0x000f220000300a00 */
[----:B------:R-:W-:-:S03]  /*1b790*/  IMAD.WIDE R16, R193, 0x4, R222 ;  /* 0x00000004c1107825 */ /* 0x000fc600078e02de */
[----:B------:R-:W4:Y:S04]  /*1b7a0*/  LDL.LU.64 R152, [R1+0x490] ;  /* 0x0004900001987983 */ /* 0x000f280000300a00 */
[----:B------:R-:W4:Y:S04]  /*1b7b0*/  LDL.LU.64 R130, [R1+0x498] ;  /* 0x0004980001827983 */ /* 0x000f280000300a00 */
[----:B------:R-:W4:Y:S04]  /*1b7c0*/  LDL.LU.64 R120, [R1+0x4a0] ;  /* 0x0004a00001787983 */ /* 0x000f280000300a00 */
[----:B------:R1:W-:Y:S04]  /*1b7d0*/  STL.64 [R1+0xf20], R16 ;  /* 0x000f201001007387 */ /* 0x0003e80000100a00 */
        /* <DEDUP_REMOVED lines=8> */
[C---:B---3--:R-:W-:Y:S02]  /*1b860*/  IMAD.WIDE R88, R193.reuse, 0x4, R224 ;  /* 0x00000004c1587825 */ /* 0x048fe400078e02e0 */
[----:B------:R-:W3:Y:S04]  /*1b870*/  LDL.LU.64 R224, [R1+0x4c8] ;  /* 0x0004c80001e07983 */ /* 0x000ee80000300a00 */
[----:B------:R-:W3:Y:S04]  /*1b880*/  LDL.LU.64 R156, [R1+0x4d0] ;  /* 0x0004d000019c7983 */ /* 0x000ee80000300a00 */
[----:B------:R-:W3:Y:S04]  /*1b890*/  LDL.LU.64 R136, [R1+0x4d8] ;  /* 0x0004d80001887983 */ /* 0x000ee80000300a00 */
[----:B------:R-:W3:Y:S01]  /*1b8a0*/  LDL.LU.64 R138, [R1+0x4e0] ;  /* 0x0004e000018a7983 */ /* 0x000ee20000300a00 */
[----:B--2---:R-:W-:-:S04]  /*1b8b0*/  IMAD.WIDE R78, R193, 0x4, R218 ;  /* 0x00000004c14e7825 */ /* 0x004fc800078e02da */
[C---:B----4-:R-:W-:Y:S01]  /*1b8c0*/  IMAD.WIDE R218, R193.reuse, 0x4, R226 ;  /* 0x00000004c1da7825 */ /* 0x050fe200078e02e2 */
[----:B------:R-:W-:Y:S04]  /*1b8d0*/  STL.64 [R1+0xf28], R78 ;  /* 0x000f284e01007387 */ /* 0x000fe80000100a00 */
[----:B------:R-:W2:Y:S04]  /*1b8e0*/  LDL.LU.64 R226, [R1+0x4e8] ;  /* 0x0004e80001e27983 */ /* 0x000ea80000300a00 */
[----:B------:R-:W4:Y:S04]  /*1b8f0*/  LDL.LU.64 R158, [R1+0x4f0] ;  /* 0x0004f000019e7983 */ /* 0x000f280000300a00 */
[----:B------:R-:W2:Y:S01]  /*1b900*/  LDL.LU.64 R160, [R1+0x4f8] ;  /* 0x0004f80001a07983 */ /* 0x000ea20000300a00 */
[----:B------:R-:W-:-:S03]  /*1b910*/  IMAD.WIDE R126, R193, 0x4, R166 ;  /* 0x00000004c17e7825 */ /* 0x000fc600078e02a6 */
[----:B------:R-:W2:Y:S01]  /*1b920*/  LDL.LU.64 R162, [R1+0x500] ;  /* 0x0005000001a27983 */ /* 0x000ea20000300a00 */
[----:B------:R-:W-:-:S03]  /*1b930*/  IMAD.WIDE R128, R193, 0x4, R228 ;  /* 0x00000004c1807825 */ /* 0x000fc600078e02e4 */
[----:B------:R-:W4:Y:S01]  /*1b940*/  LDL.LU.64 R228, [R1+0x508] ;  /* 0x0005080001e47983 */ /* 0x000f220000300a00 */
[----:B------:R-:W-:-:S03]  /*1b950*/  IMAD.WIDE R90, R193, 0x4, R170 ;  /* 0x00000004c15a7825 */ /* 0x000fc600078e02aa */
[----:B------:R-:W4:Y:S01]  /*1b960*/  LDL.LU.64 R164, [R1+0x520] ;  /* 0x0005200001a47983 */ /* 0x000f220000300a00 */
[----:B------:R-:W-:-:S03]  /*1b970*/  IMAD.WIDE R84, R193, 0x4, R168 ;  /* 0x00000004c1547825 */ /* 0x000fc600078e02a8 */
[----:B------:R-:W4:Y:S04]  /*1b980*/  LDL.LU.64 R166, [R1+0x518] ;  /* 0x0005180001a67983 */ /* 0x000f280000300a00 */
[----:B------:R-:W-:Y:S04]  /*1b990*/  STL.64 [R1+0xf30], R90 ;  /* 0x000f305a01007387 */ /* 0x000fe80000100a00 */
[----:B------:R-:W1:Y:S04]  /*1b9a0*/  LDL.LU.64 R168, [R1+0x530] ;  /* 0x0005300001a87983 */ /* 0x000e680000300a00 */
[----:B------:R-:W4:Y:S01]  /*1b9b0*/  LDL.LU.64 R170, [R1+0x540] ;  /* 0x0005400001aa7983 */ /* 0x000f220000300a00 */
[----:B------:R-:W-:-:S05]  /*1b9c0*/  IMAD.WIDE R92, R193, 0x4, R120 ;  /* 0x00000004c15c7825 */ /* 0x000fca00078e0278 */
[----:B------:R-:W-:Y:S01]  /*1b9d0*/  STL.64 [R1+0xf38], R92 ;  /* 0x000f385c01007387 */ /* 0x000fe20000100a00 */
[----:B------:R-:W-:-:S05]  /*1b9e0*/  IMAD.WIDE R104, R193, 0x4, R134 ;  /* 0x00000004c1687825 */ /* 0x000fca00078e0286 */
[----:B------:R-:W-:Y:S04]  /*1b9f0*/  STL.64 [R1+0xf40], R104 ;  /* 0x000f406801007387 */ /* 0x000fe80000100a00 */
[----:B------:R-:W4:Y:S04]  /*1ba00*/  LDL.LU.64 R240, [R1+0x538] ;  /* 0x0005380001f07983 */ /* 0x000f280000300a00 */
[----:B------:R-:W4:Y:S04]  /*1ba10*/  LDL.LU.64 R12, [R1+0x528] ;  /* 0x00052800010c7983 */ /* 0x000f280000300a00 */
[----:B------:R-:W4:Y:S01]  /*1ba20*/  LDL.LU.64 R246, [R1+0x510] ;  /* 0x0005100001f67983 */ /* 0x000f220000300a00 */
[----:B------:R-:W-:Y:S01]  /*1ba30*/  ISETP.NE.U32.AND P5, PT, R192, RZ, PT ;  /* 0x000000ffc000720c */ /* 0x000fe20003fa5070 */
[----:B------:R-:W-:-:S02]  /*1ba40*/  IMAD.U32 R192, RZ, RZ, UR12 ;  /* 0x0000000cffc07e24 */ /* 0x000fc4000f8e00ff */
[----:B------:R-:W-:-:S04]  /*1ba50*/  IMAD.WIDE R120, R193, 0x4, R250 ;  /* 0x00000004c1787825 */ /* 0x000fc800078e02fa */
[----:B------:R-:W-:-:S04]  /*1ba60*/  IMAD.WIDE R190, R193, 0x4, R4 ;  /* 0x00000004c1be7825 */ /* 0x000fc800078e0204 */
[----:B------:R-:W-:-:S04]  /*1ba70*/  IMAD.WIDE R172, R193, 0x4, R82 ;  /* 0x00000004c1ac7825 */ /* 0x000fc800078e0252 */
[----:B---3--:R-:W-:-:S05]  /*1ba80*/  IMAD.WIDE R106, R193, 0x4, R138 ;  /* 0x00000004c16a7825 */ /* 0x008fca00078e028a */
[----:B------:R-:W-:Y:S04]  /*1ba90*/  STL.64 [R1+0xf48], R106 ;  /* 0x000f486a01007387 */ /* 0x000fe80000100a00 */
[----:B------:R-:W3:Y:S01]  /*1baa0*/  LDL.LU.64 R80, [R1+0x7d8] ;  /* 0x0007d80001507983 */ /* 0x000ee20000300a00 */
[----:B--2---:R-:W-:-:S05]  /*1bab0*/  IMAD.WIDE R116, R193, 0x4, R162 ;  /* 0x00000004c1747825 */ /* 0x004fca00078e02a2 */
[----:B------:R-:W-:Y:S04]  /*1bac0*/  STL.64 [R1+0xf50], R116 ;  /* 0x000f507401007387 */ /* 0x000fe80000100a00 */
[----:B------:R-:W3:Y:S04]  /*1bad0*/  LDL.LU.64 R250, [R1+0x1130] ;  /* 0x0011300001fa7983 */ /* 0x000ee80000300a00 */
[----:B------:R-:W-:Y:S04]  /*1bae0*/  STL.64 [R1+0xf58], R120 ;  /* 0x000f587801007387 */ /* 0x000fe80000100a00 */
[----:B------:R-:W2:Y:S01]  /*1baf0*/  LDL.LU.64 R4, [R1+0x7b8] ;  /* 0x0007b80001047983 */ /* 0x000ea20000300a00 */
[----:B-1----:R-:W-:-:S03]  /*1bb00*/  IMAD.WIDE R22, R192, 0x4, R168 ;  /* 0x00000004c0167825 */ /* 0x002fc600078e02a8 */
[----:B------:R-:W2:Y:S01]  /*1bb10*/  LDL.LU.64 R8, [R1+0x798] ;  /* 0x0007980001087983 */ /* 0x000ea20000300a00 */
[----:B----4-:R-:W-:-:S03]  /*1bb20*/  IMAD.WIDE R20, R192, 0x4, R170 ;  /* 0x00000004c0147825 */ /* 0x010fc600078e02aa */
[----:B------:R-:W-:Y:S04]  /*1bb30*/  STL.64 [R1+0x328], R22 ;  /* 0x0003281601007387 */ /* 0x000fe80000100a00 */
[----:B------:R-:W4:Y:S01]  /*1bb40*/  LDL.LU.64 R82, [R1+0x778] ;  /* 0x0007780001527983 */ /* 0x000f220000300a00 */
[----:B------:R-:W-:-:S03]  /*1bb50*/  IMAD.WIDE R134, R193, 0x4, R136 ;  /* 0x00000004c1867825 */ /* 0x000fc600078e0288 */
[----:B------:R-:W-:Y:S01]  /*1bb60*/  STL.64 [R1+0x380], R20 ;  /* 0x0003801401007387 */ /* 0x000fe20000100a00 */
[----:B------:R-:W-:-:S03]  /*1bb70*/  IMAD.WIDE R136, R193, 0x4, R160 ;  /* 0x00000004c1887825 */ /* 0x000fc600078e02a0 */
[----:B------:R-:W4:Y:S01]  /*1bb80*/  LDL.LU.64 R94, [R1+0x760] ;  /* 0x00076000015e7983 */ /* 0x000f220000300a00 */
[----:B------:R-:W-:-:S03]  /*1bb90*/  IMAD.WIDE R160, R193, 0x4, R164 ;  /* 0x00000004c1a07825 */ /* 0x000fc600078e02a4 */
[----:B------:R-:W4:Y:S01]  /*1bba0*/  LDL.LU.64 R98, [R1+0x748] ;  /* 0x0007480001627983 */ /* 0x000f220000300a00 */
[----:B------:R-:W-:-:S03]  /*1bbb0*/  IMAD.WIDE R138, R193, 0x4, R166 ;  /* 0x00000004c18a7825 */ /* 0x000fc600078e02a6 */
[----:B------:R-:W4:Y:S04]  /*1bbc0*/  LDL.LU.64 R162, [R1+0x730] ;  /* 0x0007300001a27983 */ /* 0x000f280000300a00 */
[----:B------:R-:W4:Y:S04]  /*1bbd0*/  LDL.LU.64 R164, [R1+0x718] ;  /* 0x0007180001a47983 */ /* 0x000f280000300a00 */
[----:B------:R-:W4:Y:S04]  /*1bbe0*/  LDL.LU.64 R166, [R1+0x700] ;  /* 0x0007000001a67983 */ /* 0x000f280000300a00 */
[----:B------:R-:W4:Y:S01]  /*1bbf0*/  LDL.LU.64 R168, [R1+0x6e8] ;  /* 0x0006e80001a87983 */ /* 0x000f220000300a00 */
[----:B------:R-:W-:-:S03]  /*1bc00*/  IMAD.WIDE R18, R192, 0x4, R240 ;  /* 0x00000004c0127825 */ /* 0x000fc600078e02f0 */
[----:B------:R-:W4:Y:S01]  /*1bc10*/  LDL.LU.64 R170, [R1+0x6d0] ;  /* 0x0006d00001aa7983 */ /* 0x000f220000300a00 */
[----:B------:R-:W-:-:S03]  /*1bc20*/  IMAD.WIDE R16, R192, 0x4, R12 ;  /* 0x00000004c0107825 */ /* 0x000fc600078e020c */
[----:B------:R-:W-:Y:S01]  /*1bc30*/  LDGSTS.E [R248+-0x79ff8], desc[UR22][R22.64], P2 ;  /* 0x8600800016f87fae */ /* 0x000fe200091a1016 */
[----:B------:R-:W-:-:S03]  /*1bc40*/  IMAD.WIDE R12, R192, 0x4, R246 ;  /* 0x00000004c00c7825 */ /* 0x000fc600078e02f6 */
[----:B------:R1:W-:Y:S04]  /*1bc50*/  STL.64 [R1+0x360], R18 ;  /* 0x0003601201007387 */ /* 0x0003e80000100a00 */
[----:B------:R-:W-:Y:S04]  /*1bc60*/  LDGSTS.E [R249+-0x7c000], desc[UR22][R20.64], P3 ;  /* 0x8400000014f97fae */ /* 0x000fe800099a1016 */
[----:B------:R1:W-:Y:S04]  /*1bc70*/  STL.64 [R1+0x310], R16 ;  /* 0x0003101001007387 */ /* 0x0003e80000100a00 */
[----:B------:R-:W-:Y:S04]  /*1bc80*/  LDGSTS.E [R249+-0x7bff8], desc[UR22][R18.64], P6 ;  /* 0x8400800012f97fae */ /* 0x000fe8000b1a1016 */
[----:B------:R1:W-:Y:S04]  /*1bc90*/  STL.64 [R1+0x2e8], R12 ;  /* 0x0002e80c01007387 */ /* 0x0003e80000100a00 */
[----:B------:R-:W-:Y:S04]  /*1bca0*/  LDGSTS.E [R249+-0x7a000], desc[UR22][R16.64], P4 ;  /* 0x8600000010f97fae */ /* 0x000fe8000a1a1016 */
[----:B------:R2:W-:Y:S04]  /*1bcb0*/  STL.64 [R1+0xf60], R248 ;  /* 0x000f60f801007387 */ /* 0x0005e80000100a00 */
[----:B-1----:R-:W4:Y:S04]  /*1bcc0*/  LDL.64 R18, [R1+0x698] ;  /* 0x0006980001127983 */ /* 0x002f280000100a00 */
        /* <DEDUP_REMOVED lines=12> */
[----:B------:R-:W-:Y:S04]  /*1bd90*/  LDGSTS.E [R249+-0x79ff8], desc[UR22][R12.64], P5 ;  /* 0x860080000cf97fae */ /* 0x000fe8000a9a1016 */
[----:B------:R-:W4:Y:S04]  /*1bda0*/  LDL.64 R240, [R1+0x58] ;  /* 0x0000580001f07983 */ /* 0x000f280000100a00 */
[----:B------:R-:W4:Y:S04]  /*1bdb0*/  LDL.64 R246, [R1+0x48] ;  /* 0x0000480001f67983 */ /* 0x000f280000100a00 */
[----:B------:R-:W4:Y:S04]  /*1bdc0*/  LDL.64 R12, [R1+0x50] ;  /* 0x00005000010c7983 */ /* 0x000f280000100a00 */
[----:B------:R-:W4:Y:S04]  /*1bdd0*/  LDL.LU.64 R30, [R1+0x40] ;  /* 0x00004000011e7983 */ /* 0x000f280000300a00 */
[----:B------:R-:W0:Y:S04]  /*1bde0*/  LDGDEPBAR ;  /* 0x00000000000079af */ /* 0x000e280000000000 */
[----:B---3--:R1:W-:Y:S04]  /*1bdf0*/  LDGSTS.E [R250+0x20000], desc[UR22][R80.64], P1 ;  /* 0x2000000050fa7fae */ /* 0x0083e800089a1016 */
[----:B--2---:R-:W-:Y:S01]  /*1be00*/  LDGSTS.E [R250+0x20400], desc[UR22][R4.64], P1 ;  /* 0x2040000004fa7fae */ /* 0x004fe200089a1016 */
[----:B-1----:R-:W-:-:S03]  /*1be10*/  IMAD.WIDE R80, R193, 0x4, R80 ;  /* 0x00000004c1507825 */ /* 0x002fc600078e0250 */
[----:B------:R-:W-:Y:S04]  /*1be20*/  LDGSTS.E [R250+0x20800], desc[UR22][R8.64], P1 ;  /* 0x2080000008fa7fae */ /* 0x000fe800089a1016 */
[----:B------:R-:W-:Y:S04]  /*1be30*/  STL.64 [R1+0xf68], R80 ;  /* 0x000f685001007387 */ /* 0x000fe80000100a00 */
[----:B------:R-:W2:Y:S04]  /*1be40*/  LDL.LU.64 R248, [R1+0x30] ;  /* 0x0000300001f87983 */ /* 0x000ea80000300a00 */
[----:B------:R-:W3:Y:S04]  /*1be50*/  LDL.LU.64 R106, [R1+0x28] ;  /* 0x00002800016a7983 */ /* 0x000ee80000300a00 */
[----:B------:R-:W3:Y:S04]  /*1be60*/  LDL.LU.64 R78, [R1+0x20] ;  /* 0x00002000014e7983 */ /* 0x000ee80000300a00 */
[----:B------:R-:W3:Y:S04]  /*1be70*/  LDL.LU.64 R22, [R1+0x18] ;  /* 0x0000180001167983 */ /* 0x000ee80000300a00 */
[----:B------:R-:W3:Y:S04]  /*1be80*/  LDL.LU.64 R40, [R1+0x10] ;  /* 0x0000100001287983 */ /* 0x000ee80000300a00 */
[----:B----4-:R-:W-:Y:S04]  /*1be90*/  LDGSTS.E [R250+0x20c00], desc[UR22][R82.64], P1 ;  /* 0x20c0000052fa7fae */ /* 0x010fe800089a1016 */
[----:B------:R-:W4:Y:S04]  /*1bea0*/  LDL.LU.64 R74, [R1+0x8] ;  /* 0x00000800014a7983 */ /* 0x000f280000300a00 */
[----:B------:R-:W-:Y:S04]  /*1beb0*/  LDGSTS.E [R250+0x21000], desc[UR22][R94.64], P1 ;  /* 0x210000005efa7fae */ /* 0x000fe800089a1016 */
[----:B------:R-:W4:Y:S04]  /*1bec0*/  LDL.LU.64 R36, [R1] ;  /* 0x0000000001247983 */ /* 0x000f280000300a00 */
[----:B------:R-:W-:Y:S04]  /*1bed0*/  LDGSTS.E [R250+0x21400], desc[UR22][R98.64], P1 ;  /* 0x2140000062fa7fae */ /* 0x000fe800089a1016 */
[----:B------:R-:W-:Y:S04]  /*1bee0*/  LDGSTS.E [R250+0x21800], desc[UR22][R162.64], P1 ;  /* 0x21800000a2fa7fae */ /* 0x000fe800089a1016 */
[----:B------:R-:W-:Y:S04]  /*1bef0*/  LDGSTS.E [R250+0x21c00], desc[UR22][R164.64], P1 ;  /* 0x21c00000a4fa7fae */ /* 0x000fe800089a1016 */
[----:B------:R-:W-:Y:S04]  /*1bf00*/  LDGSTS.E [R250+0x22000], desc[UR22][R166.64], P1 ;  /* 0x22000000a6fa7fae */ /* 0x000fe800089a1016 */
[----:B------:R-:W-:Y:S04]  /*1bf10*/  LDGSTS.E [R250+0x22400], desc[UR22][R168.64], P1 ;  /* 0x22400000a8fa7fae */ /* 0x000fe800089a1016 */
[----:B------:R-:W-:Y:S04]  /*1bf20*/  LDGSTS.E [R250+0x22800], desc[UR22][R170.64], P1 ;  /* 0x22800000aafa7fae */ /* 0x000fe800089a1016 */
[----:B------:R1:W-:Y:S04]  /*1bf30*/  STL.64 [R1+0x1118], R8 ;  /* 0x0011180801007387 */ /* 0x0003e80000100a00 */
        /* <DEDUP_REMOVED lines=20> */
[----:B------:R1:W-:Y:S04]  /*1c080*/  LDGSTS.E [R250+0x26400], desc[UR22][R12.64], P1 ;  /* 0x264000000cfa7fae */ /* 0x0003e800089a1016 */
[----:B------:R-:W-:Y:S04]  /*1c090*/  STL.64 [R1+0x10b8], R168 ;  /* 0x0010b8a801007387 */ /* 0x000fe80000100a00 */
[----:B------:R-:W-:Y:S04]  /*1c0a0*/  LDGSTS.E [R250+0x26800], desc[UR22][R246.64], P1 ;  /* 0x26800000f6fa7fae */ /* 0x000fe800089a1016 */
[----:B------:R-:W-:Y:S04]  /*1c0b0*/  STL.64 [R1+0x10b0], R170 ;  /* 0x0010b0aa01007387 */ /* 0x000fe80000100a00 */
[----:B------:R-:W-:Y:S04]  /*1c0c0*/  LDGSTS.E [R250+0x26c00], desc[UR22][R30.64], P1 ;  /* 0x26c000001efa7fae */ /* 0x000fe800089a1016 */
[----:B------:R-:W-:Y:S04]  /*1c0d0*/  STL.64 [R1+0xf90], R30 ;  /* 0x000f901e01007387 */ /* 0x000fe80000100a00 */
[----:B------:R-:W-:Y:S04]  /*1c0e0*/  LDGSTS.E [R250+0x27000], desc[UR22][R2.64], P1 ;  /* 0x2700000002fa7fae */ /* 0x000fe800089a1016 */
[----:B------:R-:W4:Y:S04]  /*1c0f0*/  LDL.LU.64 R2, [R1+0x1128] ;  /* 0x0011280001027983 */ /* 0x000f280000300a00 */
[----:B------:R-:W4:Y:S04]  /*1c100*/  LDL.LU.64 R246, [R1+0x7d0] ;  /* 0x0007d00001f67983 */ /* 0x000f280000300a00 */
[----:B-1----:R-:W4:Y:S01]  /*1c110*/  LDL.LU.64 R8, [R1+0x7b0] ;  /* 0x0007b00001087983 */ /* 0x002f220000300a00 */
[----:B------:R-:W-:-:S04]  /*1c120*/  IMAD.WIDE R34, R193, 0x4, R34 ;  /* 0x00000004c1227825 */ /* 0x000fc800078e0222 */
        /* <DEDUP_REMOVED lines=11> */
[C---:B------:R-:W-:Y:S01]  /*1c1e0*/  IMAD.WIDE R228, R193.reuse, 0x4, R228 ;  /* 0x00000004c1e47825 */ /* 0x040fe200078e02e4 */
[----:B--2---:R-:W-:Y:S04]  /*1c1f0*/  STL.64 [R1+0xf70], R248 ;  /* 0x000f70f801007387 */ /* 0x004fe80000100a00 */
[----:B---3--:R-:W-:Y:S04]  /*1c200*/  STL.64 [R1+0xf78], R106 ;  /* 0x000f786a01007387 */ /* 0x008fe80000100a00 */
[----:B------:R-:W-:Y:S04]  /*1c210*/  STL.64 [R1+0xf80], R78 ;  /* 0x000f804e01007387 */ /* 0x000fe80000100a00 */
[----:B------:R-:W-:Y:S04]  /*1c220*/  LDGSTS.E [R250+0x27400], desc[UR22][R248.64], P1 ;  /* 0x27400000f8fa7fae */ /* 0x000fe800089a1016 */
[----:B------:R-:W-:Y:S04]  /*1c230*/  STL.64 [R1+0xf88], R22 ;  /* 0x000f881601007387 */ /* 0x000fe80000100a00 */
[----:B------:R-:W-:Y:S04]  /*1c240*/  LDGSTS.E [R250+0x27800], desc[UR22][R106.64], P1 ;  /* 0x278000006afa7fae */ /* 0x000fe800089a1016 */
[----:B------:R-:W-:Y:S04]  /*1c250*/  STL.64 [R1+0xf98], R40 ;  /* 0x000f982801007387 */ /* 0x000fe80000100a00 */
[----:B------:R-:W-:Y:S04]  /*1c260*/  LDGSTS.E [R250+0x27c00], desc[UR22][R78.64], P1 ;  /* 0x27c000004efa7fae */ /* 0x000fe800089a1016 */
[----:B----4-:R-:W-:Y:S04]  /*1c270*/  STL.64 [R1+0xfa0], R74 ;  /* 0x000fa04a01007387 */ /* 0x010fe80000100a00 */
        /* <DEDUP_REMOVED lines=43> */
[----:B------:R-:W-:Y:S01]  /*1c530*/  STL.64 [R1+0x1050], R214 ;  /* 0x001050d601007387 */ /* 0x000fe20000100a00 */
[----:B------:R-:W-:-:S03]  /*1c540*/  IMAD.WIDE R12, R193, 0x4, R246 ;  /* 0x00000004c10c7825 */ /* 0x000fc600078e02f6 */
        /* <DEDUP_REMOVED lines=15> */
[----:B------:R-:W2:Y:S04]  /*1c640*/  LDL.64 R58, [R1+0x790] ;  /* 0x00079000013a7983 */ /* 0x000ea80000100a00 */
[----:B------:R-:W3:Y:S04]  /*1c650*/  LDL.64 R44, [R1+0x770] ;  /* 0x00077000012c7983 */ /* 0x000ee80000100a00 */
[----:B------:R-:W-:Y:S04]  /*1c660*/  LDGSTS.E [R250+0x37800], desc[UR22][R226.64], P1 ;  /* 0x37800000e2fa7fae */ /* 0x000fe800089a1016 */
[----:B------:R4:W-:Y:S04]  /*1c670*/  STL.64 [R1+0xc8], R12 ;  /* 0x0000c80c01007387 */ /* 0x0009e80000100a00 */
[----:B------:R-:W-:Y:S04]  /*1c680*/  LDGSTS.E [R250+0x37c00], desc[UR22][R228.64], P1 ;  /* 0x37c00000e4fa7fae */ /* 0x000fe800089a1016 */
[----:B------:R-:W3:Y:S04]  /*1c690*/  LDL.64 R234, [R1+0x758] ;  /* 0x0007580001ea7983 */ /* 0x000ee80000100a00 */
[----:B------:R-:W-:Y:S04]  /*1c6a0*/  LDGSTS.E [R251+0x20100], desc[UR22][R246.64], P1 ;  /* 0x20100000f6fb7fae */ /* 0x000fe800089a1016 */
[----:B------:R-:W3:Y:S04]  /*1c6b0*/  LDL.64 R240, [R1+0x740] ;  /* 0x0007400001f07983 */ /* 0x000ee80000100a00 */
[----:B------:R2:W-:Y:S04]  /*1c6c0*/  LDGSTS.E [R251+0x20500], desc[UR22][R8.64], P1 ;  /* 0x2050000008fb7fae */ /* 0x0005e800089a1016 */
[----:B------:R-:W3:Y:S04]  /*1c6d0*/  LDL.64 R246, [R1+0x728] ;  /* 0x0007280001f67983 */ /* 0x000ee80000100a00 */
[----:B-1----:R-:W3:Y:S04]  /*1c6e0*/  LDL.LU.64 R228, [R1+0x6f8] ;  /* 0x0006f80001e47983 */ /* 0x002ee80000300a00 */
[----:B------:R-:W3:Y:S04]  /*1c6f0*/  LDL.LU.64 R224, [R1+0x6e0] ;  /* 0x0006e00001e07983 */ /* 0x000ee80000300a00 */
        /* <DEDUP_REMOVED lines=26> */
[----:B----4-:R-:W4:Y:S04]  /*1c8a0*/  LDL.LU.64 R12, [R1+0x188] ;  /* 0x00018800010c7983 */ /* 0x010f280000300a00 */
[----:B--2---:R-:W-:Y:S04]  /*1c8b0*/  LDGSTS.E [R251+0x20900], desc[UR22][R58.64], P1 ;  /* 0x209000003afb7fae */ /* 0x004fe800089a1016 */
[----:B---3--:R-:W-:Y:S04]  /*1c8c0*/  LDGSTS.E [R251+0x20d00], desc[UR22][R44.64], P1 ;  /* 0x20d000002cfb7fae */ /* 0x008fe800089a1016 */
[----:B------:R-:W-:Y:S04]  /*1c8d0*/  LDGSTS.E [R251+0x21100], desc[UR22][R234.64], P1 ;  /* 0x21100000eafb7fae */ /* 0x000fe800089a1016 */
[----:B------:R-:W-:Y:S04]  /*1c8e0*/  LDGSTS.E [R251+0x21500], desc[UR22][R240.64], P1 ;  /* 0x21500000f0fb7fae */ /* 0x000fe800089a1016 */
[----:B------:R-:W-:Y:S04]  /*1c8f0*/  LDGSTS.E [R251+0x21900], desc[UR22][R246.64], P1 ;  /* 0x21900000f6fb7fae */ /* 0x000fe800089a1016 */
[----:B------:R-:W-:Y:S04]  /*1c900*/  LDGSTS.E [R251+0x21d00], desc[UR22][R2.64], P1 ;  /* 0x21d0000002fb7fae */ /* 0x000fe800089a1016 */
[----:B------:R-:W-:Y:S04]  /*1c910*/  LDGSTS.E [R251+0x22100], desc[UR22][R228.64], P1 ;  /* 0x22100000e4fb7fae */ /* 0x000fe800089a1016 */
[----:B------:R-:W-:Y:S04]  /*1c920*/  LDGSTS.E [R251+0x22500], desc[UR22][R224.64], P1 ;  /* 0x22500000e0fb7fae */ /* 0x000fe800089a1016 */
[----:B------:R-:W2:Y:S04]  /*1c930*/  LDL.LU.64 R2, [R1+0x1120] ;  /* 0x0011200001027983 */ /* 0x000ea80000300a00 */
[----:B------:R-:W3:Y:S04]  /*1c940*/  LDL.LU.64 R246, [R1+0x7c8] ;  /* 0x0007c80001f67983 */ /* 0x000ee80000300a00 */
        /* <DEDUP_REMOVED lines=16> */
[----:B------:R1:W-:Y:S04]  /*1ca50*/  STL.64 [R1+0x1110], R36 ;  /* 0x0011102401007387 */ /* 0x0003e80000100a00 */
[----:B------:R-:W-:Y:S04]  /*1ca60*/  LDGSTS.E [R251+0x24900], desc[UR22][R186.64], P1 ;  /* 0x24900000bafb7fae */ /* 0x000fe800089a1016 */
[----:B------:R-:W-:Y:S04]  /*1ca70*/  LDGSTS.E [R251+0x24d00], desc[UR22][R182.64], P1 ;  /* 0x24d00000b6fb7fae */ /* 0x000fe800089a1016 */
[----:B-1----:R-:W2:Y:S04]  /*1ca80*/  LDL.LU.64 R204, [R1+0x7c0] ;  /* 0x0007c00001cc7983 */ /* 0x002ea80000300a00 */
[----:B------:R-:W-:Y:S04]  /*1ca90*/  LDGSTS.E [R251+0x25100], desc[UR22][R174.64], P1 ;  /* 0x25100000aefb7fae */ /* 0x000fe800089a1016 */
[----:B------:R-:W2:Y:S04]  /*1caa0*/  LDL.LU.64 R164, [R1+0x7a8] ;  /* 0x0007a80001a47983 */ /* 0x000ea80000300a00 */
        /* <DEDUP_REMOVED lines=12> */
[----:B------:R-:W-:Y:S01]  /*1cb70*/  LDGSTS.E [R251+0x30500], desc[UR22][R48.64], P1 ;  /* 0x3050000030fb7fae */ /* 0x000fe200089a1016 */
[----:B------:R-:W-:-:S03]  /*1cb80*/  IMAD.WIDE R32, R193, 0x4, R32 ;  /* 0x00000004c1207825 */ /* 0x000fc600078e0220 */
[----:B------:R-:W-:Y:S04]  /*1cb90*/  LDGSTS.E [R251+0x30900], desc[UR22][R68.64], P1 ;  /* 0x3090000044fb7fae */ /* 0x000fe800089a1016 */
[----:B------:R-:W-:Y:S04]  /*1cba0*/  LDGSTS.E [R251+0x30d00], desc[UR22][R184.64], P1 ;  /* 0x30d00000b8fb7fae */ /* 0x000fe800089a1016 */
[----:B----4-:R-:W-:Y:S04]  /*1cbb0*/  LDGSTS.E [R251+0x31100], desc[UR22][R12.64], P1 ;  /* 0x311000000cfb7fae */ /* 0x010fe800089a1016 */
        /* <DEDUP_REMOVED lines=15> */
[----:B------:R-:W-:Y:S01]  /*1ccb0*/  LDGSTS.E [R251+0x34d00], desc[UR22][R140.64], P1 ;  /* 0x34d000008cfb7fae */ /* 0x000fe200089a1016 */
[----:B------:R-:W-:-:S03]  /*1ccc0*/  IMAD.WIDE R154, R193, 0x4, R154 ;  /* 0x00000004c19a7825 */ /* 0x000fc600078e029a */
[----:B------:R-:W-:Y:S01]  /*1ccd0*/  LDGSTS.E [R251+0x35100], desc[UR22][R124.64], P1 ;  /* 0x351000007cfb7fae */ /* 0x000fe200089a1016 */
[----:B------:R-:W-:-:S03]  /*1cce0*/  IMAD.WIDE R156, R193, 0x4, R156 ;  /* 0x00000004c19c7825 */ /* 0x000fc600078e029c */
[----:B------:R-:W-:Y:S01]  /*1ccf0*/  LDGSTS.E [R251+0x35500], desc[UR22][R114.64], P1 ;  /* 0x3550000072fb7fae */ /* 0x000fe200089a1016 */
[----:B------:R-:W-:-:S03]  /*1cd00*/  IMAD.WIDE R158, R193, 0x4, R158 ;  /* 0x00000004c19e7825 */ /* 0x000fc600078e029e */
        /* <DEDUP_REMOVED lines=10> */
[----:B---3--:R-:W-:-:S03]  /*1cdb0*/  IMAD.WIDE R18, R193, 0x4, R246 ;  /* 0x00000004c1127825 */ /* 0x008fc600078e02f6 */
[----:B--2---:R-:W-:Y:S04]  /*1cdc0*/  LDGSTS.E [R3+0x20200], desc[UR22][R246.64], P1 ;  /* 0x20200000f6037fae */ /* 0x004fe800089a1016 */
[----:B------:R1:W-:Y:S04]  /*1cdd0*/  STL.64 [R1+0x248], R18 ;  /* 0x0002481201007387 */ /* 0x0003e80000100a00 */
[----:B------:R-:W2:Y:S04]  /*1cde0*/  LDL.LU.64 R208, [R1+0x7a0] ;  /* 0x0007a00001d07983 */ /* 0x000ea80000300a00 */
[----:B------:R-:W3:Y:S04]  /*1cdf0*/  LDL.LU.64 R36, [R1+0x790] ;  /* 0x0007900001247983 */ /* 0x000ee80000300a00 */
[----:B------:R-:W4:Y:S04]  /*1ce00*/  LDL.LU.64 R166, [R1+0x788] ;  /* 0x0007880001a67983 */ /* 0x000f280000300a00 */
[----:B------:R-:W2:Y:S04]  /*1ce10*/  LDL.LU.64 R82, [R1+0x780] ;  /* 0x0007800001527983 */ /* 0x000ea80000300a00 */
[----:B------:R-:W2:Y:S04]  /*1ce20*/  LDL.LU.64 R200, [R1+0x770] ;  /* 0x0007700001c87983 */ /* 0x000ea80000300a00 */
[----:B------:R-:W2:Y:S04]  /*1ce30*/  LDL.LU.64 R94, [R1+0x278] ;  /* 0x00027800015e7983 */ /* 0x000ea80000300a00 */
        /* <DEDUP_REMOVED lines=32> */
[----:B-1----:R-:W3:Y:S04]  /*1d040*/  LDL.LU.64 R18, [R1+0x290] ;  /* 0x0002900001127983 */ /* 0x002ee80000300a00 */
[----:B------:R-:W3:Y:S04]  /*1d050*/  LDL.LU.64 R26, [R1+0x258] ;  /* 0x00025800011a7983 */ /* 0x000ee80000300a00 */
[----:B------:R-:W3:Y:S04]  /*1d060*/  LDL.LU.64 R56, [R1+0x1e8] ;  /* 0x0001e80001387983 */ /* 0x000ee80000300a00 */
[----:B------:R-:W3:Y:S04]  /*1d070*/  LDL.LU.64 R58, [R1+0x1d0] ;  /* 0x0001d000013a7983 */ /* 0x000ee80000300a00 */
[----:B------:R-:W3:Y:S04]  /*1d080*/  LDL.LU.64 R234, [R1+0x1b8] ;  /* 0x0001b80001ea7983 */ /* 0x000ee80000300a00 */
[----:B------:R-:W3:Y:S04]  /*1d090*/  LDL.LU.64 R246, [R1+0x158] ;  /* 0x0001580001f67983 */ /* 0x000ee80000300a00 */
[----:B------:R1:W-:Y:S01]  /*1d0a0*/  LDGSTS.E [R3+0x20600], desc[UR22][R164.64], P1 ;  /* 0x20600000a4037fae */ /* 0x0003e200089a1016 */
[----:B------:R-:W-:-:S04]  /*1d0b0*/  IMAD.WIDE R130, R193, 0x4, R130 ;  /* 0x00000004c1827825 */ /* 0x000fc800078e0282 */
[C---:B------:R-:W-:Y:S01]  /*1d0c0*/  IMAD.WIDE R132, R193.reuse, 0x4, R132 ;  /* 0x00000004c1847825 */ /* 0x040fe200078e0284 */
[----:B----4-:R-:W-:Y:S04]  /*1d0d0*/  LDGSTS.E [R3+0x20a00], desc[UR22][R166.64], P1 ;  /* 0x20a00000a6037fae */ /* 0x010fe800089a1016 */
        /* <DEDUP_REMOVED lines=61> */
[----:B------:R2:W-:Y:S01]  /*1d4b0*/  LDGSTS.E [R2+0x20300], desc[UR22][R204.64], P1 ;  /* 0x20300000cc027fae */ /* 0x0005e200089a1016 */
[----:B------:R-:W-:-:S03]  /*1d4c0*/  IMAD.WIDE R8, R193, 0x4, R8 ;  /* 0x00000004c1087825 */ /* 0x000fc600078e0208 */
[----:B------:R3:W-:Y:S01]  /*1d4d0*/  LDGSTS.E [R2+0x20700], desc[UR22][R208.64], P1 ;  /* 0x20700000d0027fae */ /* 0x0007e200089a1016 */
[----:B-1----:R-:W-:-:S03]  /*1d4e0*/  IMAD.WIDE R164, R193, 0x4, R164 ;  /* 0x00000004c1a47825 */ /* 0x002fc600078e02a4 */
[----:B------:R1:W-:Y:S01]  /*1d4f0*/  LDGSTS.E [R2+0x20b00], desc[UR22][R82.64], P1 ;  /* 0x20b0000052027fae */ /* 0x0003e200089a1016 */
[----:B--2---:R-:W-:-:S03]  /*1d500*/  IMAD.WIDE R204, R193, 0x4, R204 ;  /* 0x00000004c1cc7825 */ /* 0x004fc600078e02cc */
[----:B------:R2:W-:Y:S04]  /*1d510*/  LDGSTS.E [R2+0x20f00], desc[UR22][R168.64], P1 ;  /* 0x20f00000a8027fae */ /* 0x0005e800089a1016 */
[----:B------:R4:W-:Y:S01]  /*1d520*/  STL.64 [R1+0x7c0], R204 ;  /* 0x0007c0cc01007387 */ /* 0x0009e20000100a00 */
[----:B---3--:R-:W-:-:S03]  /*1d530*/  IMAD.WIDE R208, R193, 0x4, R208 ;  /* 0x00000004c1d07825 */ /* 0x008fc600078e02d0 */
[----:B------:R3:W-:Y:S01]  /*1d540*/  LDGSTS.E [R2+0x21300], desc[UR22][R170.64], P1 ;  /* 0x21300000aa027fae */ /* 0x0007e200089a1016 */
[----:B------:R-:W-:-:S03]  /*1d550*/  IMAD.WIDE R36, R193, 0x4, R36 ;  /* 0x00000004c1247825 */ /* 0x000fc600078e0224 */
[----:B------:R2:W-:Y:S04]  /*1d560*/  LDGSTS.E [R2+0x21700], desc[UR22][R162.64], P1 ;  /* 0x21700000a2027fae */ /* 0x0005e800089a1016 */
[----:B----4-:R-:W4:Y:S01]  /*1d570*/  LDL.LU.64 R204, [R1+0x728] ;  /* 0x0007280001cc7983 */ /* 0x010f220000300a00 */
[----:B------:R-:W-:-:S03]  /*1d580*/  IMAD.WIDE R166, R193, 0x4, R166 ;  /* 0x00000004c1a67825 */ /* 0x000fc600078e02a6 */
[----:B------:R2:W-:Y:S01]  /*1d590*/  STL.64 [R1+0xd0], R8 ;  /* 0x0000d00801007387 */ /* 0x0005e20000100a00 */
[----:B-1----:R-:W-:-:S04]  /*1d5a0*/  IMAD.WIDE R82, R193, 0x4, R82 ;  /* 0x00000004c1527825 */ /* 0x002fc800078e0252 */
[C---:B------:R-:W-:Y:S01]  /*1d5b0*/  IMAD.WIDE R200, R193.reuse, 0x4, R200 ;  /* 0x00000004c1c87825 */ /* 0x040fe200078e02c8 */
[----:B--2---:R-:W2:Y:S04]  /*1d5c0*/  LDL.LU.64 R8, [R1+0x1118] ;  /* 0x0011180001087983 */ /* 0x004ea80000300a00 */
[----:B------:R1:W-:Y:S01]  /*1d5d0*/  STL.64 [R1+0x260], R164 ;  /* 0x000260a401007387 */ /* 0x0003e20000100a00 */
[----:B------:R-:W-:-:S03]  /*1d5e0*/  IMAD.WIDE R94, R193, 0x4, R94 ;  /* 0x00000004c15e7825 */ /* 0x000fc600078e025e */
[----:B-1----:R-:W2:Y:S04]  /*1d5f0*/  LDL.LU.64 R164, [R1+0x720] ;  /* 0x0007200001a47983 */ /* 0x002ea80000300a00 */
        /* <DEDUP_REMOVED lines=10> */
[----:B---3--:R-:W-:-:S03]  /*1d6a0*/  IMAD.WIDE R170, R193, 0x4, R170 ;  /* 0x00000004c1aa7825 */ /* 0x008fc600078e02aa */
[----:B-1----:R-:W3:Y:S04]  /*1d6b0*/  LDL.LU.64 R82, [R1+0x1108] ;  /* 0x0011080001527983 */ /* 0x002ee80000300a00 */
[----:B------:R1:W-:Y:S01]  /*1d6c0*/  STL.64 [R1+0xe0], R200 ;  /* 0x0000e0c801007387 */ /* 0x0003e20000100a00 */
[----:B------:R-:W-:-:S03]  /*1d6d0*/  IMAD.WIDE R224, R193, 0x4, R224 ;  /* 0x00000004c1e07825 */ /* 0x000fc600078e02e0 */
[----:B-1----:R-:W3:Y:S04]  /*1d6e0*/  LDL.LU.64 R200, [R1+0x1100] ;  /* 0x0011000001c87983 */ /* 0x002ee80000300a00 */
[----:B------:R1:W-:Y:S01]  /*1d6f0*/  STL.64 [R1+0x278], R94 ;  /* 0x0002785e01007387 */ /* 0x0003e20000100a00 */
[----:B------:R-:W-:-:S03]  /*1d700*/  IMAD.WIDE R228, R193, 0x4, R228 ;  /* 0x00000004c1e47825 */ /* 0x000fc600078e02e4 */
[----:B-1----:R-:W3:Y:S04]  /*1d710*/  LDL.LU.64 R94, [R1+0x10f8] ;  /* 0x0010f800015e7983 */ /* 0x002ee80000300a00 */
[----:B------:R1:W-:Y:S04]  /*1d720*/  STL.64 [R1+0x768], R168 ;  /* 0x000768a801007387 */ /* 0x0003e80000100a00 */
[----:B-1----:R-:W3:Y:S04]  /*1d730*/  LDL.LU.64 R168, [R1+0x6f0] ;  /* 0x0006f00001a87983 */ /* 0x002ee80000300a00 */
[----:B------:R1:W-:Y:S04]  /*1d740*/  STL.64 [R1+0xf8], R220 ;  /* 0x0000f8dc01007387 */ /* 0x0003e80000100a00 */
[----:B-1----:R-:W3:Y:S04]  /*1d750*/  LDL.LU.64 R220, [R1+0x10f0] ;  /* 0x0010f00001dc7983 */ /* 0x002ee80000300a00 */
[----:B------:R1:W-:Y:S04]  /*1d760*/  STL.64 [R1+0x280], R98 ;  /* 0x0002806201007387 */ /* 0x0003e80000100a00 */
[----:B-1----:R-:W3:Y:S04]  /*1d770*/  LDL.LU.64 R98, [R1+0x10e8] ;  /* 0x0010e80001627983 */ /* 0x002ee80000300a00 */
[----:B------:R1:W-:Y:S01]  /*1d780*/  STL.64 [R1+0x750], R170 ;  /* 0x000750aa01007387 */ /* 0x0003e20000100a00 */
[----:B------:R-:W-:-:S03]  /*1d790*/  IMAD.WIDE R162, R193, 0x4, R162 ;  /* 0x00000004c1a27825 */ /* 0x000fc600078e02a2 */
[----:B-1----:R-:W3:Y:S04]  /*1d7a0*/  LDL.LU.64 R170, [R1+0x6d8] ;  /* 0x0006d80001aa7983 */ /* 0x002ee80000300a00 */
[----:B------:R1:W-:Y:S04]  /*1d7b0*/  STL.64 [R1+0x100], R224 ;  /* 0x000100e001007387 */ /* 0x0003e80000100a00 */
[----:B-1----:R-:W3:Y:S04]  /*1d7c0*/  LDL.LU.64 R224, [R1+0x10e0] ;  /* 0x0010e00001e07983 */ /* 0x002ee80000300a00 */
[----:B------:R1:W-:Y:S04]  /*1d7d0*/  STL.64 [R1+0x288], R228 ;  /* 0x000288e401007387 */ /* 0x0003e80000100a00 */
[----:B-1----:R-:W3:Y:S01]  /*1d7e0*/  LDL.LU.64 R228, [R1+0x10d8] ;  /* 0x0010d80001e47983 */ /* 0x002ee20000300a00 */
[----:B------:R-:W-:-:S03]  /*1d7f0*/  IMAD.WIDE R216, R193, 0x4, R216 ;  /* 0x00000004c1d87825 */ /* 0x000fc600078e02d8 */
[----:B------:R1:W-:Y:S04]  /*1d800*/  STL.64 [R1+0x738], R162 ;  /* 0x000738a201007387 */ /* 0x0003e80000100a00 */
[----:B-1----:R-:W3:Y:S01]  /*1d810*/  LDL.LU.64 R162, [R1+0x10d0] ;  /* 0x0010d00001a27983 */ /* 0x002ee20000300a00 */
[----:B----4-:R-:W-:-:S05]  /*1d820*/  IMAD.WIDE R204, R193, 0x4, R204 ;  /* 0x00000004c1cc7825 */ /* 0x010fca00078e02cc */
[----:B------:R1:W-:Y:S04]  /*1d830*/  STL.64 [R1+0x108], R204 ;  /* 0x000108cc01007387 */ /* 0x0003e80000100a00 */
[----:B-1----:R-:W4:Y:S04]  /*1d840*/  LDL.LU.64 R204, [R1+0x6c0] ;  /* 0x0006c00001cc7983 */ /* 0x002f280000300a00 */
[----:B------:R1:W-:Y:S01]  /*1d850*/  STL.64 [R1+0x298], R216 ;  /* 0x000298d801007387 */ /* 0x0003e20000100a00 */
[----:B------:R-:W-:-:S03]  /*1d860*/  IMAD.WIDE R212, R193, 0x4, R212 ;  /* 0x00000004c1d47825 */ /* 0x000fc600078e02d4 */
[----:B--2---:R2:W-:Y:S04]  /*1d870*/  LDGSTS.E [R2+0x21b00], desc[UR22][R164.64], P1 ;  /* 0x21b00000a4027fae */ /* 0x0045e800089a1016 */
[----:B-1----:R-:W4:Y:S01]  /*1d880*/  LDL.LU.64 R216, [R1+0x6b8] ;  /* 0x0006b80001d87983 */ /* 0x002f220000300a00 */
[----:B--2---:R-:W-:-:S04]  /*1d890*/  IMAD.WIDE R164, R193, 0x4, R164 ;  /* 0x00000004c1a47825 */ /* 0x004fc800078e02a4 */
[C---:B------:R-:W-:Y:S01]  /*1d8a0*/  IMAD.WIDE R208, R193.reuse, 0x4, R208 ;  /* 0x00000004c1d07825 */ /* 0x040fe200078e02d0 */
[----:B------:R1:W-:Y:S03]  /*1d8b0*/  STL.64 [R1+0x720], R164 ;  /* 0x000720a401007387 */ /* 0x0003e60000100a00 */
[C---:B------:R-:W-:Y:S01]  /*1d8c0*/  IMAD.WIDE R226, R193.reuse, 0x4, R226 ;  /* 0x00000004c1e27825 */ /* 0x040fe200078e02e2 */
[----:B-1----:R-:W2:Y:S04]  /*1d8d0*/  LDL.LU.64 R164, [R1+0x10c8] ;  /* 0x0010c80001a47983 */ /* 0x002ea80000300a00 */
[----:B------:R1:W-:Y:S01]  /*1d8e0*/  STL.64 [R1+0x110], R208 ;  /* 0x000110d001007387 */ /* 0x0003e20000100a00 */
[----:B------:R-:W-:-:S03]  /*1d8f0*/  IMAD.WIDE R222, R193, 0x4, R222 ;  /* 0x00000004c1de7825 */ /* 0x000fc600078e02de */
[----:B-1----:R-:W2:Y:S04]  /*1d900*/  LDL.LU.64 R208, [R1+0x6a0] ;  /* 0x0006a00001d07983 */ /* 0x002ea80000300a00 */
[----:B------:R1:W-:Y:S04]  /*1d910*/  LDGSTS.E [R2+0x21f00], desc[UR22][R166.64], P1 ;  /* 0x21f00000a6027fae */ /* 0x0003e800089a1016 */
[----:B------:R1:W-:Y:S02]  /*1d920*/  STL.64 [R1+0x2a8], R212 ;  /* 0x0002a8d401007387 */ /* 0x0003e40000100a00 */
[----:B-1----:R-:W-:-:S02]  /*1d930*/  IMAD.WIDE R166, R193, 0x4, R166 ;  /* 0x00000004c1a67825 */ /* 0x002fc400078e02a6 */
[----:B------:R-:W2:Y:S04]  /*1d940*/  LDL.LU.64 R212, [R1+0x698] ;  /* 0x0006980001d47983 */ /* 0x000ea80000300a00 */
[----:B------:R1:W-:Y:S01]  /*1d950*/  STL.64 [R1+0x708], R166 ;  /* 0x000708a601007387 */ /* 0x0003e20000100a00 */
[----:B------:R-:W-:-:S03]  /*1d960*/  IMAD.WIDE R218, R193, 0x4, R218 ;  /* 0x00000004c1da7825 */ /* 0x000fc600078e02da */
[----:B-1----:R-:W2:Y:S04]  /*1d970*/  LDL.LU.64 R166, [R1+0x10c0] ;  /* 0x0010c00001a67983 */ /* 0x002ea80000300a00 */
[----:B---3--:R1:W-:Y:S02]  /*1d980*/  LDGSTS.E [R2+0x22300], desc[UR22][R168.64], P1 ;  /* 0x22300000a8027fae */ /* 0x0083e400089a1016 */
[----:B-1----:R-:W-:-:S04]  /*1d990*/  IMAD.WIDE R168, R193, 0x4, R168 ;  /* 0x00000004c1a87825 */ /* 0x002fc800078e02a8 */
[C---:B------:R-:W-:Y:S01]  /*1d9a0*/  IMAD.WIDE R220, R193.reuse, 0x4, R220 ;  /* 0x00000004c1dc7825 */ /* 0x040fe200078e02dc */
[----:B------:R1:W-:Y:S03]  /*1d9b0*/  LDGSTS.E [R2+0x22700], desc[UR22][R170.64], P1 ;  /* 0x22700000aa027fae */ /* 0x0003e600089a1016 */
[----:B-1----:R-:W-:-:S04]  /*1d9c0*/  IMAD.WIDE R170, R193, 0x4, R170 ;  /* 0x00000004c1aa7825 */ /* 0x002fc800078e02aa */
[----:B------:R-:W-:-:S04]  /*1d9d0*/  IMAD.WIDE R224, R193, 0x4, R224 ;  /* 0x00000004c1e07825 */ /* 0x000fc800078e02e0 */
[----:B------:R-:W-:-:S05]  /*1d9e0*/  IMAD.WIDE R228, R193, 0x4, R228 ;  /* 0x00000004c1e47825 */ /* 0x000fca00078e02e4 */
[----:B------:R1:W-:Y:S04]  /*1d9f0*/  STL.64 [R1+0x118], R228 ;  /* 0x000118e401007387 */ /* 0x0003e80000100a00 */
[----:B-1----:R-:W3:Y:S04]  /*1da00*/  LDL.LU.64 R228, [R1+0x688] ;  /* 0x0006880001e47983 */ /* 0x002ee80000300a00 */
        /* <DEDUP_REMOVED lines=9> */
[----:B----4-:R4:W-:Y:S04]  /*1daa0*/  LDGSTS.E [R2+0x22b00], desc[UR22][R204.64], P1 ;  /* 0x22b00000cc027fae */ /* 0x0109e800089a1016 */
[----:B-1----:R-:W3:Y:S04]  /*1dab0*/  LDL.LU.64 R170, [R1+0x10b0] ;  /* 0x0010b00001aa7983 */ /* 0x002ee80000300a00 */
[----:B------:R1:W-:Y:S01]  /*1dac0*/  STL.64 [R1+0x130], R220 ;  /* 0x000130dc01007387 */ /* 0x0003e20000100a00 */
[----:B----4-:R-:W-:-:S04]  /*1dad0*/  IMAD.WIDE R204, R193, 0x4, R204 ;  /* 0x00000004c1cc7825 */ /* 0x010fc800078e02cc */
[C---:B------:R-:W-:Y:S01]  /*1dae0*/  IMAD.WIDE R216, R193.reuse, 0x4, R216 ;  /* 0x00000004c1d87825 */ /* 0x040fe200078e02d8 */
[----:B-1----:R-:W4:Y:S04]  /*1daf0*/  LDL.LU.64 R220, [R1+0x658] ;  /* 0x0006580001dc7983 */ /* 0x002f280000300a00 */
[----:B------:R1:W-:Y:S04]  /*1db00*/  STL.64 [R1+0x2c0], R218 ;  /* 0x0002c0da01007387 */ /* 0x0003e80000100a00 */
[----:B-1----:R-:W4:Y:S04]  /*1db10*/  LDL.LU.64 R218, [R1+0x650] ;  /* 0x0006500001da7983 */ /* 0x002f280000300a00 */
[----:B------:R1:W-:Y:S04]  /*1db20*/  STL.64 [R1+0x6c0], R204 ;  /* 0x0006c0cc01007387 */ /* 0x0003e80000100a00 */
[----:B-1----:R-:W4:Y:S04]  /*1db30*/  LDL.LU.64 R204, [R1+0x10a8] ;  /* 0x0010a80001cc7983 */ /* 0x002f280000300a00 */
[----:B------:R1:W-:Y:S01]  /*1db40*/  STL.64 [R1+0xc0], R216 ;  /* 0x0000c0d801007387 */ /* 0x0003e20000100a00 */
[----:B------:R-:W-:-:S03]  /*1db50*/  IMAD.WIDE R214, R193, 0x4, R214 ;  /* 0x00000004c1d67825 */ /* 0x000fc600078e02d6 */
[----:B--2---:R2:W-:Y:S04]  /*1db60*/  LDGSTS.E [R2+0x22f00], desc[UR22][R208.64], P1 ;  /* 0x22f00000d0027fae */ /* 0x0045e800089a1016 */
[----:B-1----:R-:W4:Y:S01]  /*1db70*/  LDL.LU.64 R216, [R1+0x10a0] ;  /* 0x0010a00001d87983 */ /* 0x002f220000300a00 */
[----:B--2---:R-:W-:-:S04]  /*1db80*/  IMAD.WIDE R208, R193, 0x4, R208 ;  /* 0x00000004c1d07825 */ /* 0x004fc800078e02d0 */
        /* <DEDUP_REMOVED lines=8> */
[----:B---3--:R1:W-:Y:S03]  /*1dc10*/  LDGSTS.E [R2+0x23300], desc[UR22][R228.64], P1 ;  /* 0x23300000e4027fae */ /* 0x0083e600089a1016 */
[C---:B----4-:R-:W-:Y:S01]  /*1dc20*/  IMAD.WIDE R216, R193.reuse, 0x4, R216 ;  /* 0x00000004c1d87825 */ /* 0x050fe200078e02d8 */
[----:B------:R2:W-:Y:S04]  /*1dc30*/  LDGSTS.E [R2+0x23700], desc[UR22][R224.64], P1 ;  /* 0x23700000e0027fae */ /* 0x0005e800089a1016 */
[----:B------:R3:W-:Y:S01]  /*1dc40*/  STL.64 [R1+0x138], R216 ;  /* 0x000138d801007387 */ /* 0x0007e20000100a00 */
[----:B-1----:R-:W-:-:S03]  /*1dc50*/  IMAD.WIDE R228, R193, 0x4, R228 ;  /* 0x00000004c1e47825 */ /* 0x002fc600078e02e4 */
[----:B------:R1:W-:Y:S04]  /*1dc60*/  LDGSTS.E [R2+0x23b00], desc[UR22][R220.64], P1 ;  /* 0x23b00000dc027fae */ /* 0x0003e800089a1016 */
[----:B---3--:R-:W3:Y:S04]  /*1dc70*/  LDL.LU.64 R216, [R1+0x640] ;  /* 0x0006400001d87983 */ /* 0x008ee80000300a00 */
[----:B------:R4:W-:Y:S04]  /*1dc80*/  STL.64 [R1+0x2d0], R214 ;  /* 0x0002d0d601007387 */ /* 0x0009e80000100a00 */
[----:B----4-:R-:W4:Y:S04]  /*1dc90*/  LDL.LU.64 R214, [R1+0x638] ;  /* 0x0006380001d67983 */ /* 0x010f280000300a00 */
[----:B------:R1:W-:Y:S04]  /*1dca0*/  STL.64 [R1+0x6a8], R208 ;  /* 0x0006a8d001007387 */ /* 0x0003e80000100a00 */
[----:B-1----:R-:W4:Y:S04]  /*1dcb0*/  LDL.LU.64 R208, [R1+0x1098] ;  /* 0x0010980001d07983 */ /* 0x002f280000300a00 */
[----:B------:R1:W-:Y:S04]  /*1dcc0*/  STL.64 [R1+0xb8], R212 ;  /* 0x0000b8d401007387 */ /* 0x0003e80000100a00 */
[----:B-1----:R-:W4:Y:S01]  /*1dcd0*/  LDL.LU.64 R212, [R1+0x1090] ;  /* 0x0010900001d47983 */ /* 0x002f220000300a00 */
[----:B------:R-:W-:-:S04]  /*1dce0*/  IMAD.WIDE R226, R193, 0x4, R226 ;  /* 0x00000004c1e27825 */ /* 0x000fc800078e02e2 */
[----:B--2---:R-:W-:-:S04]  /*1dcf0*/  IMAD.WIDE R224, R193, 0x4, R224 ;  /* 0x00000004c1e07825 */ /* 0x004fc800078e02e0 */
[----:B------:R-:W-:-:S04]  /*1dd00*/  IMAD.WIDE R222, R193, 0x4, R222 ;  /* 0x00000004c1de7825 */ /* 0x000fc800078e02de */
[----:B------:R-:W-:-:S04]  /*1dd10*/  IMAD.WIDE R204, R193, 0x4, R204 ;  /* 0x00000004c1cc7825 */ /* 0x000fc800078e02cc */
[----:B------:R-:W-:-:S04]  /*1dd20*/  IMAD.WIDE R220, R193, 0x4, R220 ;  /* 0x00000004c1dc7825 */ /* 0x000fc800078e02dc */
[C---:B------:R-:W-:Y:S01]  /*1dd30*/  IMAD.WIDE R218, R193.reuse, 0x4, R218 ;  /* 0x00000004c1da7825 */ /* 0x040fe200078e02da */
[----:B---3--:R1:W-:Y:S03]  /*1dd40*/  LDGSTS.E [R2+0x23f00], desc[UR22][R216.64], P1 ;  /* 0x23f00000d8027fae */ /* 0x0083e600089a1016 */
[----:B----4-:R-:W-:-:S04]  /*1dd50*/  IMAD.WIDE R208, R193, 0x4, R208 ;  /* 0x00000004c1d07825 */ /* 0x010fc800078e02d0 */
[----:B------:R-:W-:-:S05]  /*1dd60*/  IMAD.WIDE R212, R193, 0x4, R212 ;  /* 0x00000004c1d47825 */ /* 0x000fca00078e02d4 */
[----:B------:R2:W-:Y:S04]  /*1dd70*/  STL.64 [R1+0x148], R212 ;  /* 0x000148d401007387 */ /* 0x0005e80000100a00 */
[----:B--2---:R-:W2:Y:S04]  /*1dd80*/  LDL.LU.64 R212, [R1+0x628] ;  /* 0x0006280001d47983 */ /* 0x004ea80000300a00 */
[----:B------:R3:W-:Y:S04]  /*1dd90*/  STL.64 [R1+0x2d8], R210 ;  /* 0x0002d8d201007387 */ /* 0x0007e80000100a00 */
[----:B---3--:R-:W3:Y:S04]  /*1dda0*/  LDL.LU.64 R210, [R1+0x620] ;  /* 0x0006200001d27983 */ /* 0x008ee80000300a00 */
[----:B------:R4:W-:Y:S04]  /*1ddb0*/  STL.64 [R1+0x688], R228 ;  /* 0x000688e401007387 */ /* 0x0009e80000100a00 */
[----:B----4-:R-:W4:Y:S04]  /*1ddc0*/  LDL.LU.64 R228, [R1+0x1088] ;  /* 0x0010880001e47983 */ /* 0x010f280000300a00 */
[----:B------:R1:W-:Y:S04]  /*1ddd0*/  STL.64 [R1+0xb0], R226 ;  /* 0x0000b0e201007387 */ /* 0x0003e80000100a00 */
[----:B-1----:R-:W4:Y:S04]  /*1dde0*/  LDL.LU.64 R226, [R1+0x1080] ;  /* 0x0010800001e27983 */ /* 0x002f280000300a00 */
        /* <DEDUP_REMOVED lines=8> */
[----:B------:R1:W-:Y:S01]  /*1de70*/  STL.64 [R1+0x160], R204 ;  /* 0x000160cc01007387 */ /* 0x0003e20000100a00 */
[----:B------:R-:W-:-:S03]  /*1de80*/  IMAD.WIDE R216, R193, 0x4, R216 ;  /* 0x00000004c1d87825 */ /* 0x000fc600078e02d8 */
[----:B-1----:R-:W4:Y:S04]  /*1de90*/  LDL.LU.64 R204, [R1+0x600] ;  /* 0x0006000001cc7983 */ /* 0x002f280000300a00 */
[----:B------:R1:W-:Y:S01]  /*1dea0*/  STL.64 [R1+0x2f8], R202 ;  /* 0x0002f8ca01007387 */ /* 0x0003e20000100a00 */
[----:B------:R-:W-:-:S03]  /*1deb0*/  IMAD.WIDE R214, R193, 0x4, R214 ;  /* 0x00000004c1d67825 */ /* 0x000fc600078e02d6 */
        /* <DEDUP_REMOVED lines=16> */
[----:B-1----:R-:W4:Y:S01]  /*1dfc0*/  LDL.LU.64 R74, [R1+0x70] ;  /* 0x00007000014a7983 */ /* 0x002f220000300a00 */
[----:B------:R-:W-:-:S04]  /*1dfd0*/  IMAD.WIDE R194, R193, 0x4, R194 ;  /* 0x00000004c1c27825 */ /* 0x000fc800078e02c2 */
[----:B------:R-:W-:-:S04]  /*1dfe0*/  IMAD.WIDE R190, R193, 0x4, R190 ;  /* 0x00000004c1be7825 */ /* 0x000fc800078e02be */
[----:B------:R-:W-:-:S04]  /*1dff0*/  IMAD.WIDE R186, R193, 0x4, R186 ;  /* 0x00000004c1ba7825 */ /* 0x000fc800078e02ba */
[C---:B------:R-:W-:Y:S01]  /*1e000*/  IMAD.WIDE R106, R193.reuse, 0x4, R106 ;  /* 0x00000004c16a7825 */ /* 0x040fe200078e026a */
[----:B--2---:R1:W-:Y:S03]  /*1e010*/  LDGSTS.E [R2+0x24300], desc[UR22][R212.64], P1 ;  /* 0x24300000d4027fae */ /* 0x0043e600089a1016 */
[----:B-1----:R-:W-:-:S04]  /*1e020*/  IMAD.WIDE R212, R193, 0x4, R212 ;  /* 0x00000004c1d47825 */ /* 0x002fc800078e02d4 */
[C---:B---3--:R-:W-:Y:S01]  /*1e030*/  IMAD.WIDE R210, R193.reuse, 0x4, R210 ;  /* 0x00000004c1d27825 */ /* 0x048fe200078e02d2 */
[----:B------:R1:W-:Y:S04]  /*1e040*/  STL.64 [R1+0x628], R212 ;  /* 0x000628d401007387 */ /* 0x0003e80000100a00 */
[----:B-1----:R-:W2:Y:S04]  /*1e050*/  LDL.LU.64 R212, [R1+0x1048] ;  /* 0x0010480001d47983 */ /* 0x002ea80000300a00 */
[----:B------:R1:W-:Y:S04]  /*1e060*/  STL.64 [R1+0x90], R210 ;  /* 0x000090d201007387 */ /* 0x0003e80000100a00 */
[----:B-1----:R-:W3:Y:S04]  /*1e070*/  LDL.LU.64 R210, [R1+0x1040] ;  /* 0x0010400001d27983 */ /* 0x002ee80000300a00 */
[----:B------:R1:W-:Y:S01]  /*1e080*/  STL.64 [R1+0x178], R194 ;  /* 0x000178c201007387 */ /* 0x0003e20000100a00 */
[----:B------:R-:W-:-:S03]  /*1e090*/  IMAD.WIDE R182, R193, 0x4, R182 ;  /* 0x00000004c1b67825 */ /* 0x000fc600078e02b6 */
[----:B-1----:R-:W2:Y:S04]  /*1e0a0*/  LDL.LU.64 R194, [R1+0x5d0] ;  /* 0x0005d00001c27983 */ /* 0x002ea80000300a00 */
[----:B----4-:R1:W-:Y:S04]  /*1e0b0*/  LDGSTS.E [R2+0x24700], desc[UR22][R208.64], P1 ;  /* 0x24700000d0027fae */ /* 0x0103e800089a1016 */
[----:B------:R4:W-:Y:S01]  /*1e0c0*/  STL.64 [R1+0x348], R190 ;  /* 0x000348be01007387 */ /* 0x0009e20000100a00 */
[----:B-1----:R-:W-:-:S04]  /*1e0d0*/  IMAD.WIDE R208, R193, 0x4, R208 ;  /* 0x00000004c1d07825 */ /* 0x002fc800078e02d0 */
[C---:B------:R-:W-:Y:S01]  /*1e0e0*/  IMAD.WIDE R206, R193.reuse, 0x4, R206 ;  /* 0x00000004c1ce7825 */ /* 0x040fe200078e02ce */
[----:B----4-:R-:W4:Y:S04]  /*1e0f0*/  LDL.LU.64 R190, [R1+0x68] ;  /* 0x0000680001be7983 */ /* 0x010f280000300a00 */
[----:B------:R1:W-:Y:S01]  /*1e100*/  STL.64 [R1+0x620], R208 ;  /* 0x000620d001007387 */ /* 0x0003e20000100a00 */
[----:B------:R-:W-:-:S03]  /*1e110*/  IMAD.WIDE R180, R193, 0x4, R180 ;  /* 0x00000004c1b47825 */ /* 0x000fc600078e02b4 */
[----:B-1----:R-:W3:Y:S04]  /*1e120*/  LDL.LU.64 R208, [R1+0x1038] ;  /* 0x0010380001d07983 */ /* 0x002ee80000300a00 */
[----:B------:R1:W-:Y:S04]  /*1e130*/  STL.64 [R1+0x88], R206 ;  /* 0x000088ce01007387 */ /* 0x0003e80000100a00 */
[----:B-1----:R-:W3:Y:S04]  /*1e140*/  LDL.LU.64 R206, [R1+0x1030] ;  /* 0x0010300001ce7983 */ /* 0x002ee80000300a00 */
[----:B------:R1:W-:Y:S04]  /*1e150*/  STL.64 [R1+0x180], R186 ;  /* 0x000180ba01007387 */ /* 0x0003e80000100a00 */
[----:B------:R1:W-:Y:S04]  /*1e160*/  LDGSTS.E [R2+0x24b00], desc[UR22][R204.64], P1 ;  /* 0x24b00000cc027fae */ /* 0x0003e800089a1016 */
[----:B-1----:R-:W3:Y:S04]  /*1e170*/  LDL.LU.64 R186, [R1+0x5c0] ;  /* 0x0005c00001ba7983 */ /* 0x002ee80000300a00 */
[----:B------:R1:W-:Y:S01]  /*1e180*/  STL.64 [R1+0x368], R106 ;  /* 0x0003686a01007387 */ /* 0x0003e20000100a00 */
[----:B------:R-:W-:-:S04]  /*1e190*/  IMAD.WIDE R204, R193, 0x4, R204 ;  /* 0x00000004c1cc7825 */ /* 0x000fc800078e02cc */
[C---:B------:R-:W-:Y:S01]  /*1e1a0*/  IMAD.WIDE R202, R193.reuse, 0x4, R202 ;  /* 0x00000004c1ca7825 */ /* 0x040fe200078e02ca */
        /* <DEDUP_REMOVED lines=34> */
[----:B-1----:R-:W3:Y:S01]  /*1e3d0*/  LDL.LU.64 R30, [R1+0x580] ;  /* 0x00058000011e7983 */ /* 0x002ee20000300a00 */
[----:B------:R-:W-:-:S04]  /*1e3e0*/  IMAD.WIDE R188, R193, 0x4, R188 ;  /* 0x00000004c1bc7825 */ /* 0x000fc800078e02bc */
[C---:B------:R-:W-:Y:S01]  /*1e3f0*/  IMAD.WIDE R64, R193.reuse, 0x4, R64 ;  /* 0x00000004c1407825 */ /* 0x040fe200078e0240 */
[----:B--2---:R1:W-:Y:S03]  /*1e400*/  LDGSTS.E [R2+0x25700], desc[UR22][R194.64], P1 ;  /* 0x25700000c2027fae */ /* 0x0043e600089a1016 */
[----:B-1----:R-:W-:-:S05]  /*1e410*/  IMAD.WIDE R194, R193, 0x4, R194 ;  /* 0x00000004c1c27825 */ /* 0x002fca00078e02c2 */
[----:B------:R1:W-:Y:S01]  /*1e420*/  STL.64 [R1+0x5d0], R194 ;  /* 0x0005d0c201007387 */ /* 0x0003e20000100a00 */
[----:B----4-:R-:W-:-:S03]  /*1e430*/  IMAD.WIDE R190, R193, 0x4, R190 ;  /* 0x00000004c1be7825 */ /* 0x010fc600078e02be */
[----:B-1----:R-:W2:Y:S04]  /*1e440*/  LDL.LU.64 R194, [R1+0x1000] ;  /* 0x0010000001c27983 */ /* 0x002ea80000300a00 */
[----:B------:R1:W-:Y:S01]  /*1e450*/  STL.64 [R1+0x68], R190 ;  /* 0x000068be01007387 */ /* 0x0003e20000100a00 */
[----:B------:R-:W-:-:S04]  /*1e460*/  IMAD.WIDE R34, R193, 0x4, R34 ;  /* 0x00000004c1227825 */ /* 0x000fc800078e0222 */
[C---:B------:R-:W-:Y:S01]  /*1e470*/  IMAD.WIDE R80, R193.reuse, 0x4, R80 ;  /* 0x00000004c1507825 */ /* 0x040fe200078e0250 */
[----:B-1----:R-:W4:Y:S04]  /*1e480*/  LDL.LU.64 R190, [R1+0xff8] ;  /* 0x000ff80001be7983 */ /* 0x002f280000300a00 */
[----:B------:R1:W-:Y:S01]  /*1e490*/  STL.64 [R1+0x1a8], R188 ;  /* 0x0001a8bc01007387 */ /* 0x0003e20000100a00 */
[----:B------:R-:W-:-:S03]  /*1e4a0*/  IMAD.WIDE R178, R193, 0x4, R178 ;  /* 0x00000004c1b27825 */ /* 0x000fc600078e02b2 */
[----:B-1----:R-:W2:Y:S04]  /*1e4b0*/  LDL.LU.64 R188, [R1+0xff0] ;  /* 0x000ff00001bc7983 */ /* 0x002ea80000300a00 */
[----:B------:R1:W-:Y:S04]  /*1e4c0*/  STL.64 [R1+0x420], R64 ;  /* 0x0004204001007387 */ /* 0x0003e80000100a00 */
[----:B---3--:R3:W-:Y:S04]  /*1e4d0*/  LDGSTS.E [R2+0x25b00], desc[UR22][R186.64], P1 ;  /* 0x25b00000ba027fae */ /* 0x0087e800089a1016 */
[----:B-1----:R-:W2:Y:S01]  /*1e4e0*/  LDL.LU.64 R64, [R1+0x570] ;  /* 0x0005700001407983 */ /* 0x002ea20000300a00 */
[----:B---3--:R-:W-:-:S04]  /*1e4f0*/  IMAD.WIDE R186, R193, 0x4, R186 ;  /* 0x00000004c1ba7825 */ /* 0x008fc800078e02ba */
[C---:B------:R-:W-:Y:S01]  /*1e500*/  IMAD.WIDE R106, R193.reuse, 0x4, R106 ;  /* 0x00000004c16a7825 */ /* 0x040fe200078e026a */
[----:B------:R1:W-:Y:S03]  /*1e510*/  STL.64 [R1+0x5c8], R186 ;  /* 0x0005c8ba01007387 */ /* 0x0003e60000100a00 */
[C---:B------:R-:W-:Y:S01]  /*1e520*/  IMAD.WIDE R116, R193.reuse, 0x4, R116 ;  /* 0x00000004c1747825 */ /* 0x040fe200078e0274 */
[----:B-1----:R-:W3:Y:S04]  /*1e530*/  LDL.LU.64 R186, [R1+0xfe8] ;  /* 0x000fe80001ba7983 */ /* 0x002ee80000300a00 */
[----:B------:R1:W-:Y:S04]  /*1e540*/  STL.64 [R1+0x60], R106 ;  /* 0x0000606a01007387 */ /* 0x0003e80000100a00 */
[----:B-1----:R-:W3:Y:S04]  /*1e550*/  LDL.LU.64 R106, [R1+0x38] ;  /* 0x00003800016a7983 */ /* 0x002ee80000300a00 */
[----:B------:R1:W-:Y:S01]  /*1e560*/  STL.64 [R1+0x240], R34 ;  /* 0x0002402201007387 */ /* 0x0003e20000100a00 */
[----:B------:R-:W-:-:S03]  /*1e570*/  IMAD.WIDE R172, R193, 0x4, R172 ;  /* 0x00000004c1ac7825 */ /* 0x000fc600078e02ac */
[----:B-1----:R-:W4:Y:S04]  /*1e580*/  LDL.LU.64 R34, [R1+0xfe0] ;  /* 0x000fe00001227983 */ /* 0x002f280000300a00 */
[----:B------:R1:W-:Y:S04]  /*1e590*/  LDGSTS.E [R2+0x25f00], desc[UR22][R182.64], P1 ;  /* 0x25f00000b6027fae */ /* 0x0003e800089a1016 */
[----:B------:R1:W-:Y:S02]  /*1e5a0*/  STL.64 [R1+0x470], R80 ;  /* 0x0004705001007387 */ /* 0x0003e40000100a00 */
[----:B-1----:R-:W-:-:S04]  /*1e5b0*/  IMAD.WIDE R182, R193, 0x4, R182 ;  /* 0x00000004c1b67825 */ /* 0x002fc800078e02b6 */
[C---:B------:R-:W-:Y:S01]  /*1e5c0*/  IMAD.WIDE R180, R193.reuse, 0x4, R180 ;  /* 0x00000004c1b47825 */ /* 0x040fe200078e02b4 */
[----:B------:R-:W4:Y:S04]  /*1e5d0*/  LDL.LU.64 R80, [R1+0x560] ;  /* 0x0005600001507983 */ /* 0x000f280000300a00 */
[----:B------:R1:W-:Y:S01]  /*1e5e0*/  STL.64 [R1+0x5b0], R182 ;  /* 0x0005b0b601007387 */ /* 0x0003e20000100a00 */
[----:B------:R-:W-:-:S03]  /*1e5f0*/  IMAD.WIDE R90, R193, 0x4, R90 ;  /* 0x00000004c15a7825 */ /* 0x000fc600078e025a */
[----:B-1----:R-:W4:Y:S04]  /*1e600*/  LDL.LU.64 R182, [R1+0xfd8] ;  /* 0x000fd80001b67983 */ /* 0x002f280000300a00 */
[----:B------:R1:W-:Y:S04]  /*1e610*/  STL.64 [R1+0x58], R180 ;  /* 0x000058b401007387 */ /* 0x0003e80000100a00 */
[----:B------:R1:W-:Y:S04]  /*1e620*/  LDGSTS.E [R2+0x26300], desc[UR22][R176.64], P1 ;  /* 0x26300000b0027fae */ /* 0x0003e800089a1016 */
[----:B-1----:R-:W4:Y:S04]  /*1e630*/  LDL.LU.64 R180, [R1+0xfd0] ;  /* 0x000fd00001b47983 */ /* 0x002f280000300a00 */
[----:B------:R1:W-:Y:S01]  /*1e640*/  STL.64 [R1+0x238], R178 ;  /* 0x000238b201007387 */ /* 0x0003e20000100a00 */
[----:B------:R-:W-:-:S04]  /*1e650*/  IMAD.WIDE R176, R193, 0x4, R176 ;  /* 0x00000004c1b07825 */ /* 0x000fc800078e02b0 */
[C---:B------:R-:W-:Y:S01]  /*1e660*/  IMAD.WIDE R174, R193.reuse, 0x4, R174 ;  /* 0x00000004c1ae7825 */ /* 0x040fe200078e02ae */
[----:B-1----:R-:W4:Y:S04]  /*1e670*/  LDL.LU.64 R178, [R1+0xfc8] ;  /* 0x000fc80001b27983 */ /* 0x002f280000300a00 */
[----:B------:R1:W-:Y:S01]  /*1e680*/  STL.64 [R1+0x4a8], R116 ;  /* 0x0004a87401007387 */ /* 0x0003e20000100a00 */
[----:B------:R-:W-:-:S03]  /*1e690*/  IMAD.WIDE R20, R193, 0x4, R20 ;  /* 0x00000004c1147825 */ /* 0x000fc600078e0214 */
[----:B-1----:R-:W4:Y:S04]  /*1e6a0*/  LDL.LU.64 R116, [R1+0x550] ;  /* 0x0005500001747983 */ /* 0x002f280000300a00 */
[----:B------:R1:W-:Y:S01]  /*1e6b0*/  STL.64 [R1+0x5a8], R176 ;  /* 0x0005a8b001007387 */ /* 0x0003e20000100a00 */
[----:B------:R-:W-:-:S03]  /*1e6c0*/  IMAD.WIDE R40, R193, 0x4, R40 ;  /* 0x00000004c1287825 */ /* 0x000fc600078e0228 */
[----:B------:R1:W-:Y:S04]  /*1e6d0*/  LDGSTS.E [R2+0x26700], desc[UR22][R36.64], P1 ;  /* 0x2670000024027fae */ /* 0x0003e800089a1016 */
[----:B-1----:R-:W4:Y:S04]  /*1e6e0*/  LDL.LU.64 R176, [R1+0xfc0] ;  /* 0x000fc00001b07983 */ /* 0x002f280000300a00 */
[----:B------:R1:W-:Y:S01]  /*1e6f0*/  STL.64 [R1+0x50], R174 ;  /* 0x000050ae01007387 */ /* 0x0003e20000100a00 */
[----:B------:R-:W-:-:S04]  /*1e700*/  IMAD.WIDE R36, R193, 0x4, R36 ;  /* 0x00000004c1247825 */ /* 0x000fc800078e0224 */
[C---:B------:R-:W-:Y:S01]  /*1e710*/  IMAD.WIDE R74, R193.reuse, 0x4, R74 ;  /* 0x00000004c14a7825 */ /* 0x040fe200078e024a */
[----:B-1----:R-:W4:Y:S04]  /*1e720*/  LDL.LU.64 R174, [R1+0xfb8] ;  /* 0x000fb80001ae7983 */ /* 0x002f280000300a00 */
[----:B------:R1:W-:Y:S04]  /*1e730*/  STL.64 [R1+0x230], R172 ;  /* 0x000230ac01007387 */ /* 0x0003e80000100a00 */
[----:B-1----:R-:W4:Y:S04]  /*1e740*/  LDL.LU.64 R172, [R1+0xfb0] ;  /* 0x000fb00001ac7983 */ /* 0x002f280000300a00 */
[----:B------:R1:W-:Y:S04]  /*1e750*/  STL.64 [R1+0x4b8], R90 ;  /* 0x0004b85a01007387 */ /* 0x0003e80000100a00 */
[----:B------:R1:W-:Y:S04]  /*1e760*/  LDGSTS.E [R2+0x26b00], desc[UR22][R30.64], P1 ;  /* 0x26b000001e027fae */ /* 0x0003e800089a1016 */
        /* <DEDUP_REMOVED lines=14> */
[C---:B------:R-:W-:Y:S01]  /*1e850*/  IMAD.WIDE R248, R193.reuse, 0x4, R248 ;  /* 0x00000004c1f87825 */ /* 0x040fe200078e02f8 */
[----:B--2---:R1:W-:Y:S03]  /*1e860*/  LDGSTS.E [R2+0x26f00], desc[UR22][R64.64], P1 ;  /* 0x26f0000040027fae */ /* 0x0043e600089a1016 */
[----:B-1----:R-:W-:-:S04]  /*1e870*/  IMAD.WIDE R64, R193, 0x4, R64 ;  /* 0x00000004c1407825 */ /* 0x002fc800078e0240 */
[----:B---3--:R-:W-:-:S04]  /*1e880*/  IMAD.WIDE R106, R193, 0x4, R106 ;  /* 0x00000004c16a7825 */ /* 0x008fc800078e026a */
[----:B------:R-:W-:-:S04]  /*1e890*/  IMAD.WIDE R44, R193, 0x4, R44 ;  /* 0x00000004c12c7825 */ /* 0x000fc800078e022c */
[----:B------:R-:W-:-:S04]  /*1e8a0*/  IMAD.WIDE R120, R193, 0x4, R120 ;  /* 0x00000004c1787825 */ /* 0x000fc800078e0278 */
[C---:B------:R-:W-:Y:S01]  /*1e8b0*/  IMAD.WIDE R240, R193.reuse, 0x4, R240 ;  /* 0x00000004c1f07825 */ /* 0x040fe200078e02f0 */
[----:B----4-:R1:W-:Y:S03]  /*1e8c0*/  LDGSTS.E [R2+0x27300], desc[UR22][R80.64], P1 ;  /* 0x2730000050027fae */ /* 0x0103e600089a1016 */
[C---:B------:R-:W-:Y:S01]  /*1e8d0*/  IMAD.WIDE R30, R193.reuse, 0x4, R30 ;  /* 0x00000004c11e7825 */ /* 0x040fe200078e021e */
[----:B------:R2:W-:Y:S04]  /*1e8e0*/  LDGSTS.E [R2+0x27700], desc[UR22][R116.64], P1 ;  /* 0x2770000074027fae */ /* 0x0005e800089a1016 */
[----:B------:R3:W-:Y:S01]  /*1e8f0*/  STL.64 [R1+0x40], R30 ;  /* 0x0000401e01007387 */ /* 0x0007e20000100a00 */
[----:B-1----:R-:W-:-:S03]  /*1e900*/  IMAD.WIDE R80, R193, 0x4, R80 ;  /* 0x00000004c1507825 */ /* 0x002fc600078e0250 */
[----:B------:R1:W-:Y:S01]  /*1e910*/  LDGSTS.E [R2+0x27b00], desc[UR22][R90.64], P1 ;  /* 0x27b000005a027fae */ /* 0x0003e200089a1016 */
[----:B--2---:R-:W-:-:S03]  /*1e920*/  IMAD.WIDE R116, R193, 0x4, R116 ;  /* 0x00000004c1747825 */ /* 0x004fc600078e0274 */
[----:B------:R2:W-:Y:S04]  /*1e930*/  LDGSTS.E [R2+0x27f00], desc[UR22][R20.64], P1 ;  /* 0x27f0000014027fae */ /* 0x0005e800089a1016 */
        /* <DEDUP_REMOVED lines=18> */
[----:B------:R-:W-:-:S04]  /*1ea60*/  IMAD.WIDE R16, R193, 0x4, R16 ;  /* 0x00000004c1107825 */ /* 0x000fc800078e0210 */
[----:B------:R-:W-:-:S04]  /*1ea70*/  IMAD.WIDE R18, R193, 0x4, R18 ;  /* 0x00000004c1127825 */ /* 0x000fc800078e0212 */
        /* <DEDUP_REMOVED lines=18> */
[----:B------:R-:W-:-:S04]  /*1eba0*/  IMAD.WIDE R106, R193, 0x4, R106 ;  /* 0x00000004c16a7825 */ /* 0x000fc800078e026a */
[----:B------:R-:W-:-:S04]  /*1ebb0*/  IMAD.WIDE R78, R193, 0x4, R78 ;  /* 0x00000004c14e7825 */ /* 0x000fc800078e024e */
[C---:B------:R-:W-:Y:S01]  /*1ebc0*/  IMAD.WIDE R22, R193.reuse, 0x4, R22 ;  /* 0x00000004c1167825 */ /* 0x040fe200078e0216 */
[----:B------:R4:W-:Y:S04]  /*1ebd0*/  LDGSTS.E [R2+0x30b00], desc[UR22][R44.64], P1 ;  /* 0x30b000002c027fae */ /* 0x0009e800089a1016 */
[----:B---3--:R-:W3:Y:S04]  /*1ebe0*/  LDL.LU.64 R248, [R1+0xf60] ;  /* 0x000f600001f87983 */ /* 0x008ee80000300a00 */
        /* <DEDUP_REMOVED lines=22> */
[----:B--2---:R-:W-:-:S03]  /*1ed50*/  IMAD.WIDE R64, R193, 0x4, R64 ;  /* 0x00000004c1407825 */ /* 0x004fc600078e0240 */
[----:B-1----:R-:W2:Y:S04]  /*1ed60*/  LDL.LU.64 R20, [R1+0xf10] ;  /* 0x000f100001147983 */ /* 0x002ea80000300a00 */
[----:B------:R1:W-:Y:S04]  /*1ed70*/  STL.64 [R1+0x18], R22 ;  /* 0x0000181601007387 */ /* 0x0003e80000100a00 */
[----:B-1----:R-:W2:Y:S04]  /*1ed80*/  LDL.LU.64 R22, [R1+0xf08] ;  /* 0x000f080001167983 */ /* 0x002ea80000300a00 */
[----:B------:R1:W-:Y:S04]  /*1ed90*/  STL.64 [R1+0x1f8], R24 ;  /* 0x0001f81801007387 */ /* 0x0003e80000100a00 */
[----:B-1----:R-:W2:Y:S04]  /*1eda0*/  LDL.LU.64 R24, [R1+0xf00] ;  /* 0x000f000001187983 */ /* 0x002ea80000300a00 */
[----:B------:R1:W-:Y:S04]  /*1edb0*/  STL.64 [R1+0x428], R26 ;  /* 0x0004281a01007387 */ /* 0x0003e80000100a00 */
[----:B-1----:R-:W2:Y:S04]  /*1edc0*/  LDL.LU.64 R26, [R1+0xef8] ;  /* 0x000ef800011a7983 */ /* 0x002ea80000300a00 */
[----:B------:R1:W-:Y:S01]  /*1edd0*/  STL.64 [R1+0x528], R30 ;  /* 0x0005281e01007387 */ /* 0x0003e20000100a00 */
[----:B----4-:R-:W-:-:S03]  /*1ede0*/  IMAD.WIDE R44, R193, 0x4, R44 ;  /* 0x00000004c12c7825 */ /* 0x010fc600078e022c */
[----:B-1----:R-:W4:Y:S04]  /*1edf0*/  LDL.LU.64 R30, [R1+0xef0] ;  /* 0x000ef000011e7983 */ /* 0x002f280000300a00 */
[----:B------:R1:W-:Y:S04]  /*1ee00*/  STL.64 [R1+0x10], R40 ;  /* 0x0000102801007387 */ /* 0x0003e80000100a00 */
[----:B-1----:R-:W2:Y:S04]  /*1ee10*/  LDL.LU.64 R40, [R1+0xee8] ;  /* 0x000ee80001287983 */ /* 0x002ea80000300a00 */
        /* <DEDUP_REMOVED lines=9> */
[----:B---3--:R3:W-:Y:S04]  /*1eeb0*/  LDGSTS.E [R2+0x30f00], desc[UR22][R240.64], P1 ;  /* 0x30f00000f0027fae */ /* 0x0087e800089a1016 */
[----:B-1----:R-:W2:Y:S04]  /*1eec0*/  LDL.LU.64 R68, [R1+0xec0] ;  /* 0x000ec00001447983 */ /* 0x002ea80000300a00 */
[----:B------:R1:W-:Y:S01]  /*1eed0*/  STL.64 [R1+0x400], R58 ;  /* 0x0004003a01007387 */ /* 0x0003e20000100a00 */
[----:B---3--:R-:W-:-:S03]  /*1eee0*/  IMAD.WIDE R240, R193, 0x4, R240 ;  /* 0x00000004c1f07825 */ /* 0x008fc600078e02f0 */
[----:B-1----:R-:W3:Y:S04]  /*1eef0*/  LDL.LU.64 R58, [R1+0xeb8] ;  /* 0x000eb800013a7983 */ /* 0x002ee80000300a00 */
[----:B------:R1:W-:Y:S04]  /*1ef00*/  STL.64 [R1+0x500], R44 ;  /* 0x0005002c01007387 */ /* 0x0003e80000100a00 */
[----:B-1----:R-:W2:Y:S04]  /*1ef10*/  LDL.LU.64 R44, [R1+0xeb0] ;  /* 0x000eb000012c7983 */ /* 0x002ea80000300a00 */
[----:B------:R1:W-:Y:S04]  /*1ef20*/  STL.64 [R1], R36 ;  /* 0x0000002401007387 */ /* 0x0003e80000100a00 */
        /* <DEDUP_REMOVED lines=10> */
[----:B-1----:R-:W2:Y:S01]  /*1efd0*/  LDL.LU.64 R246, [R1+0xe80] ;  /* 0x000e800001f67983 */ /* 0x002ea20000300a00 */
        /* <DEDUP_REMOVED lines=10> */
[----:B--2---:R1:W-:Y:S04]  /*1f080*/  LDGSTS.E [R2+0x31300], desc[UR22][R246.64], P1 ;  /* 0x31300000f6027fae */ /* 0x0043e800089a1016 */
[----:B------:R2:W-:Y:S04]  /*1f090*/  LDGSTS.E [R2+0x31700], desc[UR22][R12.64], P1 ;  /* 0x317000000c027fae */ /* 0x0005e800089a1016 */
[----:B------:R3:W-:Y:S01]  /*1f0a0*/  LDGSTS.E [R2+0x31b00], desc[UR22][R240.64], P1 ;  /* 0x31b00000f0027fae */ /* 0x0007e200089a1016 */
[----:B-1----:R-:W-:-:S03]  /*1f0b0*/  IMAD.WIDE R246, R193, 0x4, R246 ;  /* 0x00000004c1f67825 */ /* 0x002fc600078e02f6 */
[----:B------:R1:W-:Y:S01]  /*1f0c0*/  LDGSTS.E [R2+0x31f00], desc[UR22][R234.64], P1 ;  /* 0x31f00000ea027fae */ /* 0x0003e200089a1016 */
[----:B--2---:R-:W-:-:S03]  /*1f0d0*/  IMAD.WIDE R12, R193, 0x4, R12 ;  /* 0x00000004c10c7825 */ /* 0x004fc600078e020c */
[----:B------:R2:W-:Y:S01]  /*1f0e0*/  STL.64 [R1+0x4e8], R246 ;  /* 0x0004e8f601007387 */ /* 0x0005e20000100a00 */
[----:B---3--:R-:W-:-:S03]  /*1f0f0*/  IMAD.WIDE R240, R193, 0x4, R240 ;  /* 0x00000004c1f07825 */ /* 0x008fc600078e02f0 */
[----:B------:R3:W-:Y:S01]  /*1f100*/  LDGSTS.E [R2+0x32300], desc[UR22][R184.64], P1 ;  /* 0x32300000b8027fae */ /* 0x0007e200089a1016 */
[----:B-1----:R-:W-:-:S03]  /*1f110*/  IMAD.WIDE R234, R193, 0x4, R234 ;  /* 0x00000004c1ea7825 */ /* 0x002fc600078e02ea */
[----:B------:R1:W-:Y:S04]  /*1f120*/  LDGSTS.E [R2+0x32700], desc[UR22][R36.64], P1 ;  /* 0x3270000024027fae */ /* 0x0003e800089a1016 */
[----:B--2---:R-:W2:Y:S04]  /*1f130*/  LDL.LU.64 R246, [R1+0xe78] ;  /* 0x000e780001f67983 */ /* 0x004ea80000300a00 */
[----:B------:R4:W-:Y:S01]  /*1f140*/  STL.64 [R1+0x1d0], R14 ;  /* 0x0001d00e01007387 */ /* 0x0009e20000100a00 */
[----:B---3--:R-:W-:-:S03]  /*1f150*/  IMAD.WIDE R184, R193, 0x4, R184 ;  /* 0x00000004c1b87825 */ /* 0x008fc600078e02b8 */
[----:B------:R-:W-:Y:S01]  /*1f160*/  LDGSTS.E [R2+0x32b00], desc[UR22][R44.64], P1 ;  /* 0x32b000002c027fae */ /* 0x000fe200089a1016 */
[----:B-1----:R-:W-:-:S03]  /*1f170*/  IMAD.WIDE R36, R193, 0x4, R36 ;  /* 0x00000004c1247825 */ /* 0x002fc600078e0224 */
[----:B------:R-:W-:Y:S04]  /*1f180*/  LDGSTS.E [R2+0x32f00], desc[UR22][R58.64], P1 ;  /* 0x32f000003a027fae */ /* 0x000fe800089a1016 */
[----:B----4-:R-:W3:Y:S04]  /*1f190*/  LDL.LU.64 R14, [R1+0xe70] ;  /* 0x000e7000010e7983 */ /* 0x010ee80000300a00 */
[----:B------:R1:W-:Y:S04]  /*1f1a0*/  STL.64 [R1+0x3d0], R6 ;  /* 0x0003d00601007387 */ /* 0x0003e80000100a00 */
[----:B------:R-:W-:Y:S04]  /*1f1b0*/  LDGSTS.E [R2+0x33300], desc[UR22][R68.64], P1 ;  /* 0x3330000044027fae */ /* 0x000fe800089a1016 */
[----:B------:R-:W-:Y:S04]  /*1f1c0*/  LDGSTS.E [R2+0x33700], desc[UR22][R74.64], P1 ;  /* 0x337000004a027fae */ /* 0x000fe800089a1016 */
[----:B-1----:R-:W4:Y:S04]  /*1f1d0*/  LDL.LU.64 R6, [R1+0xe68] ;  /* 0x000e680001067983 */ /* 0x002f280000300a00 */
[----:B------:R1:W-:Y:S04]  /*1f1e0*/  STL.64 [R1+0x4e0], R12 ;  /* 0x0004e00c01007387 */ /* 0x0003e80000100a00 */
[----:B------:R-:W-:Y:S04]  /*1f1f0*/  LDGSTS.E [R2+0x33b00], desc[UR22][R64.64], P1 ;  /* 0x33b0000040027fae */ /* 0x000fe800089a1016 */
[----:B------:R-:W-:Y:S04]  /*1f200*/  LDGSTS.E [R2+0x33f00], desc[UR22][R56.64], P1 ;  /* 0x33f0000038027fae */ /* 0x000fe800089a1016 */
[----:B-1----:R-:W2:Y:S04]  /*1f210*/  LDL.LU.64 R12, [R1+0xe60] ;  /* 0x000e6000010c7983 */ /* 0x002ea80000300a00 */
[----:B------:R1:W-:Y:S04]  /*1f220*/  STL.64 [R1+0x1c8], R244 ;  /* 0x0001c8f401007387 */ /* 0x0003e80000100a00 */
[----:B------:R-:W-:Y:S04]  /*1f230*/  STL.64 [R1+0x3c0], R242 ;  /* 0x0003c0f201007387 */ /* 0x000fe80000100a00 */
[----:B------:R-:W-:Y:S04]  /*1f240*/  STL.64 [R1+0x4d0], R240 ;  /* 0x0004d0f001007387 */ /* 0x000fe80000100a00 */
[----:B------:R-:W-:Y:S01]  /*1f250*/  STL.64 [R1+0x1c0], R238 ;  /* 0x0001c0ee01007387 */ /* 0x000fe20000100a00 */
[----:B-1----:R-:W1:Y:S03]  /*1f260*/  LDC R244, c[0x0][0x3a0] ;  /* 0x0000e800fff47b82 */ /* 0x002e660000000800 */
[----:B------:R-:W-:Y:S04]  /*1f270*/  STL.64 [R1+0x3a8], R236 ;  /* 0x0003a8ec01007387 */ /* 0x000fe80000100a00 */
[----:B------:R-:W-:Y:S04]  /*1f280*/  STL.64 [R1+0x4c8], R234 ;  /* 0x0004c8ea01007387 */ /* 0x000fe80000100a00 */
[----:B------:R-:W-:Y:S04]  /*1f290*/  STL.64 [R1+0x1b8], R232 ;  /* 0x0001b8e801007387 */ /* 0x000fe80000100a00 */
[----:B------:R-:W-:Y:S04]  /*1f2a0*/  STL.64 [R1+0x388], R230 ;  /* 0x000388e601007387 */ /* 0x000fe80000100a00 */
[----:B------:R1:W-:Y:S04]  /*1f2b0*/  STL.64 [R1+0x4b0], R184 ;  /* 0x0004b0b801007387 */ /* 0x0003e80000100a00 */
[----:B------:R-:W-:Y:S04]  /*1f2c0*/  STL.64 [R1+0x1b0], R118 ;  /* 0x0001b07601007387 */ /* 0x000fe80000100a00 */
[----:B------:R-:W-:Y:S01]  /*1f2d0*/  STL.64 [R1+0x370], R76 ;  /* 0x0003704c01007387 */ /* 0x000fe20000100a00 */
[----:B-1----:R-:W-:-:S03]  /*1f2e0*/  IMAD.WIDE R184, R193, 0x4, R34 ;  /* 0x00000004c1b87825 */ /* 0x002fc600078e0222 */
[----:B------:R-:W-:Y:S01]  /*1f2f0*/  LDGSTS.E [R2+0x34300], desc[UR22][R48.64], P1 ;  /* 0x3430000030027fae */ /* 0x000fe200089a1016 */
[----:B------:R-:W-:-:S03]  /*1f300*/  IMAD.WIDE R34, R193, 0x4, R32 ;  /* 0x00000004c1227825 */ /* 0x000fc600078e0220 */
[----:B------:R-:W-:Y:S01]  /*1f310*/  STL.64 [R1+0x498], R36 ;  /* 0x0004982401007387 */ /* 0x000fe20000100a00 */
[----:B------:R-:W-:-:S03]  /*1f320*/  IMAD.WIDE R32, R193, 0x4, R42 ;  /* 0x00000004c1207825 */ /* 0x000fc600078e022a */
[----:B------:R1:W-:Y:S04]  /*1f330*/  STL.64 [R1+0x188], R34 ;  /* 0x0001882201007387 */ /* 0x0003e80000100a00 */
[----:B------:R1:W-:Y:S04]  /*1f340*/  STL.64 [R1+0x350], R32 ;  /* 0x0003502001007387 */ /* 0x0003e80000100a00 */
[----:B------:R-:W-:Y:S01]  /*1f350*/  LDGSTS.E [R2+0x34700], desc[UR22][R40.64], P1 ;  /* 0x3470000028027fae */ /* 0x000fe200089a1016 */
[----:B-1----:R-:W-:-:S03]  /*1f360*/  IMAD.WIDE R34, R193, 0x4, R44 ;  /* 0x00000004c1227825 */ /* 0x002fc600078e022c */
[----:B------:R-:W-:Y:S01]  /*1f370*/  LDGSTS.E [R2+0x34b00], desc[UR22][R30.64], P1 ;  /* 0x34b000001e027fae */ /* 0x000fe200089a1016 */
[----:B------:R-:W-:-:S03]  /*1f380*/  IMAD.WIDE R32, R193, 0x4, R50 ;  /* 0x00000004c1207825 */ /* 0x000fc600078e0232 */
[----:B------:R1:W-:Y:S04]  /*1f390*/  STL.64 [R1+0x480], R34 ;  /* 0x0004802201007387 */ /* 0x0003e80000100a00 */
[----:B------:R1:W-:Y:S04]  /*1f3a0*/  STL.64 [R1+0x158], R32 ;  /* 0x0001582001007387 */ /* 0x0003e80000100a00 */
[----:B------:R1:W-:Y:S02]  /*1f3b0*/  LDGSTS.E [R2+0x34f00], desc[UR22][R26.64], P1 ;  /* 0x34f000001a027fae */ /* 0x0003e400089a1016 */
[----:B-1----:R-:W-:-:S02]  /*1f3c0*/  IMAD.WIDE R34, R193, 0x4, R52 ;  /* 0x00000004c1227825 */ /* 0x002fc400078e0234 */
[----:B------:R1:W-:Y:S02]  /*1f3d0*/  LDGSTS.E [R2+0x35300], desc[UR22][R24.64], P1 ;  /* 0x3530000018027fae */ /* 0x0003e400089a1016 */
[C---:B------:R-:W-:Y:S02]  /*1f3e0*/  IMAD.WIDE R32, R193.reuse, 0x4, R58 ;  /* 0x00000004c1207825 */ /* 0x040fe400078e023a */
[----:B------:R1:W-:Y:S04]  /*1f3f0*/  STL.64 [R1+0x330], R34 ;  /* 0x0003302201007387 */ /* 0x0003e80000100a00 */
[----:B------:R1:W-:Y:S01]  /*1f400*/  STL.64 [R1+0x468], R32 ;  /* 0x0004682001007387 */ /* 0x0003e20000100a00 */
[----:B------:R-:W-:-:S03]  /*1f410*/  IMAD.WIDE R26, R193, 0x4, R26 ;  /* 0x00000004c11a7825 */ /* 0x000fc600078e021a */
[----:B------:R1:W-:Y:S02]  /*1f420*/  LDGSTS.E [R2+0x35700], desc[UR22][R22.64], P1 ;  /* 0x3570000016027fae */ /* 0x0003e400089a1016 */
[C---:B-1----:R-:W-:Y:S02]  /*1f430*/  IMAD.WIDE R34, R193.reuse, 0x4, R60 ;  /* 0x00000004c1227825 */ /* 0x042fe400078e023c */
        /* <DEDUP_REMOVED lines=19> */
[----:B------:R3:W-:Y:S01]  /*1f570*/  LDGSTS.E [R2+0x36f00], desc[UR22][R92.64], P1 ;  /* 0x36f000005c027fae */ /* 0x0007e200089a1016 */
[----:B-1----:R-:W-:-:S03]  /*1f580*/  IMAD.WIDE R34, R193, 0x4, R62 ;  /* 0x00000004c1227825 */ /* 0x002fc600078e023e */
[----:B------:R1:W-:Y:S01]  /*1f590*/  LDGSTS.E [R2+0x37300], desc[UR22][R104.64], P1 ;  /* 0x3730000068027fae */ /* 0x0003e200089a1016 */
[----:B------:R-:W-:-:S03]  /*1f5a0*/  IMAD.WIDE R32, R193, 0x4, R64 ;  /* 0x00000004c1207825 */ /* 0x000fc600078e0240 */
        /* <DEDUP_REMOVED lines=11> */
[C---:B-1----:R-:W-:Y:S01]  /*1f660*/  IMAD.WIDE R34, R193.reuse, 0x4, R46 ;  /* 0x00000004c1227825 */ /* 0x042fe200078e022e */
[----:B------:R-:W1:Y:S03]  /*1f670*/  S2R R245, SR_TID.X ;  /* 0x0000000000f57919 */ /* 0x000e660000002100 */
[C---:B------:R-:W-:Y:S01]  /*1f680*/  IMAD.WIDE R32, R193.reuse, 0x4, R48 ;  /* 0x00000004c1207825 */ /* 0x040fe200078e0230 */
[----:B------:R1:W-:Y:S04]  /*1f690*/  STL.64 [R1+0x258], R34 ;  /* 0x0002582201007387 */ /* 0x0003e80000100a00 */
[----:B------:R1:W-:Y:S01]  /*1f6a0*/  STL.64 [R1+0x3b8], R32 ;  /* 0x0003b82001007387 */ /* 0x0003e20000100a00 */
[----:B------:R-:W-:Y:S01]  /*1f6b0*/  IMAD.WIDE R78, R193, 0x4, R78 ;  /* 0x00000004c14e7825 */ /* 0x000fe200078e024e */
[----:B------:R-:W-:-:S02]  /*1f6c0*/  UIADD3 UR4, UPT, UPT, UR15, -0x80, URZ ;  /* 0xffffff800f047890 */ /* 0x000fc4000fffe0ff */
[----:B------:R-:W0:Y:S01]  /*1f6d0*/  LDGDEPBAR ;  /* 0x00000000000079af */ /* 0x000e220000000000 */
[----:B-1----:R-:W-:-:S04]  /*1f6e0*/  IMAD.WIDE R34, R193, 0x4, R38 ;  /* 0x00000004c1227825 */ /* 0x002fc800078e0226 */
[C---:B------:R-:W-:Y:S01]  /*1f6f0*/  IMAD.WIDE R32, R193.reuse, 0x4, R40 ;  /* 0x00000004c1207825 */ /* 0x040fe200078e0228 */
[----:B------:R-:W-:Y:S04]  /*1f700*/  STL.64 [R1+0x140], R34 ;  /* 0x0001402201007387 */ /* 0x000fe80000100a00 */
[----:B------:R1:W-:Y:S02]  /*1f710*/  STL.64 [R1+0x398], R32 ;  /* 0x0003982001007387 */ /* 0x0003e40000100a00 */
[----:B-1----:R-:W-:-:S04]  /*1f720*/  IMAD.WIDE R32, R193, 0x4, R28 ;  /* 0x00000004c1207825 */ /* 0x002fc800078e021c */
[C---:B------:R-:W-:Y:S01]  /*1f730*/  IMAD.WIDE R28, R193.reuse, 0x4, R30 ;  /* 0x00000004c11c7825 */ /* 0x040fe200078e021e */
[----:B------:R-:W-:Y:S04]  /*1f740*/  STL.64 [R1+0xe8], R32 ;  /* 0x0000e82001007387 */ /* 0x000fe80000100a00 */
[----:B------:R-:W-:Y:S04]  /*1f750*/  STL.64 [R1+0x378], R28 ;  /* 0x0003781c01007387 */ /* 0x000fe80000100a00 */
[----:B------:R-:W-:Y:S04]  /*1f760*/  STL.64 [R1+0x358], R26 ;  /* 0x0003581a01007387 */ /* 0x000fe80000100a00 */
[----:B------:R-:W-:Y:S04]  /*1f770*/  STL.64 [R1+0x320], R24 ;  /* 0x0003201801007387 */ /* 0x000fe80000100a00 */
[----:B------:R-:W-:Y:S04]  /*1f780*/  STL.64 [R1+0x308], R22 ;  /* 0x0003081601007387 */ /* 0x000fe80000100a00 */
[----:B------:R-:W-:Y:S04]  /*1f790*/  STL.64 [R1+0x2e0], R20 ;  /* 0x0002e01401007387 */ /* 0x000fe80000100a00 */
[----:B------:R-:W4:Y:S01]  /*1f7a0*/  LDL.LU.64 R236, [R1+0x838] ;  /* 0x0008380001ec7983 */ /* 0x000f220000300a00 */
[----:B------:R-:W-:-:S03]  /*1f7b0*/  IMAD.WIDE R90, R193, 0x4, R90 ;  /* 0x00000004c15a7825 */ /* 0x000fc600078e025a */
[----:B------:R1:W-:Y:S01]  /*1f7c0*/  STL.64 [R1+0x270], R18 ;  /* 0x0002701201007387 */ /* 0x0003e20000100a00 */
[----:B---3--:R-:W-:-:S03]  /*1f7d0*/  IMAD.WIDE R92, R193, 0x4, R92 ;  /* 0x00000004c15c7825 */ /* 0x008fc600078e025c */
[----:B------:R-:W-:Y:S01]  /*1f7e0*/  STL.64 [R1+0xd68], R16 ;  /* 0x000d681001007387 */ /* 0x000fe20000100a00 */
[----:B------:R-:W-:-:S03]  /*1f7f0*/  IMAD.WIDE R104, R193, 0x4, R104 ;  /* 0x00000004c1687825 */ /* 0x000fc600078e0268 */
[----:B------:R-:W-:Y:S01]  /*1f800*/  STL.64 [R1+0xd70], R78 ;  /* 0x000d704e01007387 */ /* 0x000fe20000100a00 */
[----:B------:R-:W-:-:S03]  /*1f810*/  IMAD.WIDE R106, R193, 0x4, R106 ;  /* 0x00000004c16a7825 */ /* 0x000fc600078e026a */
[----:B------:R3:W-:Y:S01]  /*1f820*/  STL.64 [R1+0xd78], R90 ;  /* 0x000d785a01007387 */ /* 0x0007e20000100a00 */
[----:B------:R-:W-:-:S03]  /*1f830*/  IMAD.WIDE R116, R193, 0x4, R116 ;  /* 0x00000004c1747825 */ /* 0x000fc600078e0274 */
[----:B------:R-:W-:Y:S01]  /*1f840*/  STL.64 [R1+0xd80], R92 ;  /* 0x000d805c01007387 */ /* 0x000fe20000100a00 */
[----:B------:R-:W-:-:S03]  /*1f850*/  IMAD.WIDE R120, R193, 0x4, R120 ;  /* 0x00000004c1787825 */ /* 0x000fc600078e0278 */
[----:B------:R-:W-:Y:S04]  /*1f860*/  STL.64 [R1+0xd88], R104 ;  /* 0x000d886801007387 */ /* 0x000fe80000100a00 */
[----:B------:R-:W-:Y:S04]  /*1f870*/  STL.64 [R1+0xd90], R106 ;  /* 0x000d906a01007387 */ /* 0x000fe80000100a00 */
[----:B------:R-:W-:Y:S04]  /*1f880*/  STL.64 [R1+0xd98], R116 ;  /* 0x000d987401007387 */ /* 0x000fe80000100a00 */
[----:B------:R-:W-:Y:S04]  /*1f890*/  STL.64 [R1+0xda0], R120 ;  /* 0x000da07801007387 */ /* 0x000fe80000100a00 */
[----:B------:R-:W3:Y:S01]  /*1f8a0*/  LDL.LU.64 R240, [R1+0x858] ;  /* 0x0008580001f07983 */ /* 0x000ee20000300a00 */
[----:B------:R-:W-:Y:S01]  /*1f8b0*/  VIADD R230, R244, 0x3f ;  /* 0x0000003ff4e67836 */ /* 0x000fe20000000000 */
[----:B------:R-:W-:-:S02]  /*1f8c0*/  LOP3.LUT R245, R245, 0x3f, RZ, 0xc0, !PT ;  /* 0x0000003ff5f57812 */ /* 0x000fc400078ec0ff */
[----:B------:R-:W3:Y:S01]  /*1f8d0*/  LDL.LU.64 R238, [R1+0x808] ;  /* 0x0008080001ee7983 */ /* 0x000ee20000300a00 */
[----:B--2---:R-:W-:Y:S02]  /*1f8e0*/  ISETP.GE.AND P2, PT, R12, UR4, PT ;  /* 0x000000040c007c0c */ /* 0x004fe4000bf46270 */
[----:B------:R-:W-:Y:S01]  /*1f8f0*/  ISETP.GT.AND P1, PT, R230, 0xbf, PT ;  /* 0x000000bfe600780c */ /* 0x000fe20003f24270 */
[----:B------:R-:W2:Y:S01]  /*1f900*/  LDL.LU.64 R242, [R1+0x888] ;  /* 0x0008880001f27983 */ /* 0x000ea20000300a00 */
[----:B-1----:R-:W-:Y:S02]  /*1f910*/  SEL R18, RZ, 0x4, P2 ;  /* 0x00000004ff127807 */ /* 0x002fe40001000000 */
[----:B------:R-:W-:Y:S02]  /*1f920*/  ISETP.GE.AND P3, PT, R245, UR4, PT ;  /* 0x00000004f5007c0c */ /* 0x000fe4000bf66270 */
[----:B------:R-:W-:Y:S02]  /*1f930*/  SEL R18, R18, RZ, P1 ;  /* 0x000000ff12127207 */ /* 0x000fe40000800000 */
[----:B------:R-:W-:-:S02]  /*1f940*/  LOP3.LUT R244, R12, 0x2, RZ, 0xfc, !PT ;  /* 0x000000020cf47812 */ /* 0x000fc400078efcff */
[----:B------:R-:W-:Y:S02]  /*1f950*/  ISETP.NE.U32.AND P2, PT, R18, RZ, PT ;  /* 0x000000ff1200720c */ /* 0x000fe40003f45070 */
[----:B------:R-:W-:Y:S02]  /*1f960*/  SEL R18, RZ, 0x4, P3 ;  /* 0x00000004ff127807 */ /* 0x000fe40001800000 */
[----:B------:R-:W-:Y:S02]  /*1f970*/  ISETP.GE.AND P4, PT, R244, UR4, PT ;  /* 0x00000004f4007c0c */ /* 0x000fe4000bf86270 */
[----:B------:R-:W-:Y:S02]  /*1f980*/  SEL R18, R18, RZ, P1 ;  /* 0x000000ff12127207 */ /* 0x000fe40000800000 */
[----:B------:R-:W-:Y:S02]  /*1f990*/  LOP3.LUT R244, R12, 0x20, RZ, 0xfc, !PT ;  /* 0x000000200cf47812 */ /* 0x000fe400078efcff */
[----:B------:R-:W-:-:S02]  /*1f9a0*/  ISETP.NE.U32.AND P3, PT, R18, RZ, PT ;  /* 0x000000ff1200720c */ /* 0x000fc40003f65070 */
[----:B------:R-:W-:Y:S02]  /*1f9b0*/  SEL R18, RZ, 0x4, P4 ;  /* 0x00000004ff127807 */ /* 0x000fe40002000000 */
[----:B------:R-:W-:Y:S02]  /*1f9c0*/  ISETP.GE.AND P5, PT, R244, UR4, PT ;  /* 0x00000004f4007c0c */ /* 0x000fe4000bfa6270 */
[----:B------:R-:W-:Y:S02]  /*1f9d0*/  SEL R18, R18, RZ, P1 ;  /* 0x000000ff12127207 */ /* 0x000fe40000800000 */
[----:B------:R-:W-:Y:S02]  /*1f9e0*/  LOP3.LUT R231, R12, 0x22, RZ, 0xfc, !PT ;  /* 0x000000220ce77812 */ /* 0x000fe400078efcff */
[----:B------:R-:W-:Y:S02]  /*1f9f0*/  ISETP.NE.U32.AND P4, PT, R18, RZ, PT ;  /* 0x000000ff1200720c */ /* 0x000fe40003f85070 */
[----:B------:R-:W-:-:S02]  /*1fa00*/  SEL R18, RZ, 0x4, P5 ;  /* 0x00000004ff127807 */ /* 0x000fc40002800000 */
[----:B------:R-:W-:Y:S02]  /*1fa10*/  ISETP.GE.AND P5, PT, R231, UR4, PT ;  /* 0x00000004e7007c0c */ /* 0x000fe4000bfa6270 */
[----:B------:R-:W-:Y:S01]  /*1fa20*/  SEL R18, R18, RZ, P1 ;  /* 0x000000ff12127207 */ /* 0x000fe20000800000 */
[----:B------:R-:W-:Y:S01]  /*1fa30*/  STL [R1+0xda8], R231 ;  /* 0x000da8e701007387 */ /* 0x000fe20000100800 */
[----:B------:R-:W-:Y:S02]  /*1fa40*/  LOP3.LUT R244, R12, 0x4, RZ, 0xfc, !PT ;  /* 0x000000040cf47812 */ /* 0x000fe400078efcff */
[----:B------:R-:W-:Y:S02]  /*1fa50*/  ISETP.NE.U32.AND P6, PT, R18, RZ, PT ;  /* 0x000000ff1200720c */ /* 0x000fe40003fc5070 */
[----:B------:R-:W-:Y:S02]  /*1fa60*/  SEL R18, RZ, 0x4, P5 ;  /* 0x00000004ff127807 */ /* 0x000fe40002800000 */
[----:B------:R-:W-:-:S02]  /*1fa70*/  ISETP.GE.AND P5, PT, R244, UR4, PT ;  /* 0x00000004f4007c0c */ /* 0x000fc4000bfa6270 */
[----:B------:R-:W-:Y:S02]  /*1fa80*/  SEL R18, R18, RZ, P1 ;  /* 0x000000ff12127207 */ /* 0x000fe40000800000 */
[----:B------:R-:W-:Y:S01]  /*1fa90*/  LOP3.LUT R244, R12, 0x6, RZ, 0xfc, !PT ;  /* 0x000000060cf47812 */ /* 0x000fe200078efcff */
[----:B------:R-:W-:Y:S01]  /*1faa0*/  BAR.SYNC.DEFER_BLOCKING 0x0 ;  /* 0x0000000000007b1d */ /* 0x000fe20000010000 */
[----:B----4-:R-:W-:-:S05]  /*1fab0*/  IMAD.WIDE R118, R192, 0x4, R236 ;  /* 0x00000004c0767825 */ /* 0x010fca00078e02ec */
[----:B------:R-:W4:Y:S04]  /*1fac0*/  LDL.LU.64 R236, [R1+0x830] ;  /* 0x0008300001ec7983 */ /* 0x000f280000300a00 */
[----:B------:R-:W-:Y:S01]  /*1fad0*/  @!PT LDS RZ, [RZ] ;  /* 0x00000000fffff984 */ /* 0x000fe20000000800 */
[----:B------:R-:W-:Y:S01]  /*1fae0*/  @!PT LDS RZ, [RZ] ;  /* 0x00000000fffff984 */ /* 0x000fe20000000800 */
[----:B------:R-:W-:Y:S01]  /*1faf0*/  @!PT LDS RZ, [RZ] ;  /* 0x00000000fffff984 */ /* 0x000fe20000000800 */
[----:B------:R-:W-:Y:S01]  /*1fb00*/  LDGSTS.E [R252+-0x78000], desc[UR22][R118.64], P2 ;  /* 0x8800000076fc7fae */ /* 0x000fe200091a1016 */
[----:B------:R-:W-:Y:S02]  /*1fb10*/  ISETP.NE.U32.AND P2, PT, R18, RZ, PT ;  /* 0x000000ff1200720c */ /* 0x000fe40003f45070 */
[----:B------:R-:W-:Y:S02]  /*1fb20*/  SEL R18, RZ, 0x4, P5 ;  /* 0x00000004ff127807 */ /* 0x000fe40002800000 */
[----:B------:R-:W-:Y:S02]  /*1fb30*/  ISETP.GE.AND P5, PT, R244, UR4, PT ;  /* 0x00000004f4007c0c */ /* 0x000fe4000bfa6270 */
[----:B------:R-:W-:-:S02]  /*1fb40*/  SEL R18, R18, RZ, P1 ;  /* 0x000000ff12127207 */ /* 0x000fc40000800000 */
[----:B------:R-:W-:Y:S01]  /*1fb50*/  SEL R20, RZ, 0x4, P5 ;  /* 0x00000004ff147807 */ /* 0x000fe20002800000 */
[----:B------:R-:W-:Y:S01]  /*1fb60*/  STL.64 [R1+0xdb0], R118 ;  /* 0x000db07601007387 */ /* 0x000fe20000100a00 */
[----:B------:R-:W-:Y:S01]  /*1fb70*/  ISETP.NE.U32.AND P5, PT, R18, RZ, PT ;  /* 0x000000ff1200720c */ /* 0x000fe20003fa5070 */
[C---:B---3--:R-:W-:Y:S02]  /*1fb80*/  IMAD.WIDE R18, R192.reuse, 0x4, R240 ;  /* 0x00000004c0127825 */ /* 0x048fe400078e02f0 */
[----:B------:R-:W3:Y:S02]  /*1fb90*/  LDL.LU.64 R240, [R1+0x8b0] ;  /* 0x0008b00001f07983 */ /* 0x000ee40000300a00 */
[C---:B------:R-:W-:Y:S02]  /*1fba0*/  IMAD.WIDE R48, R192.reuse, 0x4, R238 ;  /* 0x00000004c0307825 */ /* 0x040fe400078e02ee */
[----:B------:R-:W3:Y:S02]  /*1fbb0*/  LDL.LU.64 R238, [R1+0x800] ;  /* 0x0008000001ee7983 */ /* 0x000ee40000300a00 */
[----:B--2---:R-:W-:-:S02]  /*1fbc0*/  IMAD.WIDE R50, R192, 0x4, R242 ;  /* 0x00000004c0327825 */ /* 0x004fc400078e02f2 */
[----:B------:R-:W-:Y:S04]  /*1fbd0*/  STL.64 [R1+0xdb8], R18 ;  /* 0x000db81201007387 */ /* 0x000fe80000100a00 */
[----:B------:R-:W-:Y:S04]  /*1fbe0*/  STL.64 [R1+0xdc0], R48 ;  /* 0x000dc03001007387 */ /* 0x000fe80000100a00 */
[----:B------:R-:W2:Y:S01]  /*1fbf0*/  LDL.LU.64 R242, [R1+0x880] ;  /* 0x0008800001f27983 */ /* 0x000ea20000300a00 */
[----:B------:R-:W-:Y:S02]  /*1fc00*/  LOP3.LUT R244, R12, 0x24, RZ, 0xfc, !PT ;  /* 0x000000240cf47812 */ /* 0x000fe400078efcff */
[----:B------:R-:W-:Y:S01]  /*1fc10*/  SEL R20, R20, RZ, P1 ;  /* 0x000000ff14147207 */ /* 0x000fe20000800000 */
[----:B------:R-:W-:Y:S01]  /*1fc20*/  LDGSTS.E [R252+-0x77ff8], desc[UR22][R18.64], P4 ;  /* 0x8800800012fc7fae */ /* 0x000fe2000a1a1016 */
[----:B------:R-:W-:-:S02]  /*1fc30*/  ISETP.GE.AND P4, PT, R244, UR4, PT ;  /* 0x00000004f4007c0c */ /* 0x000fc4000bf86270 */
[----:B------:R-:W-:Y:S01]  /*1fc40*/  LOP3.LUT R244, R12, 0x26, RZ, 0xfc, !PT ;  /* 0x000000260cf47812 */ /* 0x000fe200078efcff */
[----:B------:R-:W-:Y:S01]  /*1fc50*/  LDGSTS.E [R252+-0x76000], desc[UR22][R48.64], P6 ;  /* 0x8a00000030fc7fae */ /* 0x000fe2000b1a1016 */
[----:B------:R-:W-:Y:S02]  /*1fc60*/  ISETP.NE.U32.AND P6, PT, R20, RZ, PT ;  /* 0x000000ff1400720c */ /* 0x000fe40003fc5070 */
[----:B------:R-:W-:Y:S01]  /*1fc70*/  SEL R20, RZ, 0x4, P4 ;  /* 0x00000004ff147807 */ /* 0x000fe20002000000 */
[----:B------:R-:W2:Y:S01]  /*1fc80*/  LDL.LU.64 R234, [R1+0x828] ;  /* 0x0008280001ea7983 */ /* 0x000ea20000300a00 */
[----:B------:R-:W-:Y:S02]  /*1fc90*/  ISETP.GE.AND P4, PT, R244, UR4, PT ;  /* 0x00000004f4007c0c */ /* 0x000fe4000bf86270 */
[----:B------:R-:W-:Y:S01]  /*1fca0*/  SEL R20, R20, RZ, P1 ;  /* 0x000000ff14147207 */ /* 0x000fe20000800000 */
[----:B------:R-:W-:Y:S01]  /*1fcb0*/  LDGSTS.E [R252+-0x75ff8], desc[UR22][R50.64], P2 ;  /* 0x8a00800032fc7fae */ /* 0x000fe200091a1016 */
[----:B------:R-:W-:-:S02]  /*1fcc0*/  SEL R22, RZ, 0x4, P4 ;  /* 0x00000004ff167807 */ /* 0x000fc40002000000 */
[----:B------:R-:W-:Y:S02]  /*1fcd0*/  ISETP.NE.U32.AND P4, PT, R20, RZ, PT ;  /* 0x000000ff1400720c */ /* 0x000fe40003f85070 */
[----:B------:R-:W-:Y:S02]  /*1fce0*/  LOP3.LUT R244, R12, 0x8, RZ, 0xfc, !PT ;  /* 0x000000080cf47812 */ /* 0x000fe400078efcff */
[----:B------:R-:W-:Y:S02]  /*1fcf0*/  SEL R22, R22, RZ, P1 ;  /* 0x000000ff16167207 */ /* 0x000fe40000800000 */
[----:B------:R-:W-:Y:S01]  /*1fd00*/  ISETP.GE.AND P2, PT, R244, UR4, PT ;  /* 0x00000004f4007c0c */ /* 0x000fe2000bf46270 */
[----:B------:R-:W-:Y:S01]  /*1fd10*/  STL.64 [R1+0xdc8], R50 ;  /* 0x000dc83201007387 */ /* 0x000fe20000100a00 */
[----:B------:R-:W-:Y:S01]  /*1fd20*/  LOP3.LUT R244, R12, 0xa, RZ, 0xfc, !PT ;  /* 0x0000000a0cf47812 */ /* 0x000fe200078efcff */
[----:B----4-:R-:W-:-:S05]  /*1fd30*/  IMAD.WIDE R20, R192, 0x4, R236 ;  /* 0x00000004c0147825 */ /* 0x010fca00078e02ec */
[----:B------:R-:W-:Y:S01]  /*1fd40*/  LDGSTS.E [R6+-0x78000], desc[UR22][R20.64], P5 ;  /* 0x8800000014067fae */ /* 0x000fe2000a9a1016 */
[----:B------:R-:W-:Y:S02]  /*1fd50*/  ISETP.NE.U32.AND P5, PT, R22, RZ, PT ;  /* 0x000000ff1600720c */ /* 0x000fe40003fa5070 */
[----:B------:R-:W-:Y:S01]  /*1fd60*/  SEL R22, RZ, 0x4, P2 ;  /* 0x00000004ff167807 */ /* 0x000fe20001000000 */
[----:B------:R-:W-:Y:S01]  /*1fd70*/  STL.64 [R1+0xdd0], R20 ;  /* 0x000dd01401007387 */ /* 0x000fe20000100a00 */
[----:B------:R-:W-:-:S03]  /*1fd80*/  ISETP.GE.AND P2, PT, R244, UR4, PT ;  /* 0x00000004f4007c0c */ /* 0x000fc6000bf46270 */
[----:B------:R-:W4:Y:S01]  /*1fd90*/  LDL.LU.64 R236, [R1+0x8a8] ;  /* 0x0008a80001ec7983 */ /* 0x000f220000300a00 */
[----:B------:R-:W-:Y:S02]  /*1fda0*/  SEL R22, R22, RZ, P1 ;  /* 0x000000ff16167207 */ /* 0x000fe40000800000 */
[----:B------:R-:W-:Y:S02]  /*1fdb0*/  SEL R24, RZ, 0x4, P2 ;  /* 0x00000004ff187807 */ /* 0x000fe40001000000 */
[----:B------:R-:W-:Y:S01]  /*1fdc0*/  ISETP.NE.U32.AND P2, PT, R22, RZ, PT ;  /* 0x000000ff1600720c */ /* 0x000fe20003f45070 */
[C---:B---3--:R-:W-:Y:S02]  /*1fdd0*/  IMAD.WIDE R22, R192.reuse, 0x4, R240 ;  /* 0x00000004c0167825 */ /* 0x048fe400078e02f0 */
[----:B------:R-:W3:Y:S02]  /*1fde0*/  LDL.LU.64 R240, [R1+0x7f8] ;  /* 0x0007f80001f07983 */ /* 0x000ee40000300a00 */
[----:B------:R-:W-:Y:S01]  /*1fdf0*/  IMAD.WIDE R52, R192, 0x4, R238 ;  /* 0x00000004c0347825 */ /* 0x000fe200078e02ee */
[----:B------:R-:W-:Y:S01]  /*1fe00*/  LOP3.LUT R244, R12, 0x28, RZ, 0xfc, !PT ;  /* 0x000000280cf47812 */ /* 0x000fe200078efcff */
[----:B------:R-:W-:Y:S01]  /*1fe10*/  STL.64 [R1+0xdd8], R22 ;  /* 0x000dd81601007387 */ /* 0x000fe20000100a00 */
[----:B------:R-:W-:-:S03]  /*1fe20*/  SEL R24, R24, RZ, P1 ;  /* 0x000000ff18187207 */ /* 0x000fc60000800000 */
[----:B------:R-:W-:Y:S04]  /*1fe30*/  STL.64 [R1+0xde0], R52 ;  /* 0x000de03401007387 */ /* 0x000fe80000100a00 */
[----:B------:R-:W3:Y:S01]  /*1fe40*/  LDL.LU.64 R238, [R1+0x878] ;  /* 0x0008780001ee7983 */ /* 0x000ee20000300a00 */
[----:B--2---:R-:W-:-:S03]  /*1fe50*/  IMAD.WIDE R54, R192, 0x4, R242 ;  /* 0x00000004c0367825 */ /* 0x004fc600078e02f2 */
[----:B------:R-:W-:Y:S01]  /*1fe60*/  LDGSTS.E [R6+-0x77ff8], desc[UR22][R22.64], P6 ;  /* 0x8800800016067fae */ /* 0x000fe2000b1a1016 */
[----:B------:R-:W-:-:S03]  /*1fe70*/  ISETP.GE.AND P6, PT, R244, UR4, PT ;  /* 0x00000004f4007c0c */ /* 0x000fc6000bfc6270 */
[----:B------:R-:W2:Y:S01]  /*1fe80*/  LDL.LU.64 R242, [R1+0x820] ;  /* 0x0008200001f27983 */ /* 0x000ea20000300a00 */
[----:B------:R-:W-:-:S03]  /*1fe90*/  LOP3.LUT R244, R12, 0x2a, RZ, 0xfc, !PT ;  /* 0x0000002a0cf47812 */ /* 0x000fc600078efcff */
[----:B------:R-:W-:Y:S01]  /*1fea0*/  LDGSTS.E [R6+-0x76000], desc[UR22][R52.64], P4 ;  /* 0x8a00000034067fae */ /* 0x000fe2000a1a1016 */
[----:B------:R-:W-:Y:S02]  /*1feb0*/  ISETP.NE.U32.AND P4, PT, R24, RZ, PT ;  /* 0x000000ff1800720c */ /* 0x000fe40003f85070 */
[----:B------:R-:W-:Y:S01]  /*1fec0*/  SEL R24, RZ, 0x4, P6 ;  /* 0x00000004ff187807 */ /* 0x000fe20003000000 */
[----:B------:R-:W-:Y:S01]  /*1fed0*/  LDGSTS.E [R6+-0x75ff8], desc[UR22][R54.64], P5 ;  /* 0x8a00800036067fae */ /* 0x000fe2000a9a1016 */
[----:B------:R-:W-:Y:S02]  /*1fee0*/  ISETP.GE.AND P6, PT, R244, UR4, PT ;  /* 0x00000004f4007c0c */ /* 0x000fe4000bfc6270 */
[----:B------:R-:W-:Y:S02]  /*1fef0*/  SEL R24, R24, RZ, P1 ;  /* 0x000000ff18187207 */ /* 0x000fe40000800000 */
[----:B------:R-:W-:Y:S02]  /*1ff00*/  SEL R26, RZ, 0x4, P6 ;  /* 0x00000004ff1a7807 */ /* 0x000fe40003000000 */
[----:B------:R-:W-:Y:S01]  /*1ff10*/  ISETP.NE.U32.AND P6, PT, R24, RZ, PT ;  /* 0x000000ff1800720c */ /* 0x000fe20003fc5070 */
[----:B------:R-:W-:Y:S01]  /*1ff20*/  IMAD.WIDE R24, R192, 0x4, R234 ;  /* 0x00000004c0187825 */ /* 0x000fe200078e02ea */
[----:B------:R-:W-:-:S02]  /*1ff30*/  LOP3.LUT R244, R12, 0xc, RZ, 0xfc, !PT ;  /* 0x0000000c0cf47812 */ /* 0x000fc400078efcff */
[----:B------:R-:W-:Y:S02]  /*1ff40*/  SEL R26, R26, RZ, P1 ;  /* 0x000000ff1a1a7207 */ /* 0x000fe40000800000 */
[----:B------:R-:W-:Y:S01]  /*1ff50*/  ISETP.GE.AND P5, PT, R244, UR4, PT ;  /* 0x00000004f4007c0c */ /* 0x000fe2000bfa6270 */
[----:B------:R-:W-:Y:S01]  /*1ff60*/  LDGSTS.E [R7+-0x78000], desc[UR22][R24.64], P2 ;  /* 0x8800000018077fae */ /* 0x000fe200091a1016 */
[----:B------:R-:W-:Y:S02]  /*1ff70*/  LOP3.LUT R244, R12, 0xe, RZ, 0xfc, !PT ;  /* 0x0000000e0cf47812 */ /* 0x000fe400078efcff */
[----:B------:R-:W-:Y:S02]  /*1ff80*/  ISETP.NE.U32.AND P2, PT, R26, RZ, PT ;  /* 0x000000ff1a00720c */ /* 0x000fe40003f45070 */
[----:B------:R-:W-:Y:S02]  /*1ff90*/  SEL R26, RZ, 0x4, P5 ;  /* 0x00000004ff1a7807 */ /* 0x000fe40002800000 */
[----:B------:R-:W-:-:S02]  /*1ffa0*/  ISETP.GE.AND P5, PT, R244, UR4, PT ;  /* 0x00000004f4007c0c */ /* 0x000fc4000bfa6270 */
[----:B------:R-:W-:Y:S01]  /*1ffb0*/  SEL R26, R26, RZ, P1 ;  /* 0x000000ff1a1a7207 */ /* 0x000fe20000800000 */
[----:B------:R-:W-:Y:S01]  /*1ffc0*/  STL.64 [R1+0xde8], R54 ;  /* 0x000de83601007387 */ /* 0x000fe20000100a00 */
[----:B------:R-:W-:Y:S02]  /*1ffd0*/  SEL R28, RZ, 0x4, P5 ;  /* 0x00000004ff1c7807 */ /* 0x000fe40002800000 */
[----:B------:R-:W-:Y:S01]  /*1ffe0*/  ISETP.NE.U32.AND P5, PT, R26, RZ, PT ;  /* 0x000000ff1a00720c */ /* 0x000fe20003fa5070 */
[----:B------:R-:W-:Y:S01]  /*1fff0*/  STL.64 [R1+0xdf0], R24 ;  /* 0x000df01801007387 */ /* 0x000fe20000100a00 */
[----:B----4-:R-:W-:-:S03]  /*20000*/  IMAD.WIDE R26, R192, 0x4, R236 ;  /* 0x00000004c01a7825 */ /* 0x010fc600078e02ec */
[----:B------:R-:W4:Y:S01]  /*20010*/  LDL.LU.64 R236, [R1+0x8a0] ;  /* 0x0008a00001ec7983 */ /* 0x000f220000300a00 */
[----:B---3--:R-:W-:Y:S01]  /*20020*/  IMAD.WIDE R56, R192, 0x4, R240 ;  /* 0x00000004c0387825 */ /* 0x008fe200078e02f0 */
[----:B------:R-:W-:Y:S02]  /*20030*/  LOP3.LUT R244, R12, 0x2c, RZ, 0xfc, !PT ;  /* 0x0000002c0cf47812 */ /* 0x000fe400078efcff */
[----:B------:R-:W3:Y:S01]  /*20040*/  LDL.LU.64 R240, [R1+0x7f0] ;  /* 0x0007f00001f07983 */ /* 0x000ee20000300a00 */
[----:B------:R-:W-:-:S03]  /*20050*/  SEL R28, R28, RZ, P1 ;  /* 0x000000ff1c1c7207 */ /* 0x000fc60000800000 */
[----:B------:R-:W-:Y:S01]  /*20060*/  LDGSTS.E [R7+-0x77ff8], desc[UR22][R26.64], P4 ;  /* 0x880080001a077fae */ /* 0x000fe2000a1a1016 */
[----:B------:R-:W-:Y:S02]  /*20070*/  ISETP.GE.AND P4, PT, R244, UR4, PT ;  /* 0x00000004f4007c0c */ /* 0x000fe4000bf86270 */
[----:B------:R-:W-:Y:S01]  /*20080*/  LOP3.LUT R244, R12, 0x2e, RZ, 0xfc, !PT ;  /* 0x0000002e0cf47812 */ /* 0x000fe200078efcff */
[----:B------:R-:W-:Y:S01]  /*20090*/  LDGSTS.E [R7+-0x76000], desc[UR22][R56.64], P6 ;  /* 0x8a00000038077fae */ /* 0x000fe2000b1a1016 */
[----:B------:R-:W-:Y:S02]  /*200a0*/  ISETP.NE.U32.AND P6, PT, R28, RZ, PT ;  /* 0x000000ff1c00720c */ /* 0x000fe40003fc5070 */
[----:B------:R-:W-:Y:S02]  /*200b0*/  SEL R28, RZ, 0x4, P4 ;  /* 0x00000004ff1c7807 */ /* 0x000fe40002000000 */
[----:B------:R-:W-:Y:S02]  /*200c0*/  ISETP.GE.AND P4, PT, R244, UR4, PT ;  /* 0x00000004f4007c0c */ /* 0x000fe4000bf86270 */
[----:B------:R-:W-:Y:S01]  /*200d0*/  SEL R28, R28, RZ, P1 ;  /* 0x000000ff1c1c7207 */ /* 0x000fe20000800000 */
[----:B------:R-:W-:Y:S01]  /*200e0*/  STL.64 [R1+0xdf8], R26 ;  /* 0x000df81a01007387 */ /* 0x000fe20000100a00 */
[----:B------:R-:W-:Y:S01]  /*200f0*/  SEL R30, RZ, 0x4, P4 ;  /* 0x00000004ff1e7807 */ /* 0x000fe20002000000 */
[----:B------:R-:W-:Y:S01]  /*20100*/  IMAD.WIDE R58, R192, 0x4, R238 ;  /* 0x00000004c03a7825 */ /* 0x000fe200078e02ee */
[----:B------:R-:W-:Y:S01]  /*20110*/  ISETP.NE.U32.AND P4, PT, R28, RZ, PT ;  /* 0x000000ff1c00720c */ /* 0x000fe20003f85070 */
[----:B------:R-:W-:Y:S02]  /*20120*/  STL.64 [R1+0xe00], R56 ;  /* 0x000e003801007387 */ /* 0x000fe40000100a00 */
[----:B--2---:R-:W-:-:S02]  /*20130*/  IMAD.WIDE R28, R192, 0x4, R242 ;  /* 0x00000004c01c7825 */ /* 0x004fc400078e02f2 */
[----:B------:R-:W2:Y:S04]  /*20140*/  LDL.LU.64 R238, [R1+0x870] ;  /* 0x0008700001ee7983 */ /* 0x000ea80000300a00 */
[----:B------:R-:W2:Y:S01]  /*20150*/  LDL.LU.64 R242, [R1+0x818] ;  /* 0x0008180001f27983 */ /* 0x000ea20000300a00 */
[----:B------:R-:W-:Y:S02]  /*20160*/  LOP3.LUT R244, R12, 0x10, RZ, 0xfc, !PT ;  /* 0x000000100cf47812 */ /* 0x000fe400078efcff */
[----:B------:R-:W-:Y:S01]  /*20170*/  SEL R30, R30, RZ, P1 ;  /* 0x000000ff1e1e7207 */ /* 0x000fe20000800000 */
[----:B------:R-:W-:Y:S01]  /*20180*/  LDGSTS.E [R7+-0x75ff8], desc[UR22][R58.64], P2 ;  /* 0x8a0080003a077fae */ /* 0x000fe200091a1016 */
[----:B------:R-:W-:Y:S02]  /*20190*/  ISETP.GE.AND P2, PT, R244, UR4, PT ;  /* 0x00000004f4007c0c */ /* 0x000fe4000bf46270 */
[----:B------:R-:W-:Y:S01]  /*201a0*/  LOP3.LUT R244, R12, 0x12, RZ, 0xfc, !PT ;  /* 0x000000120cf47812 */ /* 0x000fe200078efcff */
[----:B------:R-:W-:Y:S01]  /*201b0*/  LDGSTS.E [R15+-0x78000], desc[UR22][R28.64], P5 ;  /* 0x880000001c0f7fae */ /* 0x000fe2000a9a1016 */
[----:B------:R-:W-:-:S02]  /*201c0*/  ISETP.NE.U32.AND P5, PT, R30, RZ, PT ;  /* 0x000000ff1e00720c */ /* 0x000fc40003fa5070 */
[----:B------:R-:W-:Y:S02]  /*201d0*/  SEL R30, RZ, 0x4, P2 ;  /* 0x00000004ff1e7807 */ /* 0x000fe40001000000 */
[----:B------:R-:W-:Y:S02]  /*201e0*/  ISETP.GE.AND P2, PT, R244, UR4, PT ;  /* 0x00000004f4007c0c */ /* 0x000fe4000bf46270 */
[----:B------:R-:W-:Y:S02]  /*201f0*/  SEL R30, R30, RZ, P1 ;  /* 0x000000ff1e1e7207 */ /* 0x000fe40000800000 */
[----:B------:R-:W-:Y:S02]  /*20200*/  SEL R32, RZ, 0x4, P2 ;  /* 0x00000004ff207807 */ /* 0x000fe40001000000 */
[----:B------:R-:W-:Y:S01]  /*20210*/  ISETP.NE.U32.AND P2, PT, R30, RZ, PT ;  /* 0x000000ff1e00720c */ /* 0x000fe20003f45070 */
[----:B------:R-:W-:Y:S04]  /*20220*/  STL.64 [R1+0xe10], R6 ;  /* 0x000e100601007387 */ /* 0x000fe80000100a00 */
[----:B------:R-:W-:Y:S04]  /*20230*/  STL.64 [R1+0xe08], R58 ;  /* 0x000e083a01007387 */ /* 0x000fe80000100a00 */
[----:B------:R-:W-:Y:S01]  /*20240*/  STL.64 [R1+0xe18], R28 ;  /* 0x000e181c01007387 */ /* 0x000fe20000100a00 */
[----:B----4-:R-:W-:-:S05]  /*20250*/  IMAD.WIDE R30, R192, 0x4, R236 ;  /* 0x00000004c01e7825 */ /* 0x010fca00078e02ec */
[----:B------:R-:W-:Y:S04]  /*20260*/  STL.64 [R1+0xe20], R30 ;  /* 0x000e201e01007387 */ /* 0x000fe80000100a00 */
        /* <DEDUP_REMOVED lines=12> */
[----:B------:R-:W-:-:S02]  /*20330*/  SEL R32, R32, RZ, P1 ;  /* 0x000000ff20207207 */ /* 0x000fc40000800000 */
[----:B------:R-:W-:Y:S01]  /*20340*/  SEL R34, RZ, 0x4, P6 ;  /* 0x00000004ff227807 */ /* 0x000fe20003000000 */
[----:B------:R1:W-:Y:S01]  /*20350*/  STL.64 [R1+0xe28], R60 ;  /* 0x000e283c01007387 */ /* 0x0003e20000100a00 */
[----:B------:R-:W-:Y:S01]  /*20360*/  ISETP.NE.U32.AND P6, PT, R32, RZ, PT ;  /* 0x000000ff2000720c */ /* 0x000fe20003fc5070 */
[C---:B--2---:R-:W-:Y:S02]  /*20370*/  IMAD.WIDE R32, R192.reuse, 0x4, R242 ;  /* 0x00000004c0207825 */ /* 0x044fe400078e02f2 */
[----:B------:R-:W2:Y:S02]  /*20380*/  LDL.LU.64 R242, [R1+0x868] ;  /* 0x0008680001f27983 */ /* 0x000ea40000300a00 */
[----:B------:R-:W-:Y:S01]  /*20390*/  IMAD.WIDE R62, R192, 0x4, R238 ;  /* 0x00000004c03e7825 */ /* 0x000fe200078e02ee */
[----:B------:R-:W-:Y:S01]  /*203a0*/  LOP3.LUT R233, R12, 0x14, RZ, 0xfc, !PT ;  /* 0x000000140ce97812 */ /* 0x000fe200078efcff */
[----:B------:R-:W2:Y:S01]  /*203b0*/  LDL.LU.64 R238, [R1+0x810] ;  /* 0x0008100001ee7983 */ /* 0x000ea20000300a00 */
        /* <DEDUP_REMOVED lines=10> */
[----:B------:R-:W-:-:S02]  /*20460*/  SEL R36, RZ, 0x4, P5 ;  /* 0x00000004ff247807 */ /* 0x000fc40002800000 */
[----:B------:R-:W-:Y:S01]  /*20470*/  ISETP.NE.U32.AND P5, PT, R34, RZ, PT ;  /* 0x000000ff2200720c */ /* 0x000fe20003fa5070 */
[----:B------:R-:W-:Y:S01]  /*20480*/  STL.64 [R1+0xe30], R62 ;  /* 0x000e303e01007387 */ /* 0x000fe20000100a00 */
[----:B------:R-:W-:-:S03]  /*20490*/  LOP3.LUT R235, R12, 0x34, RZ, 0xfc, !PT ;  /* 0x000000340ceb7812 */ /* 0x000fc600078efcff */
[----:B------:R-:W-:Y:S04]  /*204a0*/  STL.64 [R1+0xe40], R232 ;  /* 0x000e40e801007387 */ /* 0x000fe80000100a00 */
[----:B------:R-:W-:Y:S04]  /*204b0*/  STL.64 [R1+0xe48], R32 ;  /* 0x000e482001007387 */ /* 0x000fe80000100a00 */
[----:B------:R-:W2:Y:S01]  /*204c0*/  LDL.LU.64 R42, [R1+0x890] ;  /* 0x00089000012a7983 */ /* 0x000ea20000300a00 */
[----:B----4-:R-:W-:-:S04]  /*204d0*/  IMAD.WIDE R34, R192, 0x4, R236 ;  /* 0x00000004c0227825 */ /* 0x010fc800078e02ec */
[----:B---3--:R-:W-:-:S04]  /*204e0*/  IMAD.WIDE R64, R192, 0x4, R240 ;  /* 0x00000004c0407825 */ /* 0x008fc800078e02f0 */
[----:B--2---:R-:W-:Y:S01]  /*204f0*/  IMAD.WIDE R66, R192, 0x4, R242 ;  /* 0x00000004c0427825 */ /* 0x004fe200078e02f2 */
[----:B------:R-:W2:Y:S04]  /*20500*/  LDL.LU.64 R240, [R1+0x7e0] ;  /* 0x0007e00001f07983 */ /* 0x000ea80000300a00 */
[----:B------:R-:W-:Y:S04]  /*20510*/  STL.64 [R1+0xe50], R34 ;  /* 0x000e502201007387 */ /* 0x000fe80000100a00 */
[----:B------:R3:W-:Y:S04]  /*20520*/  STL.64 [R1+0xe58], R234 ;  /* 0x000e58ea01007387 */ /* 0x0007e80000100a00 */
[----:B------:R-:W4:Y:S04]  /*20530*/  LDL.LU.64 R76, [R1+0x860] ;  /* 0x00086000014c7983 */ /* 0x000f280000300a00 */
[----:B------:R-:W2:Y:S04]  /*20540*/  LDL.LU.64 R242, [R1+0x848] ;  /* 0x0008480001f27983 */ /* 0x000ea80000300a00 */
[----:B------:R-:W2:Y:S04]  /*20550*/  LDL.LU.64 R44, [R1+0x840] ;  /* 0x00084000012c7983 */ /* 0x000ea80000300a00 */
[----:B------:R-:W2:Y:S04]  /*20560*/  LDL.LU.64 R72, [R1+0x850] ;  /* 0x0008500001487983 */ /* 0x000ea80000300a00 */
[----:B------:R-:W3:Y:S04]  /*20570*/  LDL.LU.64 R74, [R1+0x328] ;  /* 0x00032800014a7983 */ /* 0x000ee80000300a00 */
[----:B------:R-:W3:Y:S04]  /*20580*/  LDL.LU.64 R90, [R1+0x380] ;  /* 0x00038000015a7983 */ /* 0x000ee80000300a00 */
[----:B------:R-:W3:Y:S01]  /*20590*/  LDL.LU.64 R78, [R1+0x360] ;  /* 0x00036000014e7983 */ /* 0x000ee20000300a00 */
[----:B------:R-:W-:-:S03]  /*205a0*/  SEL R36, R36, RZ, P1 ;  /* 0x000000ff24247207 */ /* 0x000fc60000800000 */
[----:B------:R-:W-:Y:S01]  /*205b0*/  LDGSTS.E [R246+-0x77ff8], desc[UR22][R34.64], P4 ;  /* 0x8800800022f67fae */ /* 0x000fe2000a1a1016 */
[----:B------:R-:W-:Y:S02]  /*205c0*/  ISETP.GE.AND P4, PT, R235, UR4, PT ;  /* 0x00000004eb007c0c */ /* 0x000fe4000bf86270 */
[----:B------:R-:W-:Y:S01]  /*205d0*/  LOP3.LUT R236, R12, 0x36, RZ, 0xfc, !PT ;  /* 0x000000360cec7812 */ /* 0x000fe200078efcff */
[----:B------:R-:W-:Y:S01]  /*205e0*/  LDGSTS.E [R246+-0x76000], desc[UR22][R64.64], P6 ;  /* 0x8a00000040f67fae */ /* 0x000fe2000b1a1016 */
[----:B------:R-:W-:Y:S02]  /*205f0*/  ISETP.NE.U32.AND P6, PT, R36, RZ, PT ;  /* 0x000000ff2400720c */ /* 0x000fe40003fc5070 */
[----:B------:R-:W-:Y:S01]  /*20600*/  SEL R36, RZ, 0x4, P4 ;  /* 0x00000004ff247807 */ /* 0x000fe20002000000 */
[----:B------:R-:W-:Y:S01]  /*20610*/  LDGSTS.E [R246+-0x75ff8], desc[UR22][R66.64], P2 ;  /* 0x8a00800042f67fae */ /* 0x000fe200091a1016 */
[----:B------:R-:W-:Y:S02]  /*20620*/  ISETP.GE.AND P4, PT, R236, UR4, PT ;  /* 0x00000004ec007c0c */ /* 0x000fe4000bf86270 */
[----:B------:R-:W-:-:S02]  /*20630*/  SEL R36, R36, RZ, P1 ;  /* 0x000000ff24247207 */ /* 0x000fc40000800000 */
[----:B------:R-:W-:Y:S02]  /*20640*/  SEL R38, RZ, 0x4, P4 ;  /* 0x00000004ff267807 */ /* 0x000fe40002000000 */
[----:B------:R-:W-:Y:S01]  /*20650*/  ISETP.NE.U32.AND P4, PT, R36, RZ, PT ;  /* 0x000000ff2400720c */ /* 0x000fe20003f85070 */
[----:B------:R-:W-:Y:S01]  /*20660*/  IMAD.WIDE R36, R192, 0x4, R238 ;  /* 0x00000004c0247825 */ /* 0x000fe200078e02ee */
[----:B------:R-:W-:Y:S02]  /*20670*/  LOP3.LUT R237, R12, 0x18, RZ, 0xfc, !PT ;  /* 0x000000180ced7812 */ /* 0x000fe400078efcff */
[----:B------:R-:W-:Y:S02]  /*20680*/  SEL R38, R38, RZ, P1 ;  /* 0x000000ff26267207 */ /* 0x000fe40000800000 */
[----:B------:R-:W-:Y:S01]  /*20690*/  ISETP.GE.AND P2, PT, R237, UR4, PT ;  /* 0x00000004ed007c0c */ /* 0x000fe2000bf46270 */
[----:B------:R-:W-:Y:S01]  /*206a0*/  LDGSTS.E [R247+-0x78000], desc[UR22][R36.64], P5 ;  /* 0x8800000024f77fae */ /* 0x000fe2000a9a1016 */
[----:B------:R-:W-:-:S02]  /*206b0*/  LOP3.LUT R238, R12, 0x1a, RZ, 0xfc, !PT ;  /* 0x0000001a0cee7812 */ /* 0x000fc400078efcff */
[----:B------:R-:W-:Y:S02]  /*206c0*/  ISETP.NE.U32.AND P5, PT, R38, RZ, PT ;  /* 0x000000ff2600720c */ /* 0x000fe40003fa5070 */
[----:B------:R-:W-:Y:S02]  /*206d0*/  SEL R38, RZ, 0x4, P2 ;  /* 0x00000004ff267807 */ /* 0x000fe40001000000 */
[----:B------:R-:W-:Y:S02]  /*206e0*/  ISETP.GE.AND P2, PT, R238, UR4, PT ;  /* 0x00000004ee007c0c */ /* 0x000fe4000bf46270 */
[----:B------:R-:W-:Y:S02]  /*206f0*/  SEL R38, R38, RZ, P1 ;  /* 0x000000ff26267207 */ /* 0x000fe40000800000 */
[----:B------:R-:W-:Y:S01]  /*20700*/  SEL R40, RZ, 0x4, P2 ;  /* 0x00000004ff287807 */ /* 0x000fe20001000000 */
[----:B----4-:R-:W-:Y:S02]  /*20710*/  IMAD.WIDE R70, R192, 0x4, R76 ;  /* 0x00000004c0467825 */ /* 0x010fe400078e024c */
[----:B------:R-:W4:Y:S04]  /*20720*/  LDL.LU.64 R76, [R1+0x310] ;  /* 0x00031000014c7983 */ /* 0x000f280000300a00 */
[----:B------:R-:W4:Y:S01]  /*20730*/  LDL.LU.64 R16, [R1+0x2e8] ;  /* 0x0002e80001107983 */ /* 0x000f220000300a00 */
[----:B------:R-:W-:Y:S01]  /*20740*/  ISETP.NE.U32.AND P2, PT, R38, RZ, PT ;  /* 0x000000ff2600720c */ /* 0x000fe20003f45070 */
[----:B------:R-:W-:Y:S01]  /*20750*/  IMAD.WIDE R38, R192, 0x4, R42 ;  /* 0x00000004c0267825 */ /* 0x000fe200078e022a */
[----:B------:R-:W-:Y:S01]  /*20760*/  LOP3.LUT R239, R12, 0x38, RZ, 0xfc, !PT ;  /* 0x000000380cef7812 */ /* 0x000fe200078efcff */
[----:B-1----:R-:W4:Y:S02]  /*20770*/  LDL.64 R60, [R1+0xc0] ;  /* 0x0000c000013c7983 */ /* 0x002f240000100a00 */
[----:B--2---:R-:W-:Y:S01]  /*20780*/  IMAD.WIDE R68, R192, 0x4, R240 ;  /* 0x00000004c0447825 */ /* 0x004fe200078e02f0 */
[----:B------:R-:W-:Y:S01]  /*20790*/  SEL R40, R40, RZ, P1 ;  /* 0x000000ff28287207 */ /* 0x000fe20000800000 */
[----:B------:R-:W-:Y:S01]  /*207a0*/  LDGSTS.E [R247+-0x77ff8], desc[UR22][R38.64], P6 ;  /* 0x8800800026f77fae */ /* 0x000fe2000b1a1016 */
[----:B------:R-:W-:-:S02]  /*207b0*/  ISETP.GE.AND P6, PT, R239, UR4, PT ;  /* 0x00000004ef007c0c */ /* 0x000fc4000bfc6270 */
[----:B------:R-:W-:Y:S01]  /*207c0*/  LOP3.LUT R240, R12, 0x3a, RZ, 0xfc, !PT ;  /* 0x0000003a0cf07812 */ /* 0x000fe200078efcff */
[----:B------:R-:W-:Y:S01]  /*207d0*/  LDGSTS.E [R247+-0x76000], desc[UR22][R68.64], P4 ;  /* 0x8a00000044f77fae */ /* 0x000fe2000a1a1016 */
[----:B------:R-:W-:Y:S02]  /*207e0*/  ISETP.NE.U32.AND P4, PT, R40, RZ, PT ;  /* 0x000000ff2800720c */ /* 0x000fe40003f85070 */
[----:B------:R-:W-:Y:S01]  /*207f0*/  SEL R40, RZ, 0x4, P6 ;  /* 0x00000004ff287807 */ /* 0x000fe20003000000 */
[----:B------:R-:W-:Y:S01]  /*20800*/  LDGSTS.E [R247+-0x75ff8], desc[UR22][R70.64], P5 ;  /* 0x8a00800046f77fae */ /* 0x000fe2000a9a1016 */
[----:B------:R-:W-:Y:S02]  /*20810*/  ISETP.GE.AND P6, PT, R240, UR4, PT ;  /* 0x00000004f0007c0c */ /* 0x000fe4000bfc6270 */
[----:B------:R-:W-:Y:S01]  /*20820*/  SEL R40, R40, RZ, P1 ;  /* 0x000000ff28287207 */ /* 0x000fe20000800000 */
[----:B------:R-:W2:Y:S01]  /*20830*/  LDL.64 R30, [R1+0xb8] ;  /* 0x0000b800011e7983 */ /* 0x000ea20000100a00 */
[----:B------:R-:W-:-:S02]  /*20840*/  SEL R41, RZ, 0x4, P6 ;  /* 0x00000004ff297807 */ /* 0x000fc40003000000 */
[----:B------:R-:W-:Y:S01]  /*20850*/  ISETP.NE.U32.AND P6, PT, R40, RZ, PT ;  /* 0x000000ff2800720c */ /* 0x000fe20003fc5070 */
[----:B------:R-:W2:Y:S01]  /*20860*/  LDL.64 R28, [R1+0xb0] ;  /* 0x0000b000011c7983 */ /* 0x000ea20000100a00 */
[----:B------:R-:W-:Y:S01]  /*20870*/  SEL R42, R41, RZ, P1 ;  /* 0x000000ff292a7207 */ /* 0x000fe20000800000 */
[----:B------:R-:W-:Y:S01]  /*20880*/  IMAD.WIDE R40, R192, 0x4, R242 ;  /* 0x00000004c0287825 */ /* 0x000fe200078e02f2 */
[----:B------:R-:W-:Y:S01]  /*20890*/  LOP3.LUT R241, R12, 0x1c, RZ, 0xfc, !PT ;  /* 0x0000001c0cf17812 */ /* 0x000fe200078efcff */
[----:B------:R-:W2:Y:S01]  /*208a0*/  LDL.64 R58, [R1+0xa8] ;  /* 0x0000a800013a7983 */ /* 0x000ea20000100a00 */
[----:B------:R-:W-:Y:S01]  /*208b0*/  ISETP.NE.U32.AND P5, PT, R42, RZ, PT ;  /* 0x000000ff2a00720c */ /* 0x000fe20003fa5070 */
[----:B------:R-:W-:Y:S02]  /*208c0*/  IMAD.WIDE R42, R192, 0x4, R44 ;  /* 0x00000004c02a7825 */ /* 0x000fe400078e022c */
[----:B------:R-:W-:Y:S01]  /*208d0*/  LDGSTS.E [R248+-0x78000], desc[UR22][R40.64], P2 ;  /* 0x8800000028f87fae */ /* 0x000fe200091a1016 */
[----:B------:R-:W-:-:S02]  /*208e0*/  ISETP.GE.AND P2, PT, R241, UR4, PT ;  /* 0x00000004f1007c0c */ /* 0x000fc4000bf46270 */
[C---:B------:R-:W-:Y:S01]  /*208f0*/  LOP3.LUT R242, R12.reuse, 0x1e, RZ, 0xfc, !PT ;  /* 0x0000001e0cf27812 */ /* 0x040fe200078efcff */
[----:B------:R-:W-:Y:S01]  /*20900*/  LDGSTS.E [R248+-0x77ff8], desc[UR22][R42.64], P4 ;  /* 0x880080002af87fae */ /* 0x000fe2000a1a1016 */
[----:B------:R-:W-:Y:S02]  /*20910*/  LOP3.LUT R243, R12, 0x3c, RZ, 0xfc, !PT ;  /* 0x0000003c0cf37812 */ /* 0x000fe400078efcff */
[----:B------:R-:W-:Y:S01]  /*20920*/  SEL R44, RZ, 0x4, P2 ;  /* 0x00000004ff2c7807 */ /* 0x000fe20001000000 */
[----:B------:R-:W2:Y:S01]  /*20930*/  LDL.64 R6, [R1+0xa0] ;  /* 0x0000a00001067983 */ /* 0x000ea20000100a00 */
[----:B------:R-:W-:Y:S02]  /*20940*/  ISETP.GE.AND P2, PT, R242, UR4, PT ;  /* 0x00000004f2007c0c */ /* 0x000fe4000bf46270 */
[----:B------:R-:W-:Y:S01]  /*20950*/  ISETP.GE.AND P4, PT, R243, UR4, PT ;  /* 0x00000004f3007c0c */ /* 0x000fe2000bf86270 */
[----:B------:R-:W2:Y:S01]  /*20960*/  LDL.64 R56, [R1+0x98] ;  /* 0x0000980001387983 */ /* 0x000ea20000100a00 */
[----:B------:R-:W-:-:S02]  /*20970*/  LOP3.LUT R244, R12, 0x3e, RZ, 0xfc, !PT ;  /* 0x0000003e0cf47812 */ /* 0x000fc400078efcff */
[----:B------:R-:W-:Y:S01]  /*20980*/  SEL R45, R44, RZ, P1 ;  /* 0x000000ff2c2d7207 */ /* 0x000fe20000800000 */
[----:B------:R-:W2:Y:S01]  /*20990*/  LDL.64 R26, [R1+0x90] ;  /* 0x00009000011a7983 */ /* 0x000ea20000100a00 */
[----:B------:R-:W-:Y:S02]  /*209a0*/  SEL R44, RZ, 0x4, P2 ;  /* 0x00000004ff2c7807 */ /* 0x000fe40001000000 */
[----:B------:R-:W-:Y:S01]  /*209b0*/  SEL R46, RZ, 0x4, P4 ;  /* 0x00000004ff2e7807 */ /* 0x000fe20002000000 */
[----:B------:R-:W-:Y:S01]  /*209c0*/  IMAD.WIDE R72, R192, 0x4, R72 ;  /* 0x00000004c0487825 */ /* 0x000fe200078e0248 */
[----:B------:R-:W-:Y:S01]  /*209d0*/  ISETP.GE.AND P4, PT, R244, UR4, PT ;  /* 0x00000004f4007c0c */ /* 0x000fe2000bf86270 */
[----:B------:R-:W2:Y:S01]  /*209e0*/  LDL.64 R24, [R1+0x88] ;  /* 0x0000880001187983 */ /* 0x000ea20000100a00 */
[----:B------:R-:W-:Y:S02]  /*209f0*/  ISETP.NE.U32.AND P2, PT, R45, RZ, PT ;  /* 0x000000ff2d00720c */ /* 0x000fe40003f45070 */
[----:B------:R-:W-:Y:S01]  /*20a00*/  SEL R44, R44, RZ, P1 ;  /* 0x000000ff2c2c7207 */ /* 0x000fe20000800000 */
[----:B---3--:R-:W-:Y:S01]  /*20a10*/  IMAD.WIDE R74, R192, 0x4, R74 ;  /* 0x00000004c04a7825 */ /* 0x008fe200078e024a */
[----:B------:R-:W-:Y:S01]  /*20a20*/  SEL R45, RZ, 0x4, P4 ;  /* 0x00000004ff2d7807 */ /* 0x000fe20002000000 */
[----:B------:R-:W3:Y:S01]  /*20a30*/  LDL.64 R54, [R1+0x80] ;  /* 0x0000800001367983 */ /* 0x000ee20000100a00 */
[----:B------:R-:W-:-:S02]  /*20a40*/  ISETP.NE.U32.AND P4, PT, R44, RZ, PT ;  /* 0x000000ff2c00720c */ /* 0x000fc40003f85070 */
[----:B------:R-:W-:Y:S01]  /*20a50*/  SEL R44, R45, RZ, P1 ;  /* 0x000000ff2d2c7207 */ /* 0x000fe20000800000 */
[----:B------:R-:W2:Y:S01]  /*20a60*/  LDL.64 R52, [R1+0x78] ;  /* 0x0000780001347983 */ /* 0x000ea20000100a00 */
[----:B------:R-:W-:Y:S02]  /*20a70*/  SEL R46, R46, RZ, P1 ;  /* 0x000000ff2e2e7207 */ /* 0x000fe40000800000 */
[----:B------:R-:W-:Y:S01]  /*20a80*/  ISETP.NE.U32.AND P1, PT, R44, RZ, PT ;  /* 0x000000ff2c00720c */ /* 0x000fe20003f25070 */
[----:B------:R-:W-:Y:S01]  /*20a90*/  IMAD.WIDE R44, R192, 0x4, R90 ;  /* 0x00000004c02c7825 */ /* 0x000fe200078e025a */
[----:B------:R-:W2:Y:S04]  /*20aa0*/  LDL.64 R22, [R1+0x70] ;  /* 0x0000700001167983 */ /* 0x000ea80000100a00 */
[----:B------:R-:W2:Y:S04]  /*20ab0*/  LDL.64 R20, [R1+0x68] ;  /* 0x0000680001147983 */ /* 0x000ea80000100a00 */
[----:B------:R-:W-:Y:S04]  /*20ac0*/  LDGSTS.E [R248+-0x76000], desc[UR22][R72.64], P6 ;  /* 0x8a00000048f87fae */ /* 0x000fe8000b1a1016 */
[----:B------:R-:W2:Y:S04]  /*20ad0*/  LDL.64 R50, [R1+0x60] ;  /* 0x0000600001327983 */ /* 0x000ea80000100a00 */
[----:B------:R-:W-:Y:S04]  /*20ae0*/  LDGSTS.E [R248+-0x75ff8], desc[UR22][R74.64], P5 ;  /* 0x8a0080004af87fae */ /* 0x000fe8000a9a1016 */
[----:B------:R-:W2:Y:S04]  /*20af0*/  LDL.64 R48, [R1+0x58] ;  /* 0x0000580001307983 */ /* 0x000ea80000100a00 */
[----:B------:R-:W-:Y:S01]  /*20b00*/  LDGSTS.E [R249+-0x78000], desc[UR22][R44.64], P2 ;  /* 0x880000002cf97fae */ /* 0x000fe200091a1016 */
[----:B------:R-:W-:-:S03]  /*20b10*/  ISETP.GT.AND P2, PT, R230, 0xff, PT ;  /* 0x000000ffe600780c */ /* 0x000fc60003f44270 */
[----:B------:R-:W2:Y:S04]  /*20b20*/  LDL.64 R18, [R1+0x50] ;  /* 0x0000500001127983 */ /* 0x000ea80000100a00 */
[----:B------:R-:W2:Y:S04]  /*20b30*/  LDL.64 R118, [R1+0x48] ;  /* 0x0000480001767983 */ /* 0x000ea80000100a00 */
[----:B------:R-:W2:Y:S04]  /*20b40*/  LDL.64 R230, [R1+0x40] ;  /* 0x0000400001e67983 */ /* 0x000ea80000100a00 */
[----:B------:R-:W2:Y:S01]  /*20b50*/  LDL.64 R120, [R1+0x38] ;  /* 0x0000380001787983 */ /* 0x000ea20000100a00 */
[----:B------:R-:W-:-:S03]  /*20b60*/  ISETP.NE.U32.AND P6, PT, R46, RZ, PT ;  /* 0x000000ff2e00720c */ /* 0x000fc60003fc5070 */
[----:B------:R-:W2:Y:S01]  /*20b70*/  LDL.64 R116, [R1+0x30] ;  /* 0x0000300001747983 */ /* 0x000ea20000100a00 */
[----:B------:R-:W-:-:S03]  /*20b80*/  IMAD.WIDE R4, R193, 0x4, R4 ;  /* 0x00000004c1047825 */ /* 0x000fc600078e0204 */
        /* <DEDUP_REMOVED lines=77> */
[C---:B------:R-:W-:Y:S02]  /*21060*/  IMAD.WIDE R46, R192.reuse, 0x4, R78 ;  /* 0x00000004c02e7825 */ /* 0x040fe400078e024e */
[----:B------:R-:W3:Y:S02]  /*21070*/  LDL.64 R78, [R1+0x8] ;  /* 0x00000800014e7983 */ /* 0x000ee40000100a00 */
[C---:B----4-:R-:W-:Y:S02]  /*21080*/  IMAD.WIDE R76, R192.reuse, 0x4, R76 ;  /* 0x00000004c04c7825 */ /* 0x050fe400078e024c */
[----:B------:R-:W-:Y:S02]  /*21090*/  LDGSTS.E [R249+-0x77ff8], desc[UR22][R46.64], P4 ;  /* 0x880080002ef97fae */ /* 0x000fe4000a1a1016 */
[----:B------:R-:W-:Y:S02]  /*210a0*/  IMAD.WIDE R192, R192, 0x4, R16 ;  /* 0x00000004c0c07825 */ /* 0x000fe400078e0210 */
[----:B------:R-:W4:Y:S04]  /*210b0*/  LDL.64 R16, [R1] ;  /* 0x0000000001107983 */ /* 0x000f280000100a00 */
[----:B------:R-:W-:Y:S04]  /*210c0*/  LDGSTS.E [R249+-0x76000], desc[UR22][R76.64], P6 ;  /* 0x8a0000004cf97fae */ /* 0x000fe8000b1a1016 */
[----:B------:R-:W-:Y:S04]  /*210d0*/  LDGSTS.E [R249+-0x75ff8], desc[UR22][R192.64], P1 ;  /* 0x8a008000c0f97fae */ /* 0x000fe800089a1016 */
[----:B------:R-:W0:Y:S04]  /*210e0*/  LDGDEPBAR ;  /* 0x00000000000079af */ /* 0x000e280000000000 */
        /* <DEDUP_REMOVED lines=13> */
[----:B------:R-:W-:Y:S04]  /*211c0*/  LDGSTS.E [R250+0x43400], desc[UR22][R28.64], P3 ;  /* 0x434000001cfa7fae */ /* 0x000fe800099a1016 */
[----:B------:R-:W-:Y:S04]  /*211d0*/  LDGSTS.E [R250+0x43800], desc[UR22][R58.64], P3 ;  /* 0x438000003afa7fae */ /* 0x000fe800099a1016 */
[----:B------:R-:W-:Y:S04]  /*211e0*/  LDGSTS.E [R250+0x43c00], desc[UR22][R6.64], P3 ;  /* 0x43c0000006fa7fae */ /* 0x000fe800099a1016 */
[----:B------:R-:W-:Y:S04]  /*211f0*/  LDGSTS.E [R250+0x44000], desc[UR22][R56.64], P3 ;  /* 0x4400000038fa7fae */ /* 0x000fe800099a1016 */
[----:B------:R-:W-:Y:S04]  /*21200*/  LDGSTS.E [R250+0x44400], desc[UR22][R26.64], P3 ;  /* 0x444000001afa7fae */ /* 0x000fe800099a1016 */
[----:B------:R-:W-:Y:S04]  /*21210*/  LDGSTS.E [R250+0x44800], desc[UR22][R24.64], P3 ;  /* 0x4480000018fa7fae */ /* 0x000fe800099a1016 */
[----:B---3--:R-:W-:Y:S04]  /*21220*/  LDGSTS.E [R250+0x44c00], desc[UR22][R54.64], P3 ;  /* 0x44c0000036fa7fae */ /* 0x008fe800099a1016 */
[----:B------:R-:W-:Y:S04]  /*21230*/  LDGSTS.E [R250+0x45000], desc[UR22][R52.64], P3 ;  /* 0x4500000034fa7fae */ /* 0x000fe800099a1016 */
[----:B------:R-:W-:Y:S04]  /*21240*/  LDGSTS.E [R250+0x45400], desc[UR22][R22.64], P3 ;  /* 0x4540000016fa7fae */ /* 0x000fe800099a1016 */
[----:B------:R-:W-:Y:S04]  /*21250*/  LDGSTS.E [R250+0x45800], desc[UR22][R20.64], P3 ;  /* 0x4580000014fa7fae */ /* 0x000fe800099a1016 */
[----:B------:R-:W-:Y:S04]  /*21260*/  LDGSTS.E [R250+0x45c00], desc[UR22][R50.64], P3 ;  /* 0x45c0000032fa7fae */ /* 0x000fe800099a1016 */
[----:B------:R-:W2:Y:S04]  /*21270*/  LDL.64 R22, [R1+0xc8] ;  /* 0x0000c80001167983 */ /* 0x000ea80000100a00 */
[----:B------:R-:W3:Y:S04]  /*21280*/  LDL.64 R20, [R1+0xd0] ;  /* 0x0000d00001147983 */ /* 0x000ee80000100a00 */
[----:B------:R-:W-:Y:S04]  /*21290*/  LDGSTS.E [R250+0x46000], desc[UR22][R48.64], P3 ;  /* 0x4600000030fa7fae */ /* 0x000fe800099a1016 */
[----:B------:R-:W2:Y:S04]  /*212a0*/  LDL.64 R50, [R1+0xd8] ;  /* 0x0000d80001327983 */ /* 0x000ea80000100a00 */
[----:B------:R-:W-:Y:S04]  /*212b0*/  LDGSTS.E [R250+0x46400], desc[UR22][R18.64], P3 ;  /* 0x4640000012fa7fae */ /* 0x000fe800099a1016 */
[----:B------:R-:W3:Y:S04]  /*212c0*/  LDL.64 R48, [R1+0xe0] ;  /* 0x0000e00001307983 */ /* 0x000ee80000100a00 */
        /* <DEDUP_REMOVED lines=27> */
[----:B------:R-:W-:Y:S04]  /*21480*/  LDGSTS.E [R250+0x50800], desc[UR22][R78.64], P3 ;  /* 0x508000004efa7fae */ /* 0x000fe800099a1016 */
[----:B----4-:R-:W-:Y:S04]  /*21490*/  LDGSTS.E [R250+0x50c00], desc[UR22][R16.64], P3 ;  /* 0x50c0000010fa7fae */ /* 0x010fe800099a1016 */
        /* <DEDUP_REMOVED lines=32> */
[----:B------:R-:W-:Y:S04]  /*216a0*/  LDGSTS.E [R251+0x40900], desc[UR22][R50.64], P3 ;  /* 0x4090000032fb7fae */ /* 0x000fe800099a1016 */
[----:B------:R-:W2:Y:S04]  /*216b0*/  LDL.64 R22, [R1+0x200] ;  /* 0x0002000001167983 */ /* 0x000ea80000100a00 */
        /* <DEDUP_REMOVED lines=22> */
[----:B----4-:R-:W-:Y:S04]  /*21820*/  LDGSTS.E [R251+0x43500], desc[UR22][R78.64], P3 ;  /* 0x435000004efb7fae */ /* 0x010fe800099a1016 */
        /* <DEDUP_REMOVED lines=17> */
[----:B------:R-:W4:Y:S04]  /*21940*/  LDL.64 R56, [R1+0x248] ;  /* 0x0002480001387983 */ /* 0x000f280000100a00 */
[----:B------:R-:W4:Y:S04]  /*21950*/  LDL.64 R26, [R1+0x260] ;  /* 0x00026000011a7983 */ /* 0x000f280000100a00 */
[----:B------:R-:W-:Y:S04]  /*21960*/  LDGSTS.E [R251+0x47500], desc[UR22][R54.64], P3 ;  /* 0x4750000036fb7fae */ /* 0x000fe800099a1016 */
[----:B------:R-:W4:Y:S04]  /*21970*/  LDL.64 R24, [R1+0x268] ;  /* 0x0002680001187983 */ /* 0x000f280000100a00 */
[----:B------:R-:W-:Y:S04]  /*21980*/  LDGSTS.E [R251+0x47900], desc[UR22][R52.64], P3 ;  /* 0x4790000034fb7fae */ /* 0x000fe800099a1016 */
        /* <DEDUP_REMOVED lines=12> */
[----:B------:R-:W3:Y:S04]  /*21a50*/  LDL.64 R22, [R1+0x288] ;  /* 0x0002880001167983 */ /* 0x000ee80000100a00 */
[----:B------:R-:W-:Y:S04]  /*21a60*/  LDGSTS.E [R251+0x50500], desc[UR22][R50.64], P3 ;  /* 0x5050000032fb7fae */ /* 0x000fe800099a1016 */
[----:B------:R-:W2:Y:S04]  /*21a70*/  LDL.64 R20, [R1+0x298] ;  /* 0x0002980001147983 */ /* 0x000ea80000100a00 */
        /* <DEDUP_REMOVED lines=20> */
[----:B------:R-:W2:Y:S04]  /*21bc0*/  LDL.64 R28, [R1+0x478] ;  /* 0x00047800011c7983 */ /* 0x000ea80000100a00 */
[----:B------:R-:W2:Y:S04]  /*21bd0*/  LDL.64 R90, [R1+0x348] ;  /* 0x00034800015a7983 */ /* 0x000ea80000100a00 */
[----:B------:R-:W2:Y:S04]  /*21be0*/  LDL.64 R58, [R1+0x460] ;  /* 0x00046000013a7983 */ /* 0x000ea80000100a00 */
[----:B------:R-:W2:Y:S04]  /*21bf0*/  LDL.64 R6, [R1+0x450] ;  /* 0x0004500001067983 */ /* 0x000ea80000100a00 */
        /* <DEDUP_REMOVED lines=31> */
[----:B---3--:R-:W-:Y:S04]  /*21df0*/  LDGSTS.E [R3+0x41600], desc[UR22][R22.64], P3 ;  /* 0x4160000016037fae */ /* 0x008fe800099a1016 */
[----:B------:R-:W3:Y:S04]  /*21e00*/  LDL.64 R52, [R1+0x3f8] ;  /* 0x0003f80001347983 */ /* 0x000ee80000100a00 */
[----:B--2---:R-:W-:Y:S04]  /*21e10*/  LDGSTS.E [R3+0x41a00], desc[UR22][R20.64], P3 ;  /* 0x41a0000014037fae */ /* 0x004fe800099a1016 */
        /* <DEDUP_REMOVED lines=155> */
[----:B------:R-:W5:Y:S04]  /*227d0*/  LDL.LU.64 R234, [R1+0xe58] ;  /* 0x000e580001ea7983 */ /* 0x000f680000300a00 */
        /* <DEDUP_REMOVED lines=8> */
[----:B------:R-:W5:Y:S04]  /*22860*/  LDL.LU.64 R62, [R1+0xe30] ;  /* 0x000e3000013e7983 */ /* 0x000f680000300a00 */
[----:B------:R-:W-:Y:S04]  /*22870*/  LDGSTS.E [R2+0x47f00], desc[UR22][R60.64], P3 ;  /* 0x47f000003c027fae */ /* 0x000fe800099a1016 */
        /* <DEDUP_REMOVED lines=12> */
[----:B---3--:R-:W-:Y:S04]  /*22940*/  LDGSTS.E [R2+0x51b00], desc[UR22][R24.64], P3 ;  /* 0x51b0000018027fae */ /* 0x008fe800099a1016 */
[----:B------:R-:W5:Y:S04]  /*22950*/  LDL.LU.64 R26, [R1+0xdf8] ;  /* 0x000df800011a7983 */ /* 0x000f680000300a00 */
[----:B--2---:R-:W-:Y:S04]  /*22960*/  LDGSTS.E [R2+0x51f00], desc[UR22][R54.64], P3 ;  /* 0x51f0000036027fae */ /* 0x004fe800099a1016 */
        /* <DEDUP_REMOVED lines=15> */
[----:B------:R1:W-:Y:S04]  /*22a60*/  LDGSTS.E [R2+0x53f00], desc[UR22][R230.64], P3 ;  /* 0x53f00000e6027fae */ /* 0x0003e800099a1016 */
[----:B------:R-:W2:Y:S04]  /*22a70*/  LDL.LU.64 R118, [R1+0xdb0] ;  /* 0x000db00001767983 */ /* 0x000ea80000300a00 */
[----:B------:R3:W-:Y:S04]  /*22a80*/  LDGSTS.E [R2+0x54300], desc[UR22][R120.64], P3 ;  /* 0x5430000078027fae */ /* 0x0007e800099a1016 */
[----:B------:R3:W5:Y:S04]  /*22a90*/  LDL.LU R231, [R1+0xda8] ;  /* 0x000da80001e77983 */ /* 0x0007680000300800 */
[----:B------:R3:W-:Y:S04]  /*22aa0*/  LDGSTS.E [R2+0x54700], desc[UR22][R116.64], P3 ;  /* 0x5470000074027fae */ /* 0x0007e800099a1016 */
[----:B------:R-:W3:Y:S04]  /*22ab0*/  LDL.LU.64 R120, [R1+0xda0] ;  /* 0x000da00001787983 */ /* 0x000ee80000300a00 */
        /* <DEDUP_REMOVED lines=8> */
[----:B------:R-:W3:Y:S04]  /*22b40*/  LDL.LU.64 R90, [R1+0xd78] ;  /* 0x000d7800015a7983 */ /* 0x000ee80000300a00 */
[----:B----4-:R4:W-:Y:S04]  /*22b50*/  LDGSTS.E [R2+0x55b00], desc[UR22][R78.64], P3 ;  /* 0x55b000004e027fae */ /* 0x0109e800099a1016 */
[----:B------:R4:W-:Y:S04]  /*22b60*/  LDGSTS.E [R2+0x55f00], desc[UR22][R16.64], P3 ;  /* 0x55f0000010027fae */ /* 0x0009e800099a1016 */
[----:B------:R-:W3:Y:S04]  /*22b70*/  LDL.LU.64 R78, [R1+0xd70] ;  /* 0x000d7000014e7983 */ /* 0x000ee80000300a00 */
[----:B------:R-:W3:Y:S01]  /*22b80*/  LDL.LU.64 R16, [R1+0xd68] ;  /* 0x000d680001107983 */ /* 0x000ee20000300a00 */
[----:B------:R-:W-:-:S06]  /*22b90*/  UIADD3 UR4, UPT, UPT, UR15, -0xc0, URZ ;  /* 0xffffff400f047890 */ /* 0x000fcc000fffe0ff */
[----:B------:R-:W-:Y:S02]  /*22ba0*/  ISETP.GE.AND P5, PT, R12, UR4, PT ;  /* 0x000000040c007c0c */ /* 0x000fe4000bfa6270 */
[----:B------:R-:W4:Y:S02]  /*22bb0*/  S2R R12, SR_TID.X ;  /* 0x00000000000c7919 */ /* 0x000f240000002100 */
[----:B-1----:R-:W-:-:S04]  /*22bc0*/  SEL R230, RZ, 0x4, P5 ;  /* 0x00000004ffe67807 */ /* 0x002fc80002800000 */
[----:B------:R-:W-:-:S04]  /*22bd0*/  SEL R230, R230, RZ, P2 ;  /* 0x000000ffe6e67207 */ /* 0x000fc80001000000 */
[----:B------:R-:W-:Y:S02]  /*22be0*/  ISETP.NE.U32.AND P5, PT, R230, RZ, PT ;  /* 0x000000ffe600720c */ /* 0x000fe40003fa5070 */
[----:B------:R-:W1:Y:S01]  /*22bf0*/  LDC R230, c[0x0][0x3a0] ;  /* 0x0000e800ffe67b82 */ /* 0x000e620000000800 */
[----:B----4-:R-:W-:-:S04]  /*22c00*/  SHF.R.U32.HI R12, RZ, 0x6, R12 ;  /* 0x00000006ff0c7819 */ /* 0x010fc8000001160c */
[----:B------:R-:W-:-:S04]  /*22c10*/  SGXT.U32 R12, R12, 0x1 ;  /* 0x000000010c0c781a */ /* 0x000fc80000000000 */
[----:B------:R-:W-:-:S04]  /*22c20*/  LOP3.LUT R12, R12, 0x2, RZ, 0xfc, !PT ;  /* 0x000000020c0c7812 */ /* 0x000fc800078efcff */
[----:B------:R-:W-:Y:S02]  /*22c30*/  ISETP.GE.AND P4, PT, R12, UR4, PT ;  /* 0x000000040c007c0c */ /* 0x000fe4000bf86270 */
[----:B------:R-:W4:Y:S01]  /*22c40*/  S2R R12, SR_TID.X ;  /* 0x00000000000c7919 */ /* 0x000f220000002100 */
[----:B-1----:R-:W-:Y:S01]  /*22c50*/  VIADD R230, R230, 0x3f ;  /* 0x0000003fe6e67836 */ /* 0x002fe20000000000 */
[----:B------:R-:W-:Y:S01]  /*22c60*/  ISETP.NE.U32.AND P1, PT, RZ, UR17, PT ;  /* 0x00000011ff007c0c */ /* 0x000fe2000bf25070 */
[----:B------:R-:W-:Y:S02]  /*22c70*/  USHF.R.S32.HI UR5, URZ, 0x1f, UR12 ;  /* 0x0000001fff057899 */ /* 0x000fe4000801140c */
[----:B------:R-:W-:Y:S02]  /*22c80*/  USHF.L.U32 UR11, UR12, 0x2, URZ ;  /* 0x000000020c0b7899 */ /* 0x000fe400080006ff */
[----:B------:R-:W-:Y:S01]  /*22c90*/  USHF.L.U64.HI UR12, UR12, 0x2, UR5 ;  /* 0x000000020c0c7899 */ /* 0x000fe20008010205 */
[----:B----4-:R-:W-:-:S04]  /*22ca0*/  SHF.R.U32.HI R12, RZ, 0x6, R12 ;  /* 0x00000006ff0c7819 */ /* 0x010fc8000001160c */
[----:B------:R-:W-:Y:S02]  /*22cb0*/  SGXT.U32 R12, R12, 0x1 ;  /* 0x000000010c0c781a */ /* 0x000fe40000000000 */
[----:B--2---:R-:W-:-:S04]  /*22cc0*/  IADD3 R118, P6, PT, R118, UR11, RZ ;  /* 0x0000000b76767c10 */ /* 0x004fc8000ffde0ff */
[----:B------:R-:W-:Y:S01]  /*22cd0*/  IADD3.X R119, PT, PT, R119, UR12, RZ, P6, !PT ;  /* 0x0000000c77777c10 */ /* 0x000fe2000b7fe4ff */
[----:B---3--:R1:W-:Y:S04]  /*22ce0*/  LDGSTS.E [R2+0x56300], desc[UR22][R16.64], P3 ;  /* 0x5630000010027fae */ /* 0x0083e800099a1016 */
[----:B------:R1:W-:Y:S04]  /*22cf0*/  LDGSTS.E [R2+0x56700], desc[UR22][R78.64], P3 ;  /* 0x567000004e027fae */ /* 0x0003e800099a1016 */
[----:B------:R1:W-:Y:S04]  /*22d00*/  LDGSTS.E [R2+0x56b00], desc[UR22][R90.64], P3 ;  /* 0x56b000005a027fae */ /* 0x0003e800099a1016 */
[----:B------:R1:W-:Y:S04]  /*22d10*/  LDGSTS.E [R2+0x56f00], desc[UR22][R92.64], P3 ;  /* 0x56f000005c027fae */ /* 0x0003e800099a1016 */
[----:B------:R1:W-:Y:S04]  /*22d20*/  LDGSTS.E [R2+0x57300], desc[UR22][R104.64], P3 ;  /* 0x5730000068027fae */ /* 0x0003e800099a1016 */
[----:B------:R1:W-:Y:S04]  /*22d30*/  LDGSTS.E [R2+0x57700], desc[UR22][R106.64], P3 ;  /* 0x577000006a027fae */ /* 0x0003e800099a1016 */
[----:B------:R1:W-:Y:S04]  /*22d40*/  LDGSTS.E [R2+0x57b00], desc[UR22][R116.64], P3 ;  /* 0x57b0000074027fae */ /* 0x0003e800099a1016 */
[----:B------:R1:W-:Y:S04]  /*22d50*/  LDGSTS.E [R2+0x57f00], desc[UR22][R120.64], P3 ;  /* 0x57f0000078027fae */ /* 0x0003e800099a1016 */
[----:B------:R-:W0:Y:S01]  /*22d60*/  LDGDEPBAR ;  /* 0x00000000000079af */ /* 0x000e220000000000 */
[----:B------:R-:W-:Y:S01]  /*22d70*/  ISETP.LT.OR P3, PT, R230, 0x40, P1 ;  /* 0x00000040e600780c */ /* 0x000fe20000f61670 */
[----:B------:R-:W-:-:S04]  /*22d80*/  DEPBAR.LE SB0, 0x4 ;  /* 0x000081000000791a */ /* 0x000fc80000000000 */
[----:B------:R-:W-:Y:S08]  /*22d90*/  BAR.SYNC.DEFER_BLOCKING 0x0 ;  /* 0x0000000000007b1d */ /* 0x000ff00000010000 */
[----:B-1----:R-:W-:Y:S05]  /*22da0*/  @P3 BRA `(.L_x_6) ;  /* 0x0000000400503947 */ /* 0x002fea0003800000 */
[----:B------:R-:W-:Y:S02]  /*22db0*/  UIADD3 UR13, UPT, UPT, UR7, 0x80000, URZ ;  /* 0x00080000070d7890 */ /* 0x000fe4000fffe0ff */
[----:B------:R-:W-:Y:S02]  /*22dc0*/  USHF.R.U32.HI UR64, URZ, 0x4, UR7 ;  /* 0x00000004ff407899 */ /* 0x000fe40008011607 */
[----:B------:R-:W-:Y:S02]  /*22dd0*/  USHF.R.U32.HI UR13, URZ, 0x4, UR13 ;  /* 0x00000004ff0d7899 */ /* 0x000fe4000801160d */
[----:B------:R-:W-:Y:S02]  /*22de0*/  USGXT.U32 UR64, UR64, 0xe ;  /* 0x0000000e4040789a */ /* 0x000fe40008000000 */
[----:B------:R-:W-:Y:S02]  /*22df0*/  USGXT.U32 UR32, UR13, 0xe ;  /* 0x0000000e0d20789a */ /* 0x000fe40008000000 */
[----:B------:R-:W-:-:S02]  /*22e00*/  UIADD3 UR34, UP2, UPT, UR64, 0x2, URZ ;  /* 0x0000000240227890 */ /* 0x000fc4000ff5e0ff */
[----:B------:R-:W-:Y:S01]  /*22e10*/  UIADD3 UR36, UP1, UPT, UR32, 0x2, URZ ;  /* 0x0000000220247890 */ /* 0x000fe2000ff3e0ff */
[----:B------:R-:W-:Y:S01]  /*22e20*/  UMOV UR5, URZ ;  /* 0x000000ff00057c82 */ /* 0x000fe20008000000 */
[----:B------:R-:W-:Y:S02]  /*22e30*/  UMOV UR6, URZ ;  /* 0x000000ff00067c82 */ /* 0x000fe40008000000 */
[----:B------:R-:W-:Y:S02]  /*22e40*/  UIADD3.X UR37, UPT, UPT, UR5, 0x40004040, URZ, UP1, !UPT ;  /* 0x4000404005257890 */ /* 0x000fe40008ffe4ff */
[----:B------:R-:W-:Y:S01]  /*22e50*/  UIADD3.X UR35, UPT, UPT, UR6, 0x40004040, URZ, UP2, !UPT ;  /* 0x4000404006237890 */ /* 0x000fe200097fe4ff */
[----:B------:R-:W-:Y:S01]  /*22e60*/  UMOV UR38, UR16 ;  /* 0x0000001000267c82 */ /* 0x000fe20008000000 */
[----:B------:R-:W-:Y:S02]  /*22e70*/  UMOV UR39, URZ ;  /* 0x000000ff00277c82 */ /* 0x000fe40008000000 */
[----:B------:R-:W-:-:S02]  /*22e80*/  UIADD3.64 UR70, UPT, UPT, UR34, 0x2, URZ ;  /* 0x0000000222467897 */ /* 0x000fc4000fffe0ff */
[----:B------:R-:W-:Y:S01]  /*22e90*/  UIADD3.64 UR40, UPT, UPT, UR36, 0x2, URZ ;  /* 0x0000000224287897 */ /* 0x000fe2000fffe0ff */
[----:B------:R-:W-:Y:S01]  /*22ea0*/  UMOV UR5, UR38 ;  /* 0x0000002600057c82 */ /* 0x000fe20008000000 */
[----:B------:R-:W-:Y:S02]  /*22eb0*/  UIADD3.64 UR62, UPT, UPT, UR34, 0x4, URZ ;  /* 0x00000004223e7897 */ /* 0x000fe4000fffe0ff */
[----:B------:R-:W-:Y:S01]  /*22ec0*/  UIADD3.64 UR44, UPT, UPT, UR36, 0x4, URZ ;  /* 0x00000004242c7897 */ /* 0x000fe2000fffe0ff */
[----:B------:R-:W-:Y:S01]  /*22ed0*/  UMOV UR66, 0x0 ;  /* 0x0000000000427882 */ /* 0x000fe20000000000 */
[----:B------:R-:W-:Y:S01]  /*22ee0*/  UMOV UR67, 0x4400910 ;  /* 0x0440091000437882 */ /* 0x000fe20000000000 */
[----:B------:R-:W-:Y:S01]  /*22ef0*/  UIADD3.64 UR38, UPT, UPT, UR34, 0x7fe, URZ ;  /* 0x000007fe22267897 */ /* 0x000fe2000fffe0ff */
[----:B------:R-:W-:Y:S01]  /*22f00*/  UMOV UR65, 0x40004040 ;  /* 0x4000404000417882 */ /* 0x000fe20000000000 */
[----:B------:R-:W-:Y:S01]  /*22f10*/  UMOV UR33, 0x40004040 ;  /* 0x4000404000217882 */ /* 0x000fe20000000000 */
[----:B------:R-:W-:Y:S01]  /*22f20*/  UIADD3.64 UR48, UPT, UPT, UR36, 0x1fe, URZ ;  /* 0x000001fe24307897 */ /* 0x000fe2000fffe0ff */
[----:B------:R1:W-:Y:S01]  /*22f30*/  UTCHMMA gdesc[UR32], gdesc[UR64], tmem[UR8], tmem[UR66], idesc[UR67], !UPT ;  /* 0x00ff4240200075ea */ /* 0x0003e2000f800008 */
[----:B------:R-:W-:-:S02]  /*22f40*/  UIADD3.64 UR42, UPT, UPT, UR34, 0x800, URZ ;  /* 0x00000800222a7897 */ /* 0x000fc4000fffe0ff */
[----:B------:R-:W-:Y:S02]  /*22f50*/  UIADD3.64 UR52, UPT, UPT, UR36, 0x200, URZ ;  /* 0x0000020024347897 */ /* 0x000fe4000fffe0ff */
[----:B------:R-:W-:Y:S02]  /*22f60*/  UIADD3.64 UR46, UPT, UPT, UR34, 0x802, URZ ;  /* 0x00000802222e7897 */ /* 0x000fe4000fffe0ff */
[----:B------:R-:W-:Y:S02]  /*22f70*/  UIADD3.64 UR56, UPT, UPT, UR36, 0x202, URZ ;  /* 0x0000020224387897 */ /* 0x000fe4000fffe0ff */
[----:B------:R-:W-:Y:S02]  /*22f80*/  UIADD3.64 UR50, UPT, UPT, UR34, 0x804, URZ ;  /* 0x0000080422327897 */ /* 0x000fe4000fffe0ff */
[----:B-1----:R-:W-:Y:S01]  /*22f90*/  UIADD3.64 UR64, UPT, UPT, UR36, 0x204, URZ ;  /* 0x0000020424407897 */ /* 0x002fe2000fffe0ff */
[----:B------:R-:W-:Y:S01]  /*22fa0*/  UMOV UR72, 0x0 ;  /* 0x0000000000487882 */ /* 0x000fe20000000000 */
[----:B------:R-:W-:Y:S01]  /*22fb0*/  UMOV UR73, 0x4400910 ;  /* 0x0440091000497882 */ /* 0x000fe20000000000 */
[----:B------:R-:W-:-:S02]  /*22fc0*/  UIADD3 UR24, UPT, UPT, UR8, 0x100000, URZ ;  /* 0x0010000008187890 */ /* 0x000fc4000fffe0ff */
[----:B------:R1:W-:Y:S01]  /*22fd0*/  UTCHMMA gdesc[UR36], gdesc[UR34], tmem[UR8], tmem[UR72], idesc[UR73], UPT ;  /* 0x00ff4822240075ea */ /* 0x0003e2000b800008 */
[----:B------:R-:W-:Y:S01]  /*22fe0*/  UIADD3.64 UR54, UPT, UPT, UR34, 0xffe, URZ ;  /* 0x00000ffe22367897 */ /* 0x000fe2000fffe0ff */
[----:B------:R-:W-:Y:S01]  /*22ff0*/  UMOV UR68, 0x0 ;  /* 0x0000000000447882 */ /* 0x000fe20000000000 */
[----:B------:R-:W-:Y:S01]  /*23000*/  UMOV UR69, 0x4400910 ;  /* 0x0440091000457882 */ /* 0x000fe20000000000 */
[----:B------:R-:W-:Y:S02]  /*23010*/  UIADD3 UR21, UPT, UPT, UR8, 0x100000, URZ ;  /* 0x0010000008157890 */ /* 0x000fe4000fffe0ff */
[----:B------:R2:W-:Y:S01]  /*23020*/  UTCHMMA gdesc[UR40], gdesc[UR70], tmem[UR8], tmem[UR68], idesc[UR69], UPT ;  /* 0x00ff4446280075ea */ /* 0x0005e2000b800008 */
[----:B------:R-:W-:Y:S01]  /*23030*/  UIADD3.64 UR58, UPT, UPT, UR34, 0x1000, URZ ;  /* 0x00001000223a7897 */ /* 0x000fe2000fffe0ff */
        /* <DEDUP_REMOVED lines=9> */
[----:B-1----:R-:W-:Y:S01]  /*230d0*/  UIADD3.64 UR72, UPT, UPT, UR34, 0x1004, URZ ;  /* 0x0000100422487897 */ /* 0x002fe2000fffe0ff */
[----:B------:R-:W-:Y:S01]  /*230e0*/  UMOV UR28, 0x0 ;  /* 0x00000000001c7882 */ /* 0x000fe20000000000 */
[----:B------:R-:W-:Y:S01]  /*230f0*/  UMOV UR29, 0x4400910 ;  /* 0x04400910001d7882 */ /* 0x000fe20000000000 */
[----:B------:R-:W-:-:S02]  /*23100*/  UIADD3 UR18, UPT, UPT, UR8, 0x100000, URZ ;  /* 0x0010000008127890 */ /* 0x000fc4000fffe0ff */
[----:B------:R1:W-:Y:S01]  /*23110*/  UTCHMMA gdesc[UR52], gdesc[UR42], tmem[UR8], tmem[UR28], idesc[UR29], UPT ;  /* 0x00ff1c2a340075ea */ /* 0x0003e2000b800008 */
[----:B--2---:R-:W-:Y:S01]  /*23120*/  UIADD3.64 UR68, UPT, UPT, UR34, 0x17fe, URZ ;  /* 0x000017fe22447897 */ /* 0x004fe2000fffe0ff */
[----:B------:R-:W-:Y:S01]  /*23130*/  UMOV UR30, 0x0 ;  /* 0x00000000001e7882 */ /* 0x000fe20000000000 */
[----:B------:R-:W-:Y:S01]  /*23140*/  UMOV UR31, 0x4400910 ;  /* 0x04400910001f7882 */ /* 0x000fe20000000000 */
[----:B------:R-:W-:Y:S02]  /*23150*/  UIADD3 UR17, UPT, UPT, UR8, 0x100000, URZ ;  /* 0x0010000008117890 */ /* 0x000fe4000fffe0ff */
[----:B------:R1:W-:Y:S01]  /*23160*/  UTCHMMA gdesc[UR56], gdesc[UR46], tmem[UR8], tmem[UR30], idesc[UR31], UPT ;  /* 0x00ff1e2e380075ea */ /* 0x0003e2000b800008 */
[----:B------:R-:W-:Y:S02]  /*23170*/  UIADD3.64 UR70, UPT, UPT, UR34, 0x1800, URZ ;  /* 0x0000180022467897 */ /* 0x000fe4000fffe0ff */
[----:B------:R-:W-:Y:S02]  /*23180*/  UIADD3 UR13, UPT, UPT, UR8, 0x100000, URZ ;  /* 0x00100000080d7890 */ /* 0x000fe4000fffe0ff */
[----:B---3--:R-:W-:Y:S01]  /*23190*/  UIADD3.64 UR60, UPT, UPT, UR34, 0x1802, URZ ;  /* 0x00001802223c7897 */ /* 0x008fe2000fffe0ff */
[----:B----4-:R-:W-:Y:S01]  /*231a0*/  UMOV UR38, 0x0 ;  /* 0x0000000000267882 */ /* 0x010fe20000000000 */
[----:B------:R-:W-:Y:S01]  /*231b0*/  UMOV UR39, 0x4400910 ;  /* 0x0440091000277882 */ /* 0x000fe20000000000 */
[----:B------:R-:W-:-:S02]  /*231c0*/  UIADD3 UR6, UPT, UPT, UR8, 0x100000, URZ ;  /* 0x0010000008067890 */ /* 0x000fc4000fffe0ff */
[----:B------:R1:W-:Y:S01]  /*231d0*/  UTCHMMA gdesc[UR64], gdesc[UR50], tmem[UR8], tmem[UR38], idesc[UR39], UPT ;  /* 0x00ff2632400075ea */ /* 0x0003e2000b800008 */
[----:B------:R-:W-:Y:S01]  /*231e0*/  UIADD3.64 UR34, UPT, UPT, UR34, 0x1804, URZ ;  /* 0x0000180422227897 */ /* 0x000fe2000fffe0ff */
[----:B------:R1:W-:Y:S01]  /*231f0*/  UTCHMMA gdesc[UR32], gdesc[UR54], tmem[UR24], tmem[UR26], idesc[UR27], !UPT ;  /* 0x00ff1a36200075ea */ /* 0x0003e2000f800018 */
[----:B------:R-:W-:Y:S01]  /*23200*/  UMOV UR62, 0x0 ;  /* 0x00000000003e7882 */ /* 0x000fe20000000000 */
[----:B------:R-:W-:Y:S01]  /*23210*/  UMOV UR63, 0x4400910 ;  /* 0x04400910003f7882 */ /* 0x000fe20000000000 */
[----:B------:R-:W-:Y:S01]  /*23220*/  UMOV UR76, 0x0 ;  /* 0x00000000004c7882 */ /* 0x000fe20000000000 */
[----:B------:R1:W-:Y:S01]  /*23230*/  UTCHMMA gdesc[UR36], gdesc[UR58], tmem[UR21], tmem[UR62], idesc[UR63], UPT ;  /* 0x00ff3e3a240075ea */ /* 0x0003e2000b800015 */
[----:B------:R1:W-:Y:S01]  /*23240*/  UTCHMMA gdesc[UR40], gdesc[UR66], tmem[UR20], tmem[UR28], idesc[UR29], UPT ;  /* 0x00ff1c42280075ea */ /* 0x0003e2000b800014 */
[----:B------:R1:W-:Y:S01]  /*23250*/  UTCHMMA gdesc[UR44], gdesc[UR72], tmem[UR19], tmem[UR38], idesc[UR39], UPT ;  /* 0x00ff26482c0075ea */ /* 0x0003e2000b800013 */
[----:B------:R-:W-:Y:S01]  /*23260*/  UMOV UR77, 0x4400910 ;  /* 0x04400910004d7882 */ /* 0x000fe20000000000 */
[----:B------:R1:W-:Y:S01]  /*23270*/  UTCHMMA gdesc[UR48], gdesc[UR68], tmem[UR18], tmem[UR26], idesc[UR27], UPT ;  /* 0x00ff1a44300075ea */ /* 0x0003e2000b800012 */
[----:B------:R-:W-:Y:S01]  /*23280*/  UMOV UR74, 0x0 ;  /* 0x00000000004a7882 */ /* 0x000fe20000000000 */
[----:B------:R-:W-:Y:S01]  /*23290*/  UMOV UR75, 0x4400910 ;  /* 0x04400910004b7882 */ /* 0x000fe20000000000 */
[----:B------:R1:W-:Y:S01]  /*232a0*/  UTCHMMA gdesc[UR52], gdesc[UR70], tmem[UR17], tmem[UR62], idesc[UR63], UPT ;  /* 0x00ff3e46340075ea */ /* 0x0003e2000b800011 */
[----:B------:R1:W-:Y:S01]  /*232b0*/  UTCHMMA gdesc[UR56], gdesc[UR60], tmem[UR13], tmem[UR76], idesc[UR77], UPT ;  /* 0x00ff4c3c380075ea */ /* 0x0003e2000b80000d */
[----:B------:R1:W-:Y:S01]  /*232c0*/  UTCHMMA gdesc[UR64], gdesc[UR34], tmem[UR6], tmem[UR74], idesc[UR75], UPT ;  /* 0x00ff4a22400075ea */ /* 0x0003e2000b800006 */
[----:B------:R1:W-:Y:S01]  /*232d0*/  UTCBAR [UR5], URZ ;  /* 0x000000ff050073e9 */ /* 0x0003e200080000ff */
[----:B------:R-:W-:Y:S01]  /*232e0*/  NOP ;  /* 0x0000000000007918 */ /* 0x000fe20000000000 */
.L_x_6:
[----:B------:R-:W2:Y:S01]  /*232f0*/  S2R R230, SR_TID.X ;  /* 0x0000000000e67919 */ /* 0x000ea20000002100 */
[----:B------:R-:W-:Y:S01]  /*23300*/  BAR.SYNC.DEFER_BLOCKING 0x0 ;  /* 0x0000000000007b1d */ /* 0x000fe20000010000 */
[----:B-----5:R-:W-:-:S04]  /*23310*/  IADD3 R18, P6, PT, R18, UR11, RZ ;  /* 0x0000000b12127c10 */ /* 0x020fc8000ffde0ff */
[----:B------:R-:W-:Y:S02]  /*23320*/  IADD3.X R19, PT, PT, R19, UR12, RZ, P6, !PT ;  /* 0x0000000c13137c10 */ /* 0x000fe4000b7fe4ff */
[----:B------:R-:W-:Y:S01]  /*23330*/  IADD3 R48, P6, PT, R48, UR11, RZ ;  /* 0x0000000b30307c10 */ /* 0x000fe2000ffde0ff */
[----:B------:R3:W-:Y:S03]  /*23340*/  STL.64 [R1+0xda8], R16 ;  /* 0x000da81001007387 */ /* 0x0007e60000100a00 */
[----:B------:R-:W-:Y:S01]  /*23350*/  IADD3.X R49, PT, PT, R49, UR12, RZ, P6, !PT ;  /* 0x0000000c31317c10 */ /* 0x000fe2000b7fe4ff */
[----:B------:R-:W-:Y:S01]  /*23360*/  STL.64 [R1+0xda0], R78 ;  /* 0x000da04e01007387 */ /* 0x000fe20000100a00 */
[----:B------:R-:W-:-:S03]  /*23370*/  IADD3 R50, P6, PT, R50, UR11, RZ ;  /* 0x0000000b32327c10 */ /* 0x000fc6000ffde0ff */
[----:B------:R-:W-:Y:S01]  /*23380*/  STL.64 [R1+0xd98], R90 ;  /* 0x000d985a01007387 */ /* 0x000fe20000100a00 */
[----:B------:R-:W-:Y:S02]  /*23390*/  IADD3.X R51, PT, PT, R51, UR12, RZ, P6, !PT ;  /* 0x0000000c33337c10 */ /* 0x000fe4000b7fe4ff */
[----:B------:R-:W-:Y:S01]  /*233a0*/  IADD3 R22, P6, PT, R22, UR11, RZ ;  /* 0x0000000b16167c10 */ /* 0x000fe2000ffde0ff */
[----:B---3--:R-:W3:Y:S03]  /*233b0*/  S2R R16, SR_TID.X ;  /* 0x0000000000107919 */ /* 0x008ee60000002100 */
[----:B------:R-:W-:Y:S01]  /*233c0*/  IADD3.X R23, PT, PT, R23, UR12, RZ, P6, !PT ;  /* 0x0000000c17177c10 */ /* 0x000fe2000b7fe4ff */
[----:B------:R-:W-:Y:S01]  /*233d0*/  @!PT LDS RZ, [RZ] ;  /* 0x00000000fffff984 */ /* 0x000fe20000000800 */
[----:B------:R-:W-:Y:S01]  /*233e0*/  @!PT LDS RZ, [RZ] ;  /* 0x00000000fffff984 */ /* 0x000fe20000000800 */
[----:B------:R-:W-:Y:S01]  /*233f0*/  @!PT LDS RZ, [RZ] ;  /* 0x00000000fffff984 */ /* 0x000fe20000000800 */
[----:B------:R-:W-:Y:S01]  /*23400*/  LDGSTS.E [R252+-0x74000], desc[UR22][R118.64], P5 ;  /* 0x8c00000076fc7fae */ /* 0x000fe2000a9a1016 */
[----:B------:R-:W-:Y:S02]  /*23410*/  ISETP.GE.AND P5, PT, R231, UR4, PT ;  /* 0x00000004e7007c0c */ /* 0x000fe4000bfa6270 */
[----:B------:R-:W-:Y:S01]  /*23420*/  IADD3 R52, P6, PT, R52, UR11, RZ ;  /* 0x0000000b34347c10 */ /* 0x000fe2000ffde0ff */
[----:B------:R-:W-:Y:S01]  /*23430*/  STL.64 [R1+0xd90], R92 ;  /* 0x000d905c01007387 */ /* 0x000fe20000100a00 */
[----:B--2---:R-:W-:-:S02]  /*23440*/  SHF.R.U32.HI R17, RZ, 0x6, R230 ;  /* 0x00000006ff117819 */ /* 0x004fc400000116e6 */
[----:B------:R-:W-:Y:S01]  /*23450*/  SEL R230, RZ, 0x4, P4 ;  /* 0x00000004ffe67807 */ /* 0x000fe20002000000 */
[----:B------:R-:W-:Y:S01]  /*23460*/  STL.64 [R1+0xd88], R104 ;  /* 0x000d886801007387 */ /* 0x000fe20000100a00 */
[----:B------:R-:W-:Y:S02]  /*23470*/  SGXT.U32 R17, R17, 0x1 ;  /* 0x000000011111781a */ /* 0x000fe40000000000 */
[----:B------:R-:W-:Y:S01]  /*23480*/  SEL R230, R230, RZ, P2 ;  /* 0x000000ffe6e67207 */ /* 0x000fe20001000000 */
[----:B------:R-:W-:Y:S01]  /*23490*/  STL.64 [R1+0xd80], R106 ;  /* 0x000d806a01007387 */ /* 0x000fe20000100a00 */
[----:B------:R-:W-:Y:S02]  /*234a0*/  LOP3.LUT R17, R17, 0x20, RZ, 0xfc, !PT ;  /* 0x0000002011117812 */ /* 0x000fe400078efcff */
[----:B------:R-:W-:Y:S01]  /*234b0*/  ISETP.NE.U32.AND P3, PT, R230, RZ, PT ;  /* 0x000000ffe600720c */ /* 0x000fe20003f65070 */
[----:B------:R-:W-:Y:S01]  /*234c0*/  STL.64 [R1+0xd78], R116 ;  /* 0x000d787401007387 */ /* 0x000fe20000100a00 */
[----:B------:R-:W-:-:S02]  /*234d0*/  ISETP.GE.AND P4, PT, R17, UR4, PT ;  /* 0x0000000411007c0c */ /* 0x000fc4000bf86270 */
[----:B------:R-:W-:Y:S01]  /*234e0*/  SEL R230, RZ, 0x4, P5 ;  /* 0x00000004ffe67807 */ /* 0x000fe20002800000 */
[----:B------:R-:W2:Y:S01]  /*234f0*/  S2R R17, SR_TID.X ;  /* 0x0000000000117919 */ /* 0x000ea20000002100 */
[----:B------:R-:W-:Y:S02]  /*23500*/  SEL R231, RZ, 0x4, P4 ;  /* 0x00000004ffe77807 */ /* 0x000fe40002000000 */
[----:B------:R-:W-:Y:S01]  /*23510*/  SEL R230, R230, RZ, P2 ;  /* 0x000000ffe6e67207 */ /* 0x000fe20001000000 */
[----:B------:R-:W-:Y:S01]  /*23520*/  STL.64 [R1+0xd70], R120 ;  /* 0x000d707801007387 */ /* 0x000fe20000100a00 */
[----:B------:R-:W-:Y:S02]  /*23530*/  SEL R231, R231, RZ, P2 ;  /* 0x000000ffe7e77207 */ /* 0x000fe40001000000 */
[----:B------:R-:W-:Y:S01]  /*23540*/  ISETP.NE.U32.AND P4, PT, R230, RZ, PT ;  /* 0x000000ffe600720c */ /* 0x000fe20003f85070 */
[----:B------:R-:W-:Y:S01]  /*23550*/  LDGSTS.E [R252+-0x73ff8], desc[UR22][R18.64], P3 ;  /* 0x8c00800012fc7fae */ /* 0x000fe200099a1016 */
[----:B------:R-:W-:-:S02]  /*23560*/  ISETP.NE.U32.AND P5, PT, R231, RZ, PT ;  /* 0x000000ffe700720c */ /* 0x000fc40003fa5070 */
[----:B------:R-:W-:Y:S01]  /*23570*/  IADD3.X R53, PT, PT, R53, UR12, RZ, P6, !PT ;  /* 0x0000000c35357c10 */ /* 0x000fe2000b7fe4ff */
[----:B------:R4:W-:Y:S01]  /*23580*/  STL.64 [R1+0xd68], R12 ;  /* 0x000d680c01007387 */ /* 0x0009e20000100a00 */
[----:B------:R-:W-:-:S03]  /*23590*/  IADD3 R54, P6, PT, R54, UR11, RZ ;  /* 0x0000000b36367c10 */ /* 0x000fc6000ffde0ff */
[----:B------:R-:W-:Y:S01]  /*235a0*/  STL.64 [R1+0xdb0], R118 ;  /* 0x000db07601007387 */ /* 0x000fe20000100a00 */
[----:B------:R-:W-:Y:S02]  /*235b0*/  IADD3.X R55, PT, PT, R55, UR12, RZ, P6, !PT ;  /* 0x0000000c37377c10 */ /* 0x000fe4000b7fe4ff */
[----:B------:R-:W-:Y:S01]  /*235c0*/  IADD3 R26, P6, PT, R26, UR11, RZ ;  /* 0x0000000b1a1a7c10 */ /* 0x000fe2000ffde0ff */
[----:B------:R1:W-:Y:S03]  /*235d0*/  STL.64 [R1+0xdb8], R18 ;  /* 0x000db81201007387 */ /* 0x0003e60000100a00 */
[----:B------:R-:W-:Y:S01]  /*235e0*/  IADD3.X R27, PT, PT, R27, UR12, RZ, P6, !PT ;  /* 0x0000000c1b1b7c10 */ /* 0x000fe2000b7fe4ff */
[----:B----4-:R-:W4:Y:S01]  /*235f0*/  S2R R12, SR_TID.X ;  /* 0x00000000000c7919 */ /* 0x010f220000002100 */
[----:B------:R-:W-:Y:S01]  /*23600*/  IADD3 R56, P6, PT, R56, UR11, RZ ;  /* 0x0000000b38387c10 */ /* 0x000fe2000ffde0ff */
[----:B------:R-:W-:Y:S03]  /*23610*/  LDGSTS.E [R252+-0x72000], desc[UR22][R48.64], P5 ;  /* 0x8e00000030fc7fae */ /* 0x000fe6000a9a1016 */
[----:B------:R-:W-:-:S02]  /*23620*/  IADD3.X R57, PT, PT, R57, UR12, RZ, P6, !PT ;  /* 0x0000000c39397c10 */ /* 0x000fc4000b7fe4ff */
[----:B------:R-:W-:Y:S01]  /*23630*/  IADD3 R58, P6, PT, R58, UR11, RZ ;  /* 0x0000000b3a3a7c10 */ /* 0x000fe2000ffde0ff */
[----:B------:R1:W-:Y:S01]  /*23640*/  LDGSTS.E [R252+-0x71ff8], desc[UR22][R50.64], P4 ;  /* 0x8e00800032fc7fae */ /* 0x0003e2000a1a1016 */
[----:B--2---:R-:W-:Y:S02]  /*23650*/  SHF.R.U32.HI R17, RZ, 0x6, R17 ;  /* 0x00000006ff117819 */ /* 0x004fe40000011611 */
[----:B------:R-:W-:Y:S01]  /*23660*/  IADD3.X R59, PT, PT, R59, UR12, RZ, P6, !PT ;  /* 0x0000000c3b3b7c10 */ /* 0x000fe2000b7fe4ff */
[----:B------:R-:W-:Y:S01]  /*23670*/  STL.64 [R1+0xdc0], R48 ;  /* 0x000dc03001007387 */ /* 0x000fe20000100a00 */
[----:B------:R-:W-:Y:S02]  /*23680*/  SGXT.U32 R17, R17, 0x1 ;  /* 0x000000011111781a */ /* 0x000fe40000000000 */
[----:B------:R-:W-:Y:S01]  /*23690*/  IADD3 R30, P6, PT, R30, UR11, RZ ;  /* 0x0000000b1e1e7c10 */ /* 0x000fe2000ffde0ff */
[----:B------:R-:W-:Y:S01]  /*236a0*/  STL.64 [R1+0xdc8], R50 ;  /* 0x000dc83201007387 */ /* 0x000fe20000100a00 */
[----:B------:R-:W-:-:S02]  /*236b0*/  LOP3.LUT R17, R17, 0x4, RZ, 0xfc, !PT ;  /* 0x0000000411117812 */ /* 0x000fc400078efcff */
[----:B------:R-:W-:Y:S01]  /*236c0*/  IADD3.X R31, PT, PT, R31, UR12, RZ, P6, !PT ;  /* 0x0000000c1f1f7c10 */ /* 0x000fe2000b7fe4ff */
[----:B------:R-:W2:Y:S01]  /*236d0*/  LDL.LU.64 R104, [R1+0xc0] ;  /* 0x0000c00001687983 */ /* 0x000ea20000300a00 */
[----:B------:R-:W-:Y:S01]  /*236e0*/  ISETP.GE.AND P3, PT, R17, UR4, PT ;  /* 0x0000000411007c0c */ /* 0x000fe2000bf66270 */
[----:B-1----:R-:W-:Y:S01]  /*236f0*/  USHF.L.U32 UR13, UR14, 0x2, URZ ;  /* 0x000000020e0d7899 */ /* 0x002fe200080006ff */
[----:B------:R-:W-:Y:S01]  /*23700*/  IADD3 R60, P6, PT, R60, UR11, RZ ;  /* 0x0000000b3c3c7c10 */ /* 0x000fe2000ffde0ff */
[----:B------:R-:W1:Y:S01]  /*23710*/  S2R R17, SR_TID.X ;  /* 0x0000000000117919 */ /* 0x000e620000002100 */
[----:B------:R-:W-:Y:S01]  /*23720*/  SEL R230, RZ, 0x4, P3 ;  /* 0x00000004ffe67807 */ /* 0x000fe20001800000 */
[----:B------:R-:W2:Y:S01]  /*23730*/  LDC R252, c[0x0][0x3a0] ;  /* 0x0000e800fffc7b82 */ /* 0x000ea20000000800 */
[----:B------:R-:W-:Y:S01]  /*23740*/  IADD3 R20, P3, PT, R20, UR11, RZ ;  /* 0x0000000b14147c10 */ /* 0x000fe2000ff7e0ff */
[----:B------:R-:W2:Y:S01]  /*23750*/  LDL.LU.64 R92, [R1+0xb8] ;  /* 0x0000b800015c7983 */ /* 0x000ea20000300a00 */
[----:B------:R-:W-:-:S02]  /*23760*/  SEL R230, R230, RZ, P2 ;  /* 0x000000ffe6e67207 */ /* 0x000fc40001000000 */
[----:B------:R-:W-:Y:S02]  /*23770*/  IADD3.X R21, PT, PT, R21, UR12, RZ, P3, !PT ;  /* 0x0000000c15157c10 */ /* 0x000fe40009ffe4ff */
[----:B------:R-:W-:Y:S02]  /*23780*/  ISETP.NE.U32.AND P4, PT, R230, RZ, PT ;  /* 0x000000ffe600720c */ /* 0x000fe40003f85070 */
[----:B------:R-:W-:Y:S02]  /*23790*/  IADD3.X R61, PT, PT, R61, UR12, RZ, P6, !PT ;  /* 0x0000000c3d3d7c10 */ /* 0x000fe4000b7fe4ff */
[----:B------:R-:W-:-:S04]  /*237a0*/  IADD3 R62, P6, PT, R62, UR11, RZ ;  /* 0x0000000b3e3e7c10 */ /* 0x000fc8000ffde0ff */
[----:B------:R-:W-:Y:S02]  /*237b0*/  IADD3.X R63, PT, PT, R63, UR12, RZ, P6, !PT ;  /* 0x0000000c3f3f7c10 */ /* 0x000fe4000b7fe4ff */
[----:B------:R-:W-:-:S03]  /*237c0*/  IADD3 R34, P6, PT, R34, UR11, RZ ;  /* 0x0000000b22227c10 */ /* 0x000fc6000ffde0ff */
[----:B------:R-:W-:Y:S01]  /*237d0*/  LDGSTS.E [R6+-0x74000], desc[UR22][R20.64], P4 ;  /* 0x8c00000014067fae */ /* 0x000fe2000a1a1016 */
[----:B------:R-:W-:Y:S02]  /*237e0*/  IADD3.X R35, PT, PT, R35, UR12, RZ, P6, !PT ;  /* 0x0000000c23237c10 */ /* 0x000fe4000b7fe4ff */
[----:B------:R-:W-:-:S04]  /*237f0*/  IADD3 R64, P6, PT, R64, UR11, RZ ;  /* 0x0000000b40407c10 */ /* 0x000fc8000ffde0ff */
[----:B------:R-:W-:Y:S02]  /*23800*/  IADD3.X R65, PT, PT, R65, UR12, RZ, P6, !PT ;  /* 0x0000000c41417c10 */ /* 0x000fe4000b7fe4ff */
[----:B------:R-:W-:Y:S02]  /*23810*/  IADD3 R66, P6, PT, R66, UR11, RZ ;  /* 0x0000000b42427c10 */ /* 0x000fe4000ffde0ff */
[----:B-1----:R-:W-:Y:S02]  /*23820*/  SHF.R.U32.HI R17, RZ, 0x6, R17 ;  /* 0x00000006ff117819 */ /* 0x002fe40000011611 */
[----:B------:R-:W-:Y:S02]  /*23830*/  IADD3.X R67, PT, PT, R67, UR12, RZ, P6, !PT ;  /* 0x0000000c43437c10 */ /* 0x000fe4000b7fe4ff */
[----:B------:R-:W-:Y:S02]  /*23840*/  SGXT.U32 R17, R17, 0x1 ;  /* 0x000000011111781a */ /* 0x000fe40000000000 */
[----:B------:R-:W-:-:S02]  /*23850*/  IADD3 R38, P6, PT, R38, UR11, RZ ;  /* 0x0000000b26267c10 */ /* 0x000fc4000ffde0ff */
[----:B------:R-:W-:Y:S02]  /*23860*/  LOP3.LUT R17, R17, 0x6, RZ, 0xfc, !PT ;  /* 0x0000000611117812 */ /* 0x000fe400078efcff */
[----:B------:R-:W-:Y:S02]  /*23870*/  IADD3.X R39, PT, PT, R39, UR12, RZ, P6, !PT ;  /* 0x0000000c27277c10 */ /* 0x000fe4000b7fe4ff */
[----:B------:R-:W-:Y:S02]  /*23880*/  ISETP.GE.AND P3, PT, R17, UR4, PT ;  /* 0x0000000411007c0c */ /* 0x000fe4000bf66270 */
[--C-:B---3--:R-:W-:Y:S02]  /*23890*/  SHF.R.U32.HI R17, RZ, 0x6, R16.reuse ;  /* 0x00000006ff117819 */ /* 0x108fe40000011610 */
[----:B------:R-:W-:Y:S02]  /*238a0*/  SHF.R.U32.HI R16, RZ, 0x6, R16 ;  /* 0x00000006ff107819 */ /* 0x000fe40000011610 */
[----:B------:R-:W-:-:S02]  /*238b0*/  SGXT.U32 R17, R17, 0x1 ;  /* 0x000000011111781a */ /* 0x000fc40000000000 */
[----:B------:R-:W-:Y:S02]  /*238c0*/  SGXT.U32 R16, R16, 0x1 ;  /* 0x000000011010781a */ /* 0x000fe40000000000 */
[----:B------:R-:W-:Y:S02]  /*238d0*/  SEL R230, RZ, 0x4, P3 ;  /* 0x00000004ffe67807 */ /* 0x000fe40001800000 */
[----:B------:R-:W-:Y:S02]  /*238e0*/  LOP3.LUT R16, R16, 0x24, RZ, 0xfc, !PT ;  /* 0x0000002410107812 */ /* 0x000fe400078efcff */
[----:B------:R-:W-:Y:S02]  /*238f0*/  LOP3.LUT R17, R17, 0x26, RZ, 0xfc, !PT ;  /* 0x0000002611117812 */ /* 0x000fe400078efcff */
[----:B------:R-:W-:Y:S02]  /*23900*/  SEL R230, R230, RZ, P2 ;  /* 0x000000ffe6e67207 */ /* 0x000fe40001000000 */
[----:B------:R-:W-:-:S02]  /*23910*/  ISETP.GE.AND P4, PT, R16, UR4, PT ;  /* 0x0000000410007c0c */ /* 0x000fc4000bf86270 */
[----:B------:R-:W-:Y:S02]  /*23920*/  ISETP.GE.AND P5, PT, R17, UR4, PT ;  /* 0x0000000411007c0c */ /* 0x000fe4000bfa6270 */
[----:B------:R-:W-:Y:S02]  /*23930*/  ISETP.NE.U32.AND P3, PT, R230, RZ, PT ;  /* 0x000000ffe600720c */ /* 0x000fe40003f65070 */
[----:B------:R-:W-:Y:S02]  /*23940*/  SEL R231, RZ, 0x4, P4 ;  /* 0x00000004ffe77807 */ /* 0x000fe40002000000 */
[----:B------:R-:W-:Y:S02]  /*23950*/  SEL R230, RZ, 0x4, P5 ;  /* 0x00000004ffe67807 */ /* 0x000fe40002800000 */
[----:B------:R-:W-:Y:S02]  /*23960*/  SEL R231, R231, RZ, P2 ;  /* 0x000000ffe7e77207 */ /* 0x000fe40001000000 */
[----:B------:R-:W-:-:S02]  /*23970*/  SEL R230, R230, RZ, P2 ;  /* 0x000000ffe6e67207 */ /* 0x000fc40001000000 */
[--C-:B----4-:R-:W-:Y:S02]  /*23980*/  SHF.R.U32.HI R17, RZ, 0x6, R12.reuse ;  /* 0x00000006ff117819 */ /* 0x110fe4000001160c */
[----:B------:R-:W-:Y:S01]  /*23990*/  ISETP.NE.U32.AND P5, PT, R231, RZ, PT ;  /* 0x000000ffe700720c */ /* 0x000fe20003fa5070 */
[----:B------:R-:W-:Y:S01]  /*239a0*/  LDGSTS.E [R6+-0x73ff8], desc[UR22][R22.64], P3 ;  /* 0x8c00800016067fae */ /* 0x000fe200099a1016 */
[----:B------:R-:W-:Y:S02]  /*239b0*/  ISETP.NE.U32.AND P4, PT, R230, RZ, PT ;  /* 0x000000ffe600720c */ /* 0x000fe40003f85070 */
[----:B------:R-:W-:Y:S02]  /*239c0*/  SGXT.U32 R17, R17, 0x1 ;  /* 0x000000011111781a */ /* 0x000fe40000000000 */
[----:B------:R-:W-:Y:S02]  /*239d0*/  SHF.R.U32.HI R16, RZ, 0x6, R12 ;  /* 0x00000006ff107819 */ /* 0x000fe4000001160c */
[----:B------:R-:W-:-:S02]  /*239e0*/  LOP3.LUT R17, R17, 0x8, RZ, 0xfc, !PT ;  /* 0x0000000811117812 */ /* 0x000fc400078efcff */
[----:B------:R-:W-:Y:S02]  /*239f0*/  SGXT.U32 R16, R16, 0x1 ;  /* 0x000000011010781a */ /* 0x000fe40000000000 */
[----:B------:R-:W-:Y:S01]  /*23a00*/  ISETP.GE.AND P3, PT, R17, UR4, PT ;  /* 0x0000000411007c0c */ /* 0x000fe2000bf66270 */
[----:B------:R-:W-:Y:S01]  /*23a10*/  LDGSTS.E [R6+-0x72000], desc[UR22][R52.64], P5 ;  /* 0x8e00000034067fae */ /* 0x000fe2000a9a1016 */
[----:B------:R-:W-:Y:S02]  /*23a20*/  SHF.R.U32.HI R17, RZ, 0x6, R12 ;  /* 0x00000006ff117819 */ /* 0x000fe4000001160c */
[----:B------:R-:W-:Y:S01]  /*23a30*/  LOP3.LUT R16, R16, 0x28, RZ, 0xfc, !PT ;  /* 0x0000002810107812 */ /* 0x000fe200078efcff */
[----:B------:R1:W-:Y:S01]  /*23a40*/  LDGSTS.E [R6+-0x71ff8], desc[UR22][R54.64], P4 ;  /* 0x8e00800036067fae */ /* 0x0003e2000a1a1016 */
[----:B------:R-:W-:Y:S02]  /*23a50*/  SGXT.U32 R17, R17, 0x1 ;  /* 0x000000011111781a */ /* 0x000fe40000000000 */
[----:B------:R-:W-:-:S02]  /*23a60*/  IADD3 R68, P6, PT, R68, UR11, RZ ;  /* 0x0000000b44447c10 */ /* 0x000fc4000ffde0ff */
[----:B------:R-:W-:Y:S02]  /*23a70*/  LOP3.LUT R17, R17, 0xa, RZ, 0xfc, !PT ;  /* 0x0000000a11117812 */ /* 0x000fe400078efcff */
[----:B------:R-:W-:Y:S02]  /*23a80*/  IADD3.X R69, PT, PT, R69, UR12, RZ, P6, !PT ;  /* 0x0000000c45457c10 */ /* 0x000fe4000b7fe4ff */
[----:B------:R-:W-:Y:S02]  /*23a90*/  IADD3 R70, P6, PT, R70, UR11, RZ ;  /* 0x0000000b46467c10 */ /* 0x000fe4000ffde0ff */
[----:B-1----:R-:W-:Y:S02]  /*23aa0*/  SEL R6, RZ, 0x4, P3 ;  /* 0x00000004ff067807 */ /* 0x002fe40001800000 */
[----:B------:R-:W-:Y:S02]  /*23ab0*/  IADD3 R24, P3, PT, R24, UR11, RZ ;  /* 0x0000000b18187c10 */ /* 0x000fe4000ff7e0ff */
[----:B------:R-:W-:-:S02]  /*23ac0*/  SEL R6, R6, RZ, P2 ;  /* 0x000000ff06067207 */ /* 0x000fc40001000000 */
[----:B------:R-:W-:Y:S02]  /*23ad0*/  IADD3.X R25, PT, PT, R25, UR12, RZ, P3, !PT ;  /* 0x0000000c19197c10 */ /* 0x000fe40009ffe4ff */
[----:B------:R-:W-:Y:S02]  /*23ae0*/  ISETP.NE.U32.AND P4, PT, R6, RZ, PT ;  /* 0x000000ff0600720c */ /* 0x000fe40003f85070 */
[----:B------:R-:W-:Y:S02]  /*23af0*/  ISETP.GE.AND P3, PT, R17, UR4, PT ;  /* 0x0000000411007c0c */ /* 0x000fe4000bf66270 */
[----:B------:R-:W-:Y:S02]  /*23b00*/  SHF.R.U32.HI R17, RZ, 0x6, R12 ;  /* 0x00000006ff117819 */ /* 0x000fe4000001160c */
[----:B------:R-:W-:Y:S02]  /*23b10*/  SEL R6, RZ, 0x4, P3 ;  /* 0x00000004ff067807 */ /* 0x000fe40001800000 */
[----:B------:R-:W-:-:S02]  /*23b20*/  SGXT.U32 R17, R17, 0x1 ;  /* 0x000000011111781a */ /* 0x000fc40000000000 */
[----:B------:R-:W-:Y:S02]  /*23b30*/  SEL R6, R6, RZ, P2 ;  /* 0x000000ff06067207 */ /* 0x000fe40001000000 */
[----:B------:R-:W-:Y:S01]  /*23b40*/  LOP3.LUT R17, R17, 0x2a, RZ, 0xfc, !PT ;  /* 0x0000002a11117812 */ /* 0x000fe200078efcff */
[----:B------:R-:W-:Y:S01]  /*23b50*/  LDGSTS.E [R7+-0x74000], desc[UR22][R24.64], P4 ;  /* 0x8c00000018077fae */ /* 0x000fe2000a1a1016 */
[----:B------:R-:W-:Y:S02]  /*23b60*/  ISETP.NE.U32.AND P3, PT, R6, RZ, PT ;  /* 0x000000ff0600720c */ /* 0x000fe40003f65070 */
[----:B------:R-:W-:Y:S02]  /*23b70*/  ISETP.GE.AND P4, PT, R16, UR4, PT ;  /* 0x0000000410007c0c */ /* 0x000fe4000bf86270 */
[----:B------:R-:W-:Y:S02]  /*23b80*/  ISETP.GE.AND P5, PT, R17, UR4, PT ;  /* 0x0000000411007c0c */ /* 0x000fe4000bfa6270 */
[----:B------:R-:W-:-:S02]  /*23b90*/  SHF.R.U32.HI R17, RZ, 0x6, R12 ;  /* 0x00000006ff117819 */ /* 0x000fc4000001160c */
[----:B------:R-:W-:Y:S02]  /*23ba0*/  SEL R230, RZ, 0x4, P4 ;  /* 0x00000004ffe67807 */ /* 0x000fe40002000000 */
[----:B------:R-:W-:Y:S02]  /*23bb0*/  SEL R6, RZ, 0x4, P5 ;  /* 0x00000004ff067807 */ /* 0x000fe40002800000 */
[----:B------:R-:W-:Y:S01]  /*23bc0*/  SGXT.U32 R17, R17, 0x1 ;  /* 0x000000011111781a */ /* 0x000fe20000000000 */
[----:B------:R-:W-:Y:S01]  /*23bd0*/  LDGSTS.E [R7+-0x73ff8], desc[UR22][R26.64], P3 ;  /* 0x8c0080001a077fae */ /* 0x000fe200099a1016 */
[----:B------:R-:W-:Y:S02]  /*23be0*/  SEL R230, R230, RZ, P2 ;  /* 0x000000ffe6e67207 */ /* 0x000fe40001000000 */
[----:B------:R-:W-:Y:S02]  /*23bf0*/  SEL R6, R6, RZ, P2 ;  /* 0x000000ff06067207 */ /* 0x000fe40001000000 */
[----:B------:R-:W-:-:S02]  /*23c00*/  LOP3.LUT R17, R17, 0xc, RZ, 0xfc, !PT ;  /* 0x0000000c11117812 */ /* 0x000fc400078efcff */
[----:B------:R-:W-:Y:S02]  /*23c10*/  ISETP.NE.U32.AND P5, PT, R230, RZ, PT ;  /* 0x000000ffe600720c */ /* 0x000fe40003fa5070 */
[----:B------:R-:W-:Y:S02]  /*23c20*/  ISETP.NE.U32.AND P4, PT, R6, RZ, PT ;  /* 0x000000ff0600720c */ /* 0x000fe40003f85070 */
[----:B------:R-:W-:Y:S02]  /*23c30*/  ISETP.GE.AND P3, PT, R17, UR4, PT ;  /* 0x0000000411007c0c */ /* 0x000fe4000bf66270 */
[----:B------:R-:W-:Y:S02]  /*23c40*/  SHF.R.U32.HI R17, RZ, 0x6, R12 ;  /* 0x00000006ff117819 */ /* 0x000fe4000001160c */
[----:B------:R-:W-:Y:S02]  /*23c50*/  SEL R6, RZ, 0x4, P3 ;  /* 0x00000004ff067807 */ /* 0x000fe40001800000 */
[----:B------:R-:W-:-:S02]  /*23c60*/  SGXT.U32 R17, R17, 0x1 ;  /* 0x000000011111781a */ /* 0x000fc40000000000 */
[----:B------:R-:W-:Y:S01]  /*23c70*/  IADD3 R28, P3, PT, R28, UR11, RZ ;  /* 0x0000000b1c1c7c10 */ /* 0x000fe2000ff7e0ff */
[----:B------:R-:W-:Y:S01]  /*23c80*/  LDGSTS.E [R7+-0x72000], desc[UR22][R56.64], P5 ;  /* 0x8e00000038077fae */ /* 0x000fe2000a9a1016 */
[----:B------:R-:W-:Y:S02]  /*23c90*/  LOP3.LUT R17, R17, 0xe, RZ, 0xfc, !PT ;  /* 0x0000000e11117812 */ /* 0x000fe400078efcff */
[----:B------:R-:W-:Y:S01]  /*23ca0*/  SEL R6, R6, RZ, P2 ;  /* 0x000000ff06067207 */ /* 0x000fe20001000000 */
[----:B------:R1:W-:Y:S01]  /*23cb0*/  LDGSTS.E [R7+-0x71ff8], desc[UR22][R58.64], P4 ;  /* 0x8e0080003a077fae */ /* 0x0003e2000a1a1016 */
[----:B------:R-:W-:Y:S02]  /*23cc0*/  IADD3.X R29, PT, PT, R29, UR12, RZ, P3, !PT ;  /* 0x0000000c1d1d7c10 */ /* 0x000fe40009ffe4ff */
[----:B------:R-:W-:Y:S02]  /*23cd0*/  ISETP.GE.AND P3, PT, R17, UR4, PT ;  /* 0x0000000411007c0c */ /* 0x000fe4000bf66270 */
[----:B------:R-:W-:-:S02]  /*23ce0*/  ISETP.NE.U32.AND P4, PT, R6, RZ, PT ;  /* 0x000000ff0600720c */ /* 0x000fc40003f85070 */
[--C-:B------:R-:W-:Y:S02]  /*23cf0*/  SHF.R.U32.HI R17, RZ, 0x6, R12.reuse ;  /* 0x00000006ff117819 */ /* 0x100fe4000001160c */
[----:B------:R-:W-:Y:S02]  /*23d00*/  SHF.R.U32.HI R16, RZ, 0x6, R12 ;  /* 0x00000006ff107819 */ /* 0x000fe4000001160c */
[----:B------:R-:W-:Y:S02]  /*23d10*/  SEL R6, RZ, 0x4, P3 ;  /* 0x00000004ff067807 */ /* 0x000fe40001800000 */
[----:B------:R-:W-:Y:S02]  /*23d20*/  SGXT.U32 R17, R17, 0x1 ;  /* 0x000000011111781a */ /* 0x000fe40000000000 */
[----:B------:R-:W-:Y:S02]  /*23d30*/  SGXT.U32 R16, R16, 0x1 ;  /* 0x000000011010781a */ /* 0x000fe40000000000 */
[----:B------:R-:W-:Y:S01]  /*23d40*/  SEL R6, R6, RZ, P2 ;  /* 0x000000ff06067207 */ /* 0x000fe20001000000 */
[----:B------:R-:W-:Y:S01]  /*23d50*/  LDGSTS.E [R15+-0x74000], desc[UR22][R28.64], P4 ;  /* 0x8c0000001c0f7fae */ /* 0x000fe2000a1a1016 */
[----:B------:R-:W-:-:S02]  /*23d60*/  LOP3.LUT R17, R17, 0x2e, RZ, 0xfc, !PT ;  /* 0x0000002e11117812 */ /* 0x000fc400078efcff */
[----:B------:R-:W-:Y:S02]  /*23d70*/  LOP3.LUT R16, R16, 0x2c, RZ, 0xfc, !PT ;  /* 0x0000002c10107812 */ /* 0x000fe400078efcff */
[----:B------:R-:W-:Y:S02]  /*23d80*/  ISETP.NE.U32.AND P3, PT, R6, RZ, PT ;  /* 0x000000ff0600720c */ /* 0x000fe40003f65070 */
[----:B------:R-:W-:Y:S02]  /*23d90*/  ISETP.GE.AND P5, PT, R17, UR4, PT ;  /* 0x0000000411007c0c */ /* 0x000fe4000bfa6270 */
[----:B------:R-:W-:Y:S02]  /*23da0*/  SHF.R.U32.HI R17, RZ, 0x6, R12 ;  /* 0x00000006ff117819 */ /* 0x000fe4000001160c */
[----:B------:R-:W-:Y:S02]  /*23db0*/  ISETP.GE.AND P4, PT, R16, UR4, PT ;  /* 0x0000000410007c0c */ /* 0x000fe4000bf86270 */
[----:B------:R-:W-:-:S02]  /*23dc0*/  SGXT.U32 R17, R17, 0x1 ;  /* 0x000000011111781a */ /* 0x000fc40000000000 */
[----:B-1----:R-:W-:Y:S02]  /*23dd0*/  SEL R7, RZ, 0x4, P4 ;  /* 0x00000004ff077807 */ /* 0x002fe40002000000 */
[----:B------:R-:W-:Y:S01]  /*23de0*/  SEL R6, RZ, 0x4, P5 ;  /* 0x00000004ff067807 */ /* 0x000fe20002800000 */
[----:B------:R-:W-:Y:S01]  /*23df0*/  LDGSTS.E [R15+-0x73ff8], desc[UR22][R30.64], P3 ;  /* 0x8c0080001e0f7fae */ /* 0x000fe200099a1016 */
[----:B------:R-:W-:Y:S02]  /*23e00*/  LOP3.LUT R17, R17, 0x10, RZ, 0xfc, !PT ;  /* 0x0000001011117812 */ /* 0x000fe400078efcff */
[----:B------:R-:W-:Y:S02]  /*23e10*/  SEL R7, R7, RZ, P2 ;  /* 0x000000ff07077207 */ /* 0x000fe40001000000 */
[----:B------:R-:W-:Y:S02]  /*23e20*/  SEL R6, R6, RZ, P2 ;  /* 0x000000ff06067207 */ /* 0x000fe40001000000 */
[----:B------:R-:W-:-:S02]  /*23e30*/  ISETP.GE.AND P3, PT, R17, UR4, PT ;  /* 0x0000000411007c0c */ /* 0x000fc4000bf66270 */
[----:B------:R-:W-:Y:S02]  /*23e40*/  ISETP.NE.U32.AND P5, PT, R7, RZ, PT ;  /* 0x000000ff0700720c */ /* 0x000fe40003fa5070 */
[----:B------:R-:W-:Y:S02]  /*23e50*/  ISETP.NE.U32.AND P4, PT, R6, RZ, PT ;  /* 0x000000ff0600720c */ /* 0x000fe40003f85070 */
[----:B------:R-:W-:Y:S02]  /*23e60*/  SEL R6, RZ, 0x4, P3 ;  /* 0x00000004ff067807 */ /* 0x000fe40001800000 */
[----:B------:R-:W-:Y:S02]  /*23e70*/  SHF.R.U32.HI R17, RZ, 0x6, R12 ;  /* 0x00000006ff117819 */ /* 0x000fe4000001160c */
[----:B------:R-:W-:Y:S02]  /*23e80*/  SEL R6, R6, RZ, P2 ;  /* 0x000000ff06067207 */ /* 0x000fe40001000000 */
[----:B------:R-:W-:-:S02]  /*23e90*/  SGXT.U32 R17, R17, 0x1 ;  /* 0x000000011111781a */ /* 0x000fc40000000000 */
[----:B------:R-:W-:Y:S01]  /*23ea0*/  ISETP.NE.U32.AND P3, PT, R6, RZ, PT ;  /* 0x000000ff0600720c */ /* 0x000fe20003f65070 */
[----:B------:R-:W-:Y:S01]  /*23eb0*/  LDGSTS.E [R15+-0x72000], desc[UR22][R60.64], P5 ;  /* 0x8e0000003c0f7fae */ /* 0x000fe2000a9a1016 */
[----:B------:R-:W-:Y:S02]  /*23ec0*/  LOP3.LUT R17, R17, 0x12, RZ, 0xfc, !PT ;  /* 0x0000001211117812 */ /* 0x000fe400078efcff */
[----:B------:R-:W-:Y:S01]  /*23ed0*/  ISETP.GE.AND P5, PT, R232, UR4, PT ;  /* 0x00000004e8007c0c */ /* 0x000fe2000bfa6270 */
[----:B------:R-:W-:Y:S01]  /*23ee0*/  LDGSTS.E [R15+-0x71ff8], desc[UR22][R62.64], P4 ;  /* 0x8e0080003e0f7fae */ /* 0x000fe2000a1a1016 */
[----:B------:R-:W-:Y:S02]  /*23ef0*/  IADD3 R32, P4, PT, R32, UR11, RZ ;  /* 0x0000000b20207c10 */ /* 0x000fe4000ff9e0ff */
[----:B------:R-:W-:Y:S02]  /*23f00*/  IADD3.X R71, PT, PT, R71, UR12, RZ, P6, !PT ;  /* 0x0000000c47477c10 */ /* 0x000fe4000b7fe4ff */
[----:B------:R-:W-:-:S02]  /*23f10*/  IADD3.X R33, PT, PT, R33, UR12, RZ, P4, !PT ;  /* 0x0000000c21217c10 */ /* 0x000fc4000a7fe4ff */
[----:B------:R-:W-:-:S03]  /*23f20*/  IADD3 R42, P6, PT, R42, UR11, RZ ;  /* 0x0000000b2a2a7c10 */ /* 0x000fc6000ffde0ff */
[----:B------:R-:W-:Y:S01]  /*23f30*/  LDGSTS.E [R246+-0x74000], desc[UR22][R32.64], P3 ;  /* 0x8c00000020f67fae */ /* 0x000fe200099a1016 */
[----:B------:R-:W-:Y:S02]  /*23f40*/  ISETP.GE.AND P3, PT, R17, UR4, PT ;  /* 0x0000000411007c0c */ /* 0x000fe4000bf66270 */
[----:B------:R-:W-:Y:S02]  /*23f50*/  SHF.R.U32.HI R17, RZ, 0x6, R12 ;  /* 0x00000006ff117819 */ /* 0x000fe4000001160c */
[----:B------:R-:W3:Y:S01]  /*23f60*/  LDL.LU.64 R12, [R1+0xb0] ;  /* 0x0000b000010c7983 */ /* 0x000ee20000300a00 */
[----:B------:R-:W-:Y:S02]  /*23f70*/  SEL R6, RZ, 0x4, P3 ;  /* 0x00000004ff067807 */ /* 0x000fe40001800000 */
[----:B------:R-:W-:Y:S01]  /*23f80*/  SGXT.U32 R17, R17, 0x1 ;  /* 0x000000011111781a */ /* 0x000fe20000000000 */
[----:B------:R-:W4:Y:S01]  /*23f90*/  LDL.64 R90, [R1+0xa8] ;  /* 0x0000a800015a7983 */ /* 0x000f220000100a00 */
[----:B------:R-:W-:-:S02]  /*23fa0*/  SEL R6, R6, RZ, P2 ;  /* 0x000000ff06067207 */ /* 0x000fc40001000000 */
[----:B------:R-:W-:Y:S01]  /*23fb0*/  LOP3.LUT R17, R17, 0x30, RZ, 0xfc, !PT ;  /* 0x0000003011117812 */ /* 0x000fe200078efcff */
[----:B------:R-:W4:Y:S01]  /*23fc0*/  LDL.LU.64 R78, [R1+0xa0] ;  /* 0x0000a000014e7983 */ /* 0x000f220000300a00 */
[----:B------:R-:W-:Y:S02]  /*23fd0*/  ISETP.NE.U32.AND P3, PT, R6, RZ, PT ;  /* 0x000000ff0600720c */ /* 0x000fe40003f65070 */
[----:B------:R-:W-:Y:S02]  /*23fe0*/  ISETP.GE.AND P4, PT, R17, UR4, PT ;  /* 0x0000000411007c0c */ /* 0x000fe4000bf86270 */
[----:B------:R-:W4:Y:S01]  /*23ff0*/  LDL.LU.64 R16, [R1+0x98] ;  /* 0x0000980001107983 */ /* 0x000f220000300a00 */
[----:B------:R-:W-:Y:S02]  /*24000*/  SEL R6, RZ, 0x4, P5 ;  /* 0x00000004ff067807 */ /* 0x000fe40002800000 */
[----:B------:R-:W-:Y:S01]  /*24010*/  SEL R7, RZ, 0x4, P4 ;  /* 0x00000004ff077807 */ /* 0x000fe20002000000 */
[----:B------:R-:W4:Y:S01]  /*24020*/  LDL.LU.64 R120, [R1+0x90] ;  /* 0x0000900001787983 */ /* 0x000f220000300a00 */
[----:B------:R-:W-:-:S02]  /*24030*/  SEL R6, R6, RZ, P2 ;  /* 0x000000ff06067207 */ /* 0x000fc40001000000 */
[----:B------:R-:W-:Y:S01]  /*24040*/  SEL R7, R7, RZ, P2 ;  /* 0x000000ff07077207 */ /* 0x000fe20001000000 */
[----:B------:R-:W4:Y:S01]  /*24050*/  LDL.64 R116, [R1+0x88] ;  /* 0x0000880001747983 */ /* 0x000f220000100a00 */
[----:B------:R-:W-:Y:S02]  /*24060*/  ISETP.NE.U32.AND P4, PT, R6, RZ, PT ;  /* 0x000000ff0600720c */ /* 0x000fe40003f85070 */
[----:B------:R-:W-:Y:S01]  /*24070*/  ISETP.NE.U32.AND P5, PT, R7, RZ, PT ;  /* 0x000000ff0700720c */ /* 0x000fe20003fa5070 */
[----:B------:R-:W-:Y:S01]  /*24080*/  LDGSTS.E [R246+-0x73ff8], desc[UR22][R34.64], P3 ;  /* 0x8c00800022f67fae */ /* 0x000fe200099a1016 */
[----:B------:R-:W-:Y:S02]  /*24090*/  ISETP.GE.AND P3, PT, R233, UR4, PT ;  /* 0x00000004e9007c0c */ /* 0x000fe4000bf66270 */
[----:B------:R-:W-:Y:S01]  /*240a0*/  IADD3.X R43, PT, PT, R43, UR12, RZ, P6, !PT ;  /* 0x0000000c2b2b7c10 */ /* 0x000fe2000b7fe4ff */
[----:B------:R-:W4:Y:S01]  /*240b0*/  LDL.64 R106, [R1+0x80] ;  /* 0x00008000016a7983 */ /* 0x000f220000100a00 */
[----:B------:R-:W-:-:S02]  /*240c0*/  SEL R6, RZ, 0x4, P3 ;  /* 0x00000004ff067807 */ /* 0x000fc40001800000 */
[----:B------:R-:W-:Y:S02]  /*240d0*/  IADD3 R72, P6, PT, R72, UR11, RZ ;  /* 0x0000000b48487c10 */ /* 0x000fe4000ffde0ff */
[----:B------:R-:W-:Y:S02]  /*240e0*/  SEL R6, R6, RZ, P2 ;  /* 0x000000ff06067207 */ /* 0x000fe40001000000 */
[----:B------:R-:W-:Y:S01]  /*240f0*/  IADD3.X R73, PT, PT, R73, UR12, RZ, P6, !PT ;  /* 0x0000000c49497c10 */ /* 0x000fe2000b7fe4ff */
[----:B------:R-:W-:Y:S01]  /*24100*/  LDGSTS.E [R246+-0x72000], desc[UR22][R64.64], P5 ;  /* 0x8e00000040f67fae */ /* 0x000fe2000a9a1016 */
[----:B------:R-:W-:Y:S02]  /*24110*/  ISETP.NE.U32.AND P3, PT, R6, RZ, PT ;  /* 0x000000ff0600720c */ /* 0x000fe40003f65070 */
[----:B------:R-:W-:Y:S01]  /*24120*/  ISETP.GE.AND P5, PT, R236, UR4, PT ;  /* 0x00000004ec007c0c */ /* 0x000fe2000bfa6270 */
[----:B------:R1:W-:Y:S01]  /*24130*/  LDGSTS.E [R246+-0x71ff8], desc[UR22][R66.64], P4 ;  /* 0x8e00800042f67fae */ /* 0x0003e2000a1a1016 */
[----:B------:R-:W-:-:S02]  /*24140*/  IADD3 R36, P4, PT, R36, UR11, RZ ;  /* 0x0000000b24247c10 */ /* 0x000fc4000ff9e0ff */
[----:B------:R-:W-:Y:S02]  /*24150*/  IADD3 R74, P6, PT, R74, UR11, RZ ;  /* 0x0000000b4a4a7c10 */ /* 0x000fe4000ffde0ff */
[----:B------:R-:W-:Y:S02]  /*24160*/  IADD3.X R37, PT, PT, R37, UR12, RZ, P4, !PT ;  /* 0x0000000c25257c10 */ /* 0x000fe4000a7fe4ff */
[----:B------:R-:W-:Y:S02]  /*24170*/  ISETP.GE.AND P4, PT, R235, UR4, PT ;  /* 0x00000004eb007c0c */ /* 0x000fe4000bf86270 */
[----:B------:R-:W-:Y:S01]  /*24180*/  IADD3.X R75, PT, PT, R75, UR12, RZ, P6, !PT ;  /* 0x0000000c4b4b7c10 */ /* 0x000fe2000b7fe4ff */
[----:B------:R-:W-:Y:S01]  /*24190*/  LDGSTS.E [R247+-0x74000], desc[UR22][R36.64], P3 ;  /* 0x8c00000024f77fae */ /* 0x000fe200099a1016 */
[----:B------:R-:W-:Y:S02]  /*241a0*/  ISETP.GE.AND P3, PT, R234, UR4, PT ;  /* 0x00000004ea007c0c */ /* 0x000fe4000bf66270 */
[----:B------:R-:W-:-:S02]  /*241b0*/  SEL R7, RZ, 0x4, P4 ;  /* 0x00000004ff077807 */ /* 0x000fc40002000000 */
[----:B------:R-:W-:Y:S02]  /*241c0*/  SEL R6, RZ, 0x4, P3 ;  /* 0x00000004ff067807 */ /* 0x000fe40001800000 */
[----:B------:R-:W-:Y:S02]  /*241d0*/  SEL R7, R7, RZ, P2 ;  /* 0x000000ff07077207 */ /* 0x000fe40001000000 */
[----:B------:R-:W-:Y:S02]  /*241e0*/  SEL R6, R6, RZ, P2 ;  /* 0x000000ff06067207 */ /* 0x000fe40001000000 */
[----:B------:R-:W-:Y:S02]  /*241f0*/  IADD3 R46, P6, PT, R46, UR11, RZ ;  /* 0x0000000b2e2e7c10 */ /* 0x000fe4000ffde0ff */
[----:B------:R-:W-:Y:S02]  /*24200*/  ISETP.NE.U32.AND P3, PT, R6, RZ, PT ;  /* 0x000000ff0600720c */ /* 0x000fe40003f65070 */
[----:B------:R-:W-:-:S02]  /*24210*/  SEL R6, RZ, 0x4, P5 ;  /* 0x00000004ff067807 */ /* 0x000fc40002800000 */
[----:B------:R-:W-:Y:S02]  /*24220*/  ISETP.NE.U32.AND P5, PT, R7, RZ, PT ;  /* 0x000000ff0700720c */ /* 0x000fe40003fa5070 */
[----:B------:R-:W-:Y:S02]  /*24230*/  SEL R6, R6, RZ, P2 ;  /* 0x000000ff06067207 */ /* 0x000fe40001000000 */
[----:B------:R-:W-:Y:S02]  /*24240*/  IADD3.X R47, PT, PT, R47, UR12, RZ, P6, !PT ;  /* 0x0000000c2f2f7c10 */ /* 0x000fe4000b7fe4ff */
[----:B------:R-:W-:Y:S02]  /*24250*/  ISETP.NE.U32.AND P4, PT, R6, RZ, PT ;  /* 0x000000ff0600720c */ /* 0x000fe40003f85070 */
[----:B------:R-:W-:Y:S01]  /*24260*/  IADD3 R76, P6, PT, R76, UR11, RZ ;  /* 0x0000000b4c4c7c10 */ /* 0x000fe2000ffde0ff */
[----:B------:R-:W-:Y:S01]  /*24270*/  LDGSTS.E [R247+-0x73ff8], desc[UR22][R38.64], P3 ;  /* 0x8c00800026f77fae */ /* 0x000fe200099a1016 */
[----:B------:R-:W-:-:S02]  /*24280*/  ISETP.GE.AND P3, PT, R237, UR4, PT ;  /* 0x00000004ed007c0c */ /* 0x000fc4000bf66270 */
[----:B------:R-:W-:Y:S01]  /*24290*/  IADD3.X R77, PT, PT, R77, UR12, RZ, P6, !PT ;  /* 0x0000000c4d4d7c10 */ /* 0x000fe2000b7fe4ff */
[----:B------:R-:W-:Y:S01]  /*242a0*/  LDGSTS.E [R247+-0x72000], desc[UR22][R68.64], P5 ;  /* 0x8e00000044f77fae */ /* 0x000fe2000a9a1016 */
[----:B------:R-:W-:Y:S02]  /*242b0*/  SEL R6, RZ, 0x4, P3 ;  /* 0x00000004ff067807 */ /* 0x000fe40001800000 */
[----:B------:R-:W-:Y:S02]  /*242c0*/  ISETP.GE.AND P5, PT, R240, UR4, PT ;  /* 0x00000004f0007c0c */ /* 0x000fe4000bfa6270 */
[----:B------:R-:W-:Y:S01]  /*242d0*/  SEL R6, R6, RZ, P2 ;  /* 0x000000ff06067207 */ /* 0x000fe20001000000 */
[----:B------:R1:W-:Y:S01]  /*242e0*/  LDGSTS.E [R247+-0x71ff8], desc[UR22][R70.64], P4 ;  /* 0x8e00800046f77fae */ /* 0x0003e2000a1a1016 */
[----:B------:R-:W-:Y:S02]  /*242f0*/  IADD3 R40, P4, PT, R40, UR11, RZ ;  /* 0x0000000b28287c10 */ /* 0x000fe4000ff9e0ff */
[----:B------:R-:W-:-:S02]  /*24300*/  ISETP.NE.U32.AND P3, PT, R6, RZ, PT ;  /* 0x000000ff0600720c */ /* 0x000fc40003f65070 */
[----:B------:R-:W-:Y:S02]  /*24310*/  IADD3.X R41, PT, PT, R41, UR12, RZ, P4, !PT ;  /* 0x0000000c29297c10 */ /* 0x000fe4000a7fe4ff */
[----:B------:R-:W-:Y:S02]  /*24320*/  ISETP.GE.AND P4, PT, R239, UR4, PT ;  /* 0x00000004ef007c0c */ /* 0x000fe4000bf86270 */
[----:B------:R-:W-:Y:S02]  /*24330*/  IADD3 R192, P6, PT, R192, UR11, RZ ;  /* 0x0000000bc0c07c10 */ /* 0x000fe4000ffde0ff */
[----:B------:R-:W-:Y:S02]  /*24340*/  SEL R7, RZ, 0x4, P4 ;  /* 0x00000004ff077807 */ /* 0x000fe40002000000 */
[----:B------:R-:W-:Y:S02]  /*24350*/  IADD3.X R193, PT, PT, R193, UR12, RZ, P6, !PT ;  /* 0x0000000cc1c17c10 */ /* 0x000fe4000b7fe4ff */
[----:B------:R-:W-:Y:S01]  /*24360*/  SEL R7, R7, RZ, P2 ;  /* 0x000000ff07077207 */ /* 0x000fe20001000000 */
[----:B------:R-:W-:Y:S01]  /*24370*/  LDGSTS.E [R248+-0x74000], desc[UR22][R40.64], P3 ;  /* 0x8c00000028f87fae */ /* 0x000fe200099a1016 */
[----:B------:R-:W-:-:S04]  /*24380*/  ISETP.GE.AND P3, PT, R238, UR4, PT ;  /* 0x00000004ee007c0c */ /* 0x000fc8000bf66270 */
[----:B------:R-:W-:-:S04]  /*24390*/  SEL R6, RZ, 0x4, P3 ;  /* 0x00000004ff067807 */ /* 0x000fc80001800000 */
[----:B------:R-:W-:-:S04]  /*243a0*/  SEL R6, R6, RZ, P2 ;  /* 0x000000ff06067207 */ /* 0x000fc80001000000 */
[----:B------:R-:W-:Y:S02]  /*243b0*/  ISETP.NE.U32.AND P3, PT, R6, RZ, PT ;  /* 0x000000ff0600720c */ /* 0x000fe40003f65070 */
[----:B------:R-:W-:Y:S02]  /*243c0*/  SEL R6, RZ, 0x4, P5 ;  /* 0x00000004ff067807 */ /* 0x000fe40002800000 */
[----:B------:R-:W-:Y:S02]  /*243d0*/  ISETP.NE.U32.AND P5, PT, R7, RZ, PT ;  /* 0x000000ff0700720c */ /* 0x000fe40003fa5070 */
[----:B------:R-:W-:-:S04]  /*243e0*/  SEL R6, R6, RZ, P2 ;  /* 0x000000ff06067207 */ /* 0x000fc80001000000 */
[----:B------:R-:W-:-:S03]  /*243f0*/  ISETP.NE.U32.AND P4, PT, R6, RZ, PT ;  /* 0x000000ff0600720c */ /* 0x000fc60003f85070 */
[----:B------:R-:W-:Y:S01]  /*24400*/  LDGSTS.E [R248+-0x73ff8], desc[UR22][R42.64], P3 ;  /* 0x8c0080002af87fae */ /* 0x000fe200099a1016 */
[----:B------:R-:W-:-:S03]  /*24410*/  ISETP.GE.AND P3, PT, R241, UR4, PT ;  /* 0x00000004f1007c0c */ /* 0x000fc6000bf66270 */
[----:B------:R-:W-:Y:S01]  /*24420*/  LDGSTS.E [R248+-0x72000], desc[UR22][R72.64], P5 ;  /* 0x8e00000048f87fae */ /* 0x000fe2000a9a1016 */
[----:B------:R-:W-:Y:S02]  /*24430*/  SEL R6, RZ, 0x4, P3 ;  /* 0x00000004ff067807 */ /* 0x000fe40001800000 */
[----:B------:R-:W-:Y:S02]  /*24440*/  ISETP.GE.AND P5, PT, R244, UR4, PT ;  /* 0x00000004f4007c0c */ /* 0x000fe4000bfa6270 */
[----:B------:R-:W-:Y:S01]  /*24450*/  SEL R6, R6, RZ, P2 ;  /* 0x000000ff06067207 */ /* 0x000fe20001000000 */
[----:B------:R1:W-:Y:S01]  /*24460*/  LDGSTS.E [R248+-0x71ff8], desc[UR22][R74.64], P4 ;  /* 0x8e0080004af87fae */ /* 0x0003e2000a1a1016 */
[----:B------:R-:W-:Y:S02]  /*24470*/  IADD3 R44, P4, PT, R44, UR11, RZ ;  /* 0x0000000b2c2c7c10 */ /* 0x000fe4000ff9e0ff */
[----:B------:R-:W-:Y:S02]  /*24480*/  ISETP.NE.U32.AND P3, PT, R6, RZ, PT ;  /* 0x000000ff0600720c */ /* 0x000fe40003f65070 */
[----:B------:R-:W-:-:S02]  /*24490*/  IADD3.X R45, PT, PT, R45, UR12, RZ, P4, !PT ;  /* 0x0000000c2d2d7c10 */ /* 0x000fc4000a7fe4ff */
[----:B------:R-:W-:-:S04]  /*244a0*/  ISETP.GE.AND P4, PT, R243, UR4, PT ;  /* 0x00000004f3007c0c */ /* 0x000fc8000bf86270 */
[----:B------:R-:W-:-:S04]  /*244b0*/  SEL R7, RZ, 0x4, P4 ;  /* 0x00000004ff077807 */ /* 0x000fc80002000000 */
        /* <DEDUP_REMOVED lines=11> */
[----:B------:R-:W-:Y:S01]  /*24570*/  ISETP.GE.AND P3, PT, R245, UR4, PT ;  /* 0x00000004f5007c0c */ /* 0x000fe2000bf66270 */
[----:B------:R-:W-:Y:S02]  /*24580*/  USHF.R.S32.HI UR4, URZ, 0x1f, UR14 ;  /* 0x0000001fff047899 */ /* 0x000fe4000801140e */
[----:B------:R-:W-:Y:S01]  /*24590*/  LDGSTS.E [R249+-0x72000], desc[UR22][R76.64], P5 ;  /* 0x8e0000004cf97fae */ /* 0x000fe2000a9a1016 */
[----:B------:R-:W-:Y:S01]  /*245a0*/  SEL R6, RZ, 0x4, P3 ;  /* 0x00000004ff067807 */ /* 0x000fe20001800000 */
[----:B------:R-:W-:Y:S01]  /*245b0*/  USHF.L.U64.HI UR14, UR14, 0x2, UR4 ;  /* 0x000000020e0e7899 */ /* 0x000fe20008010204 */
[----:B------:R-:W-:-:S03]  /*245c0*/  IADD3 R80, P3, PT, R80, UR13, RZ ;  /* 0x0000000d50507c10 */ /* 0x000fc6000ff7e0ff */
[----:B------:R1:W-:Y:S02]  /*245d0*/  LDGSTS.E [R249+-0x71ff8], desc[UR22][R192.64], P4 ;  /* 0x8e008000c0f97fae */ /* 0x0003e4000a1a1016 */
[----:B------:R-:W-:Y:S02]  /*245e0*/  IADD3.X R81, PT, PT, R81, UR14, RZ, P3, !PT ;  /* 0x0000000e51517c10 */ /* 0x000fe40009ffe4ff */
[----:B------:R-:W-:Y:S01]  /*245f0*/  IADD3 R230, P3, PT, R4, UR13, RZ ;  /* 0x0000000d04e67c10 */ /* 0x000fe2000ff7e0ff */
[----:B------:R-:W0:Y:S03]  /*24600*/  LDGDEPBAR ;  /* 0x00000000000079af */ /* 0x000e260000000000 */
[----:B------:R-:W-:Y:S02]  /*24610*/  IADD3.X R231, PT, PT, R5, UR14, RZ, P3, !PT ;  /* 0x0000000e05e77c10 */ /* 0x000fe40009ffe4ff */
[----:B------:R-:W-:-:S04]  /*24620*/  IADD3 R232, P3, PT, R8, UR13, RZ ;  /* 0x0000000d08e87c10 */ /* 0x000fc8000ff7e0ff */
        /* <DEDUP_REMOVED lines=11> */
[----:B------:R-:W-:Y:S02]  /*246e0*/  IADD3 R244, P3, PT, R166, UR13, RZ ;  /* 0x0000000da6f47c10 */ /* 0x000fe4000ff7e0ff */
[----:B------:R-:W-:Y:S02]  /*246f0*/  SEL R6, R6, RZ, P2 ;  /* 0x000000ff06067207 */ /* 0x000fe40001000000 */
[----:B------:R-:W-:Y:S02]  /*24700*/  IADD3.X R245, PT, PT, R167, UR14, RZ, P3, !PT ;  /* 0x0000000ea7f57c10 */ /* 0x000fe40009ffe4ff */
[----:B-1----:R-:W-:Y:S02]  /*24710*/  IADD3 R246, P3, PT, R168, UR13, RZ ;  /* 0x0000000da8f67c10 */ /* 0x002fe4000ff7e0ff */
[----:B------:R-:W-:-:S02]  /*24720*/  ISETP.NE.U32.AND P2, PT, R6, RZ, PT ;  /* 0x000000ff0600720c */ /* 0x000fc40003f45070 */
[----:B------:R-:W-:Y:S02]  /*24730*/  IADD3.X R247, PT, PT, R169, UR14, RZ, P3, !PT ;  /* 0x0000000ea9f77c10 */ /* 0x000fe40009ffe4ff */
[----:B------:R-:W-:-:S04]  /*24740*/  IADD3 R248, P3, PT, R170, UR13, RZ ;  /* 0x0000000daaf87c10 */ /* 0x000fc8000ff7e0ff */
[----:B------:R-:W-:Y:S02]  /*24750*/  IADD3.X R249, PT, PT, R171, UR14, RZ, P3, !PT ;  /* 0x0000000eabf97c10 */ /* 0x000fe40009ffe4ff */
[----:B--2---:R-:W-:-:S03]  /*24760*/  IADD3 R18, P3, PT, R104, UR13, RZ ;  /* 0x0000000d68127c10 */ /* 0x004fc6000ff7e0ff */
[----:B------:R-:W-:Y:S01]  /*24770*/  LDGSTS.E [R250+0x60000], desc[UR22][R80.64], P2 ;  /* 0x6000000050fa7fae */ /* 0x000fe200091a1016 */
[----:B------:R-:W-:Y:S02]  /*24780*/  IADD3.X R19, PT, PT, R105, UR14, RZ, P3, !PT ;  /* 0x0000000e69137c10 */ /* 0x000fe40009ffe4ff */
[----:B------:R-:W-:Y:S01]  /*24790*/  IADD3 R4, P3, PT, R92, UR13, RZ ;  /* 0x0000000d5c047c10 */ /* 0x000fe2000ff7e0ff */
[----:B------:R-:W-:Y:S03]  /*247a0*/  LDGSTS.E [R250+0x60400], desc[UR22][R230.64], P2 ;  /* 0x60400000e6fa7fae */ /* 0x000fe600091a1016 */
[----:B------:R-:W-:Y:S01]  /*247b0*/  IADD3.X R5, PT, PT, R93, UR14, RZ, P3, !PT ;  /* 0x0000000e5d057c10 */ /* 0x000fe20009ffe4ff */
[----:B------:R-:W-:Y:S04]  /*247c0*/  LDGSTS.E [R250+0x60800], desc[UR22][R232.64], P2 ;  /* 0x60800000e8fa7fae */ /* 0x000fe800091a1016 */
[----:B------:R-:W-:Y:S04]  /*247d0*/  STL.64 [R1+0xc0], R18 ;  /* 0x0000c01201007387 */ /* 0x000fe80000100a00 */
[----:B------:R-:W-:Y:S04]  /*247e0*/  LDGSTS.E [R250+0x60c00], desc[UR22][R234.64], P2 ;  /* 0x60c00000eafa7fae */ /* 0x000fe800091a1016 */
[----:B------:R-:W2:Y:S04]  /*247f0*/  LDL.64 R104, [R1+0x78] ;  /* 0x0000780001687983 */ /* 0x000ea80000100a00 */
[----:B------:R-:W-:Y:S04]  /*24800*/  LDGSTS.E [R250+0x61000], desc[UR22][R236.64], P2 ;  /* 0x61000000ecfa7fae */ /* 0x000fe800091a1016 */
[----:B------:R-:W-:Y:S04]  /*24810*/  LDGSTS.E [R250+0x61400], desc[UR22][R238.64], P2 ;  /* 0x61400000eefa7fae */ /* 0x000fe800091a1016 */
[----:B------:R-:W-:Y:S04]  /*24820*/  LDGSTS.E [R250+0x61800], desc[UR22][R240.64], P2 ;  /* 0x61800000f0fa7fae */ /* 0x000fe800091a1016 */
[----:B------:R-:W-:Y:S01]  /*24830*/  LDGSTS.E [R250+0x61c00], desc[UR22][R242.64], P2 ;  /* 0x61c00000f2fa7fae */ /* 0x000fe200091a1016 */
[----:B---3--:R-:W-:-:S03]  /*24840*/  IADD3 R8, P3, PT, R12, UR13, RZ ;  /* 0x0000000d0c087c10 */ /* 0x008fc6000ff7e0ff */
[----:B------:R1:W-:Y:S01]  /*24850*/  STL.64 [R1+0xb8], R4 ;  /* 0x0000b80401007387 */ /* 0x0003e20000100a00 */
[----:B------:R-:W-:-:S03]  /*24860*/  IADD3.X R9, PT, PT, R13, UR14, RZ, P3, !PT ;  /* 0x0000000e0d097c10 */ /* 0x000fc60009ffe4ff */
[----:B------:R-:W-:Y:S01]  /*24870*/  LDGSTS.E [R250+0x62000], desc[UR22][R244.64], P2 ;  /* 0x62000000f4fa7fae */ /* 0x000fe200091a1016 */
[----:B----4-:R-:W-:-:S03]  /*24880*/  IADD3 R6, P3, PT, R90, UR13, RZ ;  /* 0x0000000d5a067c10 */ /* 0x010fc6000ff7e0ff */
[----:B------:R-:W3:Y:S01]  /*24890*/  LDL.LU.64 R92, [R1+0x70] ;  /* 0x00007000015c7983 */ /* 0x000ee20000300a00 */
[----:B------:R-:W-:-:S03]  /*248a0*/  IADD3.X R7, PT, PT, R91, UR14, RZ, P3, !PT ;  /* 0x0000000e5b077c10 */ /* 0x000fc60009ffe4ff */
[----:B------:R-:W-:Y:S04]  /*248b0*/  LDGSTS.E [R250+0x62400], desc[UR22][R246.64], P2 ;  /* 0x62400000f6fa7fae */ /* 0x000fe800091a1016 */
[----:B------:R-:W-:Y:S04]  /*248c0*/  LDGSTS.E [R250+0x62800], desc[UR22][R248.64], P2 ;  /* 0x62800000f8fa7fae */ /* 0x000fe800091a1016 */
[----:B------:R-:W-:Y:S04]  /*248d0*/  LDGSTS.E [R250+0x62c00], desc[UR22][R18.64], P2 ;  /* 0x62c0000012fa7fae */ /* 0x000fe800091a1016 */
[----:B------:R1:W-:Y:S04]  /*248e0*/  LDGSTS.E [R250+0x63000], desc[UR22][R4.64], P2 ;  /* 0x6300000004fa7fae */ /* 0x0003e800091a1016 */
[----:B------:R4:W-:Y:S04]  /*248f0*/  STL.64 [R1+0xb0], R8 ;  /* 0x0000b00801007387 */ /* 0x0009e80000100a00 */
[----:B------:R-:W3:Y:S01]  /*24900*/  LDL.LU.64 R90, [R1+0x68] ;  /* 0x00006800015a7983 */ /* 0x000ee20000300a00 */
[----:B-1----:R-:W-:-:S03]  /*24910*/  IADD3 R4, P3, PT, R78, UR13, RZ ;  /* 0x0000000d4e047c10 */ /* 0x002fc6000ff7e0ff */
[----:B------:R4:W-:Y:S01]  /*24920*/  LDGSTS.E [R250+0x63400], desc[UR22][R8.64], P2 ;  /* 0x6340000008fa7fae */ /* 0x0009e200091a1016 */
[----:B------:R-:W-:-:S03]  /*24930*/  IADD3.X R5, PT, PT, R79, UR14, RZ, P3, !PT ;  /* 0x0000000e4f057c10 */ /* 0x000fc60009ffe4ff */
[----:B------:R1:W-:Y:S04]  /*24940*/  STL.64 [R1+0x250], R6 ;  /* 0x0002500601007387 */ /* 0x0003e80000100a00 */
[----:B------:R1:W-:Y:S04]  /*24950*/  STL.64 [R1+0x2a0], R4 ;  /* 0x0002a00401007387 */ /* 0x0003e80000100a00 */
[----:B------:R-:W3:Y:S01]  /*24960*/  LDL.64 R78, [R1+0x60] ;  /* 0x00006000014e7983 */ /* 0x000ee20000100a00 */
[----:B----4-:R-:W-:-:S03]  /*24970*/  IADD3 R8, P3, PT, R16, UR13, RZ ;  /* 0x0000000d10087c10 */ /* 0x010fc6000ff7e0ff */
[----:B------:R1:W-:Y:S01]  /*24980*/  LDGSTS.E [R250+0x63800], desc[UR22][R6.64], P2 ;  /* 0x6380000006fa7fae */ /* 0x0003e200091a1016 */
[----:B------:R-:W-:-:S03]  /*24990*/  IADD3.X R9, PT, PT, R17, UR14, RZ, P3, !PT ;  /* 0x0000000e11097c10 */ /* 0x000fc60009ffe4ff */
[----:B------:R-:W4:Y:S04]  /*249a0*/  LDL.LU.64 R16, [R1+0x58] ;  /* 0x0000580001107983 */ /* 0x000f280000300a00 */
[----:B------:R1:W-:Y:S02]  /*249b0*/  LDGSTS.E [R250+0x63c00], desc[UR22][R4.64], P2 ;  /* 0x63c0000004fa7fae */ /* 0x0003e400091a1016 */
[----:B-1----:R-:W-:Y:S02]  /*249c0*/  IADD3 R6, P3, PT, R120, UR13, RZ ;  /* 0x0000000d78067c10 */ /* 0x002fe4000ff7e0ff */
[----:B------:R1:W-:Y:S02]  /*249d0*/  STL.64 [R1+0x2e8], R8 ;  /* 0x0002e80801007387 */ /* 0x0003e40000100a00 */
[----:B------:R-:W-:-:S02]  /*249e0*/  IADD3.X R7, PT, PT, R121, UR14, RZ, P3, !PT ;  /* 0x0000000e79077c10 */ /* 0x000fc40009ffe4ff */
[----:B------:R1:W-:Y:S01]  /*249f0*/  LDGSTS.E [R250+0x64000], desc[UR22][R8.64], P2 ;  /* 0x6400000008fa7fae */ /* 0x0003e200091a1016 */
[----:B------:R-:W-:-:S03]  /*24a00*/  IADD3 R4, P3, PT, R116, UR13, RZ ;  /* 0x0000000d74047c10 */ /* 0x000fc6000ff7e0ff */
[----:B------:R2:W-:Y:S01]  /*24a10*/  STL.64 [R1+0x310], R6 ;  /* 0x0003100601007387 */ /* 0x0005e20000100a00 */
[----:B------:R-:W-:-:S03]  /*24a20*/  IADD3.X R5, PT, PT, R117, UR14, RZ, P3, !PT ;  /* 0x0000000e75057c10 */ /* 0x000fc60009ffe4ff */
[----:B------:R-:W4:Y:S04]  /*24a30*/  LDL.LU.64 R18, [R1+0x50] ;  /* 0x0000500001127983 */ /* 0x000f280000300a00 */
[----:B------:R3:W-:Y:S04]  /*24a40*/  STL.64 [R1+0x328], R4 ;  /* 0x0003280401007387 */ /* 0x0007e80000100a00 */
[----:B------:R-:W4:Y:S01]  /*24a50*/  LDL.LU.64 R118, [R1+0x48] ;  /* 0x0000480001767983 */ /* 0x000f220000300a00 */
[----:B-1----:R-:W-:-:S03]  /*24a60*/  IADD3 R8, P3, PT, R106, UR13, RZ ;  /* 0x0000000d6a087c10 */ /* 0x002fc6000ff7e0ff */
[----:B------:R-:W4:Y:S01]  /*24a70*/  LDL.LU.64 R12, [R1+0x40] ;  /* 0x00004000010c7983 */ /* 0x000f220000300a00 */
[----:B------:R-:W-:-:S03]  /*24a80*/  IADD3.X R9, PT, PT, R107, UR14, RZ, P3, !PT ;  /* 0x0000000e6b097c10 */ /* 0x000fc60009ffe4ff */
[----:B------:R2:W-:Y:S04]  /*24a90*/  LDGSTS.E [R250+0x64400], desc[UR22][R6.64], P2 ;  /* 0x6440000006fa7fae */ /* 0x0005e800091a1016 */
[----:B------:R-:W4:Y:S04]  /*24aa0*/  LDL.LU.64 R120, [R1+0x38] ;  /* 0x0000380001787983 */ /* 0x000f280000300a00 */
[----:B------:R3:W-:Y:S04]  /*24ab0*/  LDGSTS.E [R250+0x64800], desc[UR22][R4.64], P2 ;  /* 0x6480000004fa7fae */ /* 0x0007e800091a1016 */
[----:B------:R1:W-:Y:S04]  /*24ac0*/  STL.64 [R1+0x360], R8 ;  /* 0x0003600801007387 */ /* 0x0003e80000100a00 */
[----:B------:R-:W4:Y:S04]  /*24ad0*/  LDL.LU.64 R116, [R1+0x30] ;  /* 0x0000300001747983 */ /* 0x000f280000300a00 */
[----:B------:R1:W-:Y:S01]  /*24ae0*/  LDGSTS.E [R250+0x64c00], desc[UR22][R8.64], P2 ;  /* 0x64c0000008fa7fae */ /* 0x0003e200091a1016 */
[----:B--2---:R-:W-:-:S04]  /*24af0*/  IADD3 R6, P3, PT, R104, UR13, RZ ;  /* 0x0000000d68067c10 */ /* 0x004fc8000ff7e0ff */
[----:B------:R-:W-:-:S05]  /*24b00*/  IADD3.X R7, PT, PT, R105, UR14, RZ, P3, !PT ;  /* 0x0000000e69077c10 */ /* 0x000fca0009ffe4ff */
[----:B------:R2:W-:Y:S04]  /*24b10*/  STL.64 [R1+0x380], R6 ;  /* 0x0003800601007387 */ /* 0x0005e80000100a00 */
[----:B------:R-:W4:Y:S04]  /*24b20*/  LDL.LU.64 R106, [R1+0x28] ;  /* 0x00002800016a7983 */ /* 0x000f280000300a00 */
[----:B------:R2:W-:Y:S01]  /*24b30*/  LDGSTS.E [R250+0x65000], desc[UR22][R6.64], P2 ;  /* 0x6500000006fa7fae */ /* 0x0005e200091a1016 */
[----:B---3--:R-:W-:-:S04]  /*24b40*/  IADD3 R4, P3, PT, R92, UR13, RZ ;  /* 0x0000000d5c047c10 */ /* 0x008fc8000ff7e0ff */
[----:B------:R-:W-:-:S05]  /*24b50*/  IADD3.X R5, PT, PT, R93, UR14, RZ, P3, !PT ;  /* 0x0000000e5d057c10 */ /* 0x000fca0009ffe4ff */
[----:B------:R4:W-:Y:S04]  /*24b60*/  STL.64 [R1+0x3a0], R4 ;  /* 0x0003a00401007387 */ /* 0x0009e80000100a00 */
[----:B------:R-:W3:Y:S04]  /*24b70*/  LDL.LU.64 R104, [R1+0x20] ;  /* 0x0000200001687983 */ /* 0x000ee80000300a00 */
[----:B------:R-:W3:Y:S04]  /*24b80*/  LDL.64 R92, [R1+0x18] ;  /* 0x00001800015c7983 */ /* 0x000ee80000100a00 */
[----:B------:R4:W-:Y:S01]  /*24b90*/  LDGSTS.E [R250+0x65400], desc[UR22][R4.64], P2 ;  /* 0x6540000004fa7fae */ /* 0x0009e200091a1016 */
[----:B-1----:R-:W-:-:S04]  /*24ba0*/  IADD3 R8, P3, PT, R90, UR13, RZ ;  /* 0x0000000d5a087c10 */ /* 0x002fc8000ff7e0ff */
[----:B------:R-:W-:Y:S02]  /*24bb0*/  IADD3.X R9, PT, PT, R91, UR14, RZ, P3, !PT ;  /* 0x0000000e5b097c10 */ /* 0x000fe40009ffe4ff */
[----:B------:R-:W3:Y:S01]  /*24bc0*/  LDL.64 R90, [R1+0x10] ;  /* 0x00001000015a7983 */ /* 0x000ee20000100a00 */
[----:B--2---:R-:W-:-:S03]  /*24bd0*/  IADD3 R6, P3, PT, R78, UR13, RZ ;  /* 0x0000000d4e067c10 */ /* 0x004fc6000ff7e0ff */
[----:B------:R1:W-:Y:S01]  /*24be0*/  LDGSTS.E [R250+0x65800], desc[UR22][R8.64], P2 ;  /* 0x6580000008fa7fae */ /* 0x0003e200091a1016 */
[----:B------:R-:W-:-:S03]  /*24bf0*/  IADD3.X R7, PT, PT, R79, UR14, RZ, P3, !PT ;  /* 0x0000000e4f077c10 */ /* 0x000fc60009ffe4ff */
[----:B------:R1:W-:Y:S01]  /*24c00*/  STL.64 [R1+0x3c8], R8 ;  /* 0x0003c80801007387 */ /* 0x0003e20000100a00 */
[----:B----4-:R-:W-:-:S03]  /*24c10*/  IADD3 R4, P3, PT, R16, UR13, RZ ;  /* 0x0000000d10047c10 */ /* 0x010fc6000ff7e0ff */
[----:B------:R2:W-:Y:S01]  /*24c20*/  STL.64 [R1+0x3f0], R6 ;  /* 0x0003f00601007387 */ /* 0x0005e20000100a00 */
[----:B------:R-:W-:-:S03]  /*24c30*/  IADD3.X R5, PT, PT, R17, UR14, RZ, P3, !PT ;  /* 0x0000000e11057c10 */ /* 0x000fc60009ffe4ff */
[----:B------:R-:W4:Y:S04]  /*24c40*/  LDL.64 R78, [R1+0x8] ;  /* 0x00000800014e7983 */ /* 0x000f280000100a00 */
[----:B------:R1:W-:Y:S04]  /*24c50*/  STL.64 [R1+0x410], R4 ;  /* 0x0004100401007387 */ /* 0x0003e80000100a00 */
[----:B------:R-:W4:Y:S04]  /*24c60*/  LDL.64 R16, [R1] ;  /* 0x0000000001107983 */ /* 0x000f280000100a00 */
[----:B------:R2:W-:Y:S01]  /*24c70*/  LDGSTS.E [R250+0x65c00], desc[UR22][R6.64], P2 ;  /* 0x65c0000006fa7fae */ /* 0x0005e200091a1016 */
[----:B-1----:R-:W-:-:S03]  /*24c80*/  IADD3 R8, P3, PT, R18, UR13, RZ ;  /* 0x0000000d12087c10 */ /* 0x002fc6000ff7e0ff */
[----:B------:R1:W-:Y:S01]  /*24c90*/  LDGSTS.E [R250+0x66000], desc[UR22][R4.64], P2 ;  /* 0x6600000004fa7fae */ /* 0x0003e200091a1016 */
[----:B------:R-:W-:Y:S02]  /*24ca0*/  IADD3.X R9, PT, PT, R19, UR14, RZ, P3, !PT ;  /* 0x0000000e13097c10 */ /* 0x000fe40009ffe4ff */
[----:B--2---:R-:W-:-:S03]  /*24cb0*/  IADD3 R6, P3, PT, R118, UR13, RZ ;  /* 0x0000000d76067c10 */ /* 0x004fc6000ff7e0ff */
[----:B------:R2:W-:Y:S01]  /*24cc0*/  LDGSTS.E [R250+0x66400], desc[UR22][R8.64], P2 ;  /* 0x6640000008fa7fae */ /* 0x0005e200091a1016 */
[----:B------:R-:W-:Y:S02]  /*24cd0*/  IADD3.X R7, PT, PT, R119, UR14, RZ, P3, !PT ;  /* 0x0000000e77077c10 */ /* 0x000fe40009ffe4ff */
[----:B-1----:R-:W-:Y:S01]  /*24ce0*/  IADD3 R4, P3, PT, R12, UR13, RZ ;  /* 0x0000000d0c047c10 */ /* 0x002fe2000ff7e0ff */
[----:B------:R2:W-:Y:S03]  /*24cf0*/  STL.64 [R1+0x438], R8 ;  /* 0x0004380801007387 */ /* 0x0005e60000100a00 */
[----:B------:R-:W-:Y:S01]  /*24d00*/  IADD3.X R5, PT, PT, R13, UR14, RZ, P3, !PT ;  /* 0x0000000e0d057c10 */ /* 0x000fe20009ffe4ff */
[----:B------:R1:W-:Y:S04]  /*24d10*/  STL.64 [R1+0x458], R6 ;  /* 0x0004580601007387 */ /* 0x0003e80000100a00 */
[----:B------:R1:W-:Y:S01]  /*24d20*/  LDGSTS.E [R250+0x66800], desc[UR22][R6.64], P2 ;  /* 0x6680000006fa7fae */ /* 0x0003e200091a1016 */
[----:B--2---:R-:W-:-:S03]  /*24d30*/  IADD3 R8, P3, PT, R120, UR13, RZ ;  /* 0x0000000d78087c10 */ /* 0x004fc6000ff7e0ff */
[----:B------:R2:W-:Y:S01]  /*24d40*/  STL.64 [R1+0x490], R4 ;  /* 0x0004900401007387 */ /* 0x0005e20000100a00 */
[----:B------:R-:W-:-:S03]  /*24d50*/  IADD3.X R9, PT, PT, R121, UR14, RZ, P3, !PT ;  /* 0x0000000e79097c10 */ /* 0x000fc60009ffe4ff */
[----:B------:R2:W-:Y:S01]  /*24d60*/  LDGSTS.E [R250+0x66c00], desc[UR22][R4.64], P2 ;  /* 0x66c0000004fa7fae */ /* 0x0005e200091a1016 */
[----:B-1----:R-:W-:-:S03]  /*24d70*/  IADD3 R6, P3, PT, R116, UR13, RZ ;  /* 0x0000000d74067c10 */ /* 0x002fc6000ff7e0ff */
[----:B------:R3:W-:Y:S01]  /*24d80*/  STL.64 [R1+0x4c0], R8 ;  /* 0x0004c00801007387 */ /* 0x0007e20000100a00 */
[----:B------:R-:W-:-:S03]  /*24d90*/  IADD3.X R7, PT, PT, R117, UR14, RZ, P3, !PT ;  /* 0x0000000e75077c10 */ /* 0x000fc60009ffe4ff */
[----:B------:R3:W-:Y:S04]  /*24da0*/  LDGSTS.E [R250+0x67000], desc[UR22][R8.64], P2 ;  /* 0x6700000008fa7fae */ /* 0x0007e800091a1016 */
[----:B------:R1:W-:Y:S04]  /*24db0*/  STL.64 [R1+0x4d8], R6 ;  /* 0x0004d80601007387 */ /* 0x0003e80000100a00 */
[----:B------:R1:W-:Y:S01]  /*24dc0*/  LDGSTS.E [R250+0x67400], desc[UR22][R6.64], P2 ;  /* 0x6740000006fa7fae */ /* 0x0003e200091a1016 */
[----:B--2---:R-:W-:-:S04]  /*24dd0*/  IADD3 R4, P3, PT, R106, UR13, RZ ;  /* 0x0000000d6a047c10 */ /* 0x004fc8000ff7e0ff */
[----:B------:R-:W-:-:S05]  /*24de0*/  IADD3.X R5, PT, PT, R107, UR14, RZ, P3, !PT ;  /* 0x0000000e6b057c10 */ /* 0x000fca0009ffe4ff */
[----:B------:R2:W-:Y:S04]  /*24df0*/  STL.64 [R1+0x4f0], R4 ;  /* 0x0004f00401007387 */ /* 0x0005e80000100a00 */
[----:B------:R2:W-:Y:S01]  /*24e00*/  LDGSTS.E [R250+0x67800], desc[UR22][R4.64], P2 ;  /* 0x6780000004fa7fae */ /* 0x0005e200091a1016 */
[----:B---3--:R-:W-:-:S04]  /*24e10*/  IADD3 R8, P3, PT, R104, UR13, RZ ;  /* 0x0000000d68087c10 */ /* 0x008fc8000ff7e0ff */
[----:B------:R-:W-:Y:S02]  /*24e20*/  IADD3.X R9, PT, PT, R105, UR14, RZ, P3, !PT ;  /* 0x0000000e69097c10 */ /* 0x000fe40009ffe4ff */
[----:B-1----:R-:W-:-:S03]  /*24e30*/  IADD3 R6, P3, PT, R92, UR13, RZ ;  /* 0x0000000d5c067c10 */ /* 0x002fc6000ff7e0ff */
[----:B------:R4:W-:Y:S01]  /*24e40*/  LDGSTS.E [R250+0x67c00], desc[UR22][R8.64], P2 ;  /* 0x67c0000008fa7fae */ /* 0x0009e200091a1016 */
[----:B------:R-:W-:-:S03]  /*24e50*/  IADD3.X R7, PT, PT, R93, UR14, RZ, P3, !PT ;  /* 0x0000000e5d077c10 */ /* 0x000fc60009ffe4ff */
[----:B------:R4:W-:Y:S01]  /*24e60*/  STL.64 [R1+0x508], R8 ;  /* 0x0005080801007387 */ /* 0x0009e20000100a00 */
[----:B--2---:R-:W-:-:S03]  /*24e70*/  IADD3 R4, P3, PT, R90, UR13, RZ ;  /* 0x0000000d5a047c10 */ /* 0x004fc6000ff7e0ff */
[----:B------:R1:W-:Y:S01]  /*24e80*/  LDGSTS.E [R250+0x70000], desc[UR22][R6.64], P2 ;  /* 0x7000000006fa7fae */ /* 0x0003e200091a1016 */
[----:B------:R-:W-:-:S03]  /*24e90*/  IADD3.X R5, PT, PT, R91, UR14, RZ, P3, !PT ;  /* 0x0000000e5b057c10 */ /* 0x000fc60009ffe4ff */
[----:B------:R1:W-:Y:S04]  /*24ea0*/  STL.64 [R1+0x520], R6 ;  /* 0x0005200601007387 */ /* 0x0003e80000100a00 */
[----:B------:R2:W-:Y:S04]  /*24eb0*/  STL.64 [R1+0x540], R4 ;  /* 0x0005400401007387 */ /* 0x0005e80000100a00 */
[----:B------:R2:W-:Y:S01]  /*24ec0*/  LDGSTS.E [R250+0x70400], desc[UR22][R4.64], P2 ;  /* 0x7040000004fa7fae */ /* 0x0005e200091a1016 */
[----:B----4-:R-:W-:-:S04]  /*24ed0*/  IADD3 R8, P3, PT, R78, UR13, RZ ;  /* 0x0000000d4e087c10 */ /* 0x010fc8000ff7e0ff */
[----:B------:R-:W-:Y:S02]  /*24ee0*/  IADD3.X R9, PT, PT, R79, UR14, RZ, P3, !PT ;  /* 0x0000000e4f097c10 */ /* 0x000fe40009ffe4ff */
[----:B-1----:R-:W-:-:S03]  /*24ef0*/  IADD3 R6, P3, PT, R16, UR13, RZ ;  /* 0x0000000d10067c10 */ /* 0x002fc6000ff7e0ff */
[----:B------:R1:W-:Y:S01]  /*24f00*/  LDGSTS.E [R250+0x70800], desc[UR22][R8.64], P2 ;  /* 0x7080000008fa7fae */ /* 0x0003e200091a1016 */
[----:B------:R-:W-:Y:S02]  /*24f10*/  IADD3.X R7, PT, PT, R17, UR14, RZ, P3, !PT ;  /* 0x0000000e11077c10 */ /* 0x000fe40009ffe4ff */
[----:B--2---:R-:W-:Y:S01]  /*24f20*/  IADD3 R4, P3, PT, R172, UR13, RZ ;  /* 0x0000000dac047c10 */ /* 0x004fe2000ff7e0ff */
[----:B------:R1:W-:Y:S03]  /*24f30*/  STL.64 [R1+0x560], R8 ;  /* 0x0005600801007387 */ /* 0x0003e60000100a00 */
[----:B------:R-:W-:Y:S01]  /*24f40*/  IADD3.X R5, PT, PT, R173, UR14, RZ, P3, !PT ;  /* 0x0000000ead057c10 */ /* 0x000fe20009ffe4ff */
[----:B------:R2:W-:Y:S04]  /*24f50*/  STL.64 [R1+0x580], R6 ;  /* 0x0005800601007387 */ /* 0x0005e80000100a00 */
[----:B------:R2:W-:Y:S01]  /*24f60*/  LDGSTS.E [R250+0x70c00], desc[UR22][R6.64], P2 ;  /* 0x70c0000006fa7fae */ /* 0x0005e200091a1016 */
[----:B-1----:R-:W-:-:S03]  /*24f70*/  IADD3 R8, P3, PT, R174, UR13, RZ ;  /* 0x0000000dae087c10 */ /* 0x002fc6000ff7e0ff */
[----:B------:R1:W-:Y:S01]  /*24f80*/  STL.64 [R1+0x5a0], R4 ;  /* 0x0005a00401007387 */ /* 0x0003e20000100a00 */
[----:B------:R-:W-:-:S03]  /*24f90*/  IADD3.X R9, PT, PT, R175, UR14, RZ, P3, !PT ;  /* 0x0000000eaf097c10 */ /* 0x000fc60009ffe4ff */
        /* <DEDUP_REMOVED lines=74> */
[----:B------:R-:W2:Y:S01]  /*25440*/  LDL.64 R78, [R1+0xc8] ;  /* 0x0000c800014e7983 */ /* 0x000ea20000100a00 */
[----:B------:R-:W-:-:S03]  /*25450*/  IADD3.X R7, PT, PT, R215, UR14, RZ, P3, !PT ;  /* 0x0000000ed7077c10 */ /* 0x000fc60009ffe4ff */
[----:B------:R3:W-:Y:S01]  /*25460*/  STL.64 [R1+0x7a8], R8 ;  /* 0x0007a80801007387 */ /* 0x0007e20000100a00 */
[----:B-1----:R-:W-:-:S03]  /*25470*/  IADD3 R4, P3, PT, R216, UR13, RZ ;  /* 0x0000000dd8047c10 */ /* 0x002fc6000ff7e0ff */
[----:B------:R1:W-:Y:S01]  /*25480*/  STL.64 [R1+0x7b0], R6 ;  /* 0x0007b00601007387 */ /* 0x0003e20000100a00 */
[----:B------:R-:W-:-:S03]  /*25490*/  IADD3.X R5, PT, PT, R217, UR14, RZ, P3, !PT ;  /* 0x0000000ed9057c10 */ /* 0x000fc60009ffe4ff */
[----:B------:R-:W4:Y:S04]  /*254a0*/  LDL.64 R116, [R1+0xd0] ;  /* 0x0000d00001747983 */ /* 0x000f280000100a00 */
[----:B------:R1:W-:Y:S04]  /*254b0*/  STL.64 [R1+0x7b8], R4 ;  /* 0x0007b80401007387 */ /* 0x0003e80000100a00 */
[----:B------:R-:W4:Y:S04]  /*254c0*/  LDL.LU.64 R106, [R1+0xd8] ;  /* 0x0000d800016a7983 */ /* 0x000f280000300a00 */
[----:B------:R-:W4:Y:S04]  /*254d0*/  LDL.LU.64 R16, [R1+0xe0] ;  /* 0x0000e00001107983 */ /* 0x000f280000300a00 */
[----:B------:R3:W-:Y:S04]  /*254e0*/  LDGSTS.E [R250+0x75c00], desc[UR22][R8.64], P2 ;  /* 0x75c0000008fa7fae */ /* 0x0007e800091a1016 */
[----:B------:R1:W-:Y:S04]  /*254f0*/  LDGSTS.E [R250+0x76000], desc[UR22][R6.64], P2 ;  /* 0x7600000006fa7fae */ /* 0x0003e800091a1016 */
[----:B------:R1:W-:Y:S01]  /*25500*/  LDGSTS.E [R250+0x76400], desc[UR22][R4.64], P2 ;  /* 0x7640000004fa7fae */ /* 0x0003e200091a1016 */
[----:B---3--:R-:W-:-:S04]  /*25510*/  IADD3 R8, P3, PT, R218, UR13, RZ ;  /* 0x0000000dda087c10 */ /* 0x008fc8000ff7e0ff */
[----:B------:R-:W-:Y:S02]  /*25520*/  IADD3.X R9, PT, PT, R219, UR14, RZ, P3, !PT ;  /* 0x0000000edb097c10 */ /* 0x000fe40009ffe4ff */
[----:B-1----:R-:W-:-:S03]  /*25530*/  IADD3 R6, P3, PT, R220, UR13, RZ ;  /* 0x0000000ddc067c10 */ /* 0x002fc6000ff7e0ff */
[----:B------:R1:W-:Y:S01]  /*25540*/  LDGSTS.E [R250+0x76800], desc[UR22][R8.64], P2 ;  /* 0x7680000008fa7fae */ /* 0x0003e200091a1016 */
[----:B------:R-:W-:Y:S02]  /*25550*/  IADD3.X R7, PT, PT, R221, UR14, RZ, P3, !PT ;  /* 0x0000000edd077c10 */ /* 0x000fe40009ffe4ff */
[----:B------:R-:W-:Y:S01]  /*25560*/  IADD3 R4, P3, PT, R222, UR13, RZ ;  /* 0x0000000dde047c10 */ /* 0x000fe2000ff7e0ff */
[----:B------:R1:W-:Y:S03]  /*25570*/  STL.64 [R1+0x7c8], R8 ;  /* 0x0007c80801007387 */ /* 0x0003e60000100a00 */
[----:B------:R-:W-:Y:S01]  /*25580*/  IADD3.X R5, PT, PT, R223, UR14, RZ, P3, !PT ;  /* 0x0000000edf057c10 */ /* 0x000fe20009ffe4ff */
[----:B------:R3:W-:Y:S04]  /*25590*/  STL.64 [R1+0x7d0], R6 ;  /* 0x0007d00601007387 */ /* 0x0007e80000100a00 */
[----:B------:R-:W4:Y:S01]  /*255a0*/  LDL.LU.64 R12, [R1+0xf8] ;  /* 0x0000f800010c7983 */ /* 0x000f220000300a00 */
[----:B-1----:R-:W-:-:S03]  /*255b0*/  IADD3 R8, P3, PT, R224, UR13, RZ ;  /* 0x0000000de0087c10 */ /* 0x002fc6000ff7e0ff */
[----:B------:R3:W-:Y:S01]  /*255c0*/  LDGSTS.E [R250+0x76c00], desc[UR22][R6.64], P2 ;  /* 0x76c0000006fa7fae */ /* 0x0007e200091a1016 */
[----:B------:R-:W-:-:S03]  /*255d0*/  IADD3.X R9, PT, PT, R225, UR14, RZ, P3, !PT ;  /* 0x0000000ee1097c10 */ /* 0x000fc60009ffe4ff */
[----:B------:R1:W-:Y:S04]  /*255e0*/  STL.64 [R1+0x7d8], R4 ;  /* 0x0007d80401007387 */ /* 0x0003e80000100a00 */
[----:B------:R-:W4:Y:S01]  /*255f0*/  LDL.LU.64 R104, [R1+0x100] ;  /* 0x0001000001687983 */ /* 0x000f220000300a00 */
[----:B---3--:R-:W-:-:S03]  /*25600*/  IADD3 R6, P3, PT, R226, UR13, RZ ;  /* 0x0000000de2067c10 */ /* 0x008fc6000ff7e0ff */
[----:B------:R1:W-:Y:S01]  /*25610*/  LDGSTS.E [R250+0x77000], desc[UR22][R4.64], P2 ;  /* 0x7700000004fa7fae */ /* 0x0003e200091a1016 */
[----:B------:R-:W-:-:S03]  /*25620*/  IADD3.X R7, PT, PT, R227, UR14, RZ, P3, !PT ;  /* 0x0000000ee3077c10 */ /* 0x000fc60009ffe4ff */
[----:B------:R-:W3:Y:S04]  /*25630*/  LDL.LU.64 R92, [R1+0x108] ;  /* 0x00010800015c7983 */ /* 0x000ee80000300a00 */
[----:B------:R2:W-:Y:S01]  /*25640*/  STL.64 [R1+0x7e0], R8 ;  /* 0x0007e00801007387 */ /* 0x0005e20000100a00 */
[----:B-1----:R-:W-:-:S03]  /*25650*/  IADD3 R4, P3, PT, R228, UR13, RZ ;  /* 0x0000000de4047c10 */ /* 0x002fc6000ff7e0ff */
[----:B------:R-:W-:Y:S01]  /*25660*/  STL.64 [R1+0x7e8], R6 ;  /* 0x0007e80601007387 */ /* 0x000fe20000100a00 */
[----:B------:R-:W-:-:S03]  /*25670*/  IADD3.X R5, PT, PT, R229, UR14, RZ, P3, !PT ;  /* 0x0000000ee5057c10 */ /* 0x000fc60009ffe4ff */
[----:B------:R-:W3:Y:S04]  /*25680*/  LDL.LU.64 R120, [R1+0x110] ;  /* 0x0001100001787983 */ /* 0x000ee80000300a00 */
[----:B------:R1:W-:Y:S04]  /*25690*/  STL.64 [R1+0x7f0], R4 ;  /* 0x0007f00401007387 */ /* 0x0003e80000100a00 */
[----:B------:R-:W3:Y:S04]  /*256a0*/  LDL.LU.64 R90, [R1+0x118] ;  /* 0x00011800015a7983 */ /* 0x000ee80000300a00 */
[----:B------:R1:W-:Y:S04]  /*256b0*/  LDGSTS.E [R250+0x77400], desc[UR22][R8.64], P2 ;  /* 0x7740000008fa7fae */ /* 0x0003e800091a1016 */
[----:B------:R-:W-:Y:S04]  /*256c0*/  LDGSTS.E [R250+0x77800], desc[UR22][R6.64], P2 ;  /* 0x7780000006fa7fae */ /* 0x000fe800091a1016 */
[----:B------:R1:W-:Y:S01]  /*256d0*/  LDGSTS.E [R250+0x77c00], desc[UR22][R4.64], P2 ;  /* 0x77c0000004fa7fae */ /* 0x0003e200091a1016 */
[----:B--2---:R-:W-:-:S04]  /*256e0*/  IADD3 R82, P3, PT, R78, UR13, RZ ;  /* 0x0000000d4e527c10 */ /* 0x004fc8000ff7e0ff */
[----:B------:R-:W-:Y:S02]  /*256f0*/  IADD3.X R83, PT, PT, R79, UR14, RZ, P3, !PT ;  /* 0x0000000e4f537c10 */ /* 0x000fe40009ffe4ff */
[----:B------:R-:W2:Y:S04]  /*25700*/  LDL.LU.64 R78, [R1+0x128] ;  /* 0x00012800014e7983 */ /* 0x000ea80000300a00 */
[----:B------:R-:W-:Y:S01]  /*25710*/  LDGSTS.E [R251+0x60100], desc[UR22][R82.64], P2 ;  /* 0x6010000052fb7fae */ /* 0x000fe200091a1016 */
[----:B----4-:R-:W-:-:S04]  /*25720*/  IADD3 R94, P3, PT, R116, UR13, RZ ;  /* 0x0000000d745e7c10 */ /* 0x010fc8000ff7e0ff */
[----:B------:R-:W-:Y:S02]  /*25730*/  IADD3.X R95, PT, PT, R117, UR14, RZ, P3, !PT ;  /* 0x0000000e755f7c10 */ /* 0x000fe40009ffe4ff */
[----:B------:R-:W4:Y:S01]  /*25740*/  LDL.LU.64 R116, [R1+0x130] ;  /* 0x0001300001747983 */ /* 0x000f220000300a00 */
[----:B-1----:R-:W-:-:S03]  /*25750*/  IADD3 R8, P3, PT, R106, UR13, RZ ;  /* 0x0000000d6a087c10 */ /* 0x002fc6000ff7e0ff */
[----:B------:R-:W-:Y:S01]  /*25760*/  LDGSTS.E [R251+0x60500], desc[UR22][R94.64], P2 ;  /* 0x605000005efb7fae */ /* 0x000fe200091a1016 */
[----:B------:R-:W-:Y:S02]  /*25770*/  IADD3.X R9, PT, PT, R107, UR14, RZ, P3, !PT ;  /* 0x0000000e6b097c10 */ /* 0x000fe40009ffe4ff */
[----:B------:R-:W-:-:S03]  /*25780*/  IADD3 R98, P3, PT, R16, UR13, RZ ;  /* 0x0000000d10627c10 */ /* 0x000fc6000ff7e0ff */
[----:B------:R-:W-:Y:S01]  /*25790*/  LDGSTS.E [R251+0x60900], desc[UR22][R8.64], P2 ;  /* 0x6090000008fb7fae */ /* 0x000fe200091a1016 */
[----:B------:R-:W-:-:S03]  /*257a0*/  IADD3.X R99, PT, PT, R17, UR14, RZ, P3, !PT ;  /* 0x0000000e11637c10 */ /* 0x000fc60009ffe4ff */
[----:B------:R-:W4:Y:S04]  /*257b0*/  LDL.LU.64 R16, [R1+0x138] ;  /* 0x0001380001107983 */ /* 0x000f280000300a00 */
[----:B------:R-:W4:Y:S04]  /*257c0*/  LDL.LU.64 R106, [R1+0x148] ;  /* 0x00014800016a7983 */ /* 0x000f280000300a00 */
[----:B------:R-:W-:Y:S01]  /*257d0*/  LDGSTS.E [R251+0x60d00], desc[UR22][R98.64], P2 ;  /* 0x60d0000062fb7fae */ /* 0x000fe200091a1016 */
[----:B------:R-:W-:-:S04]  /*257e0*/  IADD3 R4, P3, PT, R12, UR13, RZ ;  /* 0x0000000d0c047c10 */ /* 0x000fc8000ff7e0ff */
[----:B------:R-:W-:Y:S02]  /*257f0*/  IADD3.X R5, PT, PT, R13, UR14, RZ, P3, !PT ;  /* 0x0000000e0d057c10 */ /* 0x000fe40009ffe4ff */
[----:B------:R-:W4:Y:S04]  /*25800*/  LDL.LU.64 R12, [R1+0x150] ;  /* 0x00015000010c7983 */ /* 0x000f280000300a00 */
[----:B------:R-:W-:Y:S01]  /*25810*/  LDGSTS.E [R251+0x61100], desc[UR22][R4.64], P2 ;  /* 0x6110000004fb7fae */ /* 0x000fe200091a1016 */
[----:B------:R-:W-:-:S04]  /*25820*/  IADD3 R162, P3, PT, R104, UR13, RZ ;  /* 0x0000000d68a27c10 */ /* 0x000fc8000ff7e0ff */
[----:B------:R-:W-:Y:S02]  /*25830*/  IADD3.X R163, PT, PT, R105, UR14, RZ, P3, !PT ;  /* 0x0000000e69a37c10 */ /* 0x000fe40009ffe4ff */
[----:B------:R-:W4:Y:S01]  /*25840*/  LDL.LU.64 R104, [R1+0x160] ;  /* 0x0001600001687983 */ /* 0x000f220000300a00 */
[----:B---3--:R-:W-:-:S03]  /*25850*/  IADD3 R164, P3, PT, R92, UR13, RZ ;  /* 0x0000000d5ca47c10 */ /* 0x008fc6000ff7e0ff */
[----:B------:R-:W-:Y:S01]  /*25860*/  LDGSTS.E [R251+0x61500], desc[UR22][R162.64], P2 ;  /* 0x61500000a2fb7fae */ /* 0x000fe200091a1016 */
[----:B------:R-:W-:-:S03]  /*25870*/  IADD3.X R165, PT, PT, R93, UR14, RZ, P3, !PT ;  /* 0x0000000e5da57c10 */ /* 0x000fc60009ffe4ff */
[----:B------:R-:W3:Y:S04]  /*25880*/  LDL.LU.64 R92, [R1+0x168] ;  /* 0x00016800015c7983 */ /* 0x000ee80000300a00 */
[----:B------:R-:W-:Y:S01]  /*25890*/  LDGSTS.E [R251+0x61900], desc[UR22][R164.64], P2 ;  /* 0x61900000a4fb7fae */ /* 0x000fe200091a1016 */
[----:B------:R-:W-:-:S04]  /*258a0*/  IADD3 R166, P3, PT, R120, UR13, RZ ;  /* 0x0000000d78a67c10 */ /* 0x000fc8000ff7e0ff */
[----:B------:R-:W-:Y:S02]  /*258b0*/  IADD3.X R167, PT, PT, R121, UR14, RZ, P3, !PT ;  /* 0x0000000e79a77c10 */ /* 0x000fe40009ffe4ff */
[----:B------:R-:W3:Y:S01]  /*258c0*/  LDL.LU.64 R120, [R1+0x170] ;  /* 0x0001700001787983 */ /* 0x000ee20000300a00 */
[----:B------:R-:W-:-:S03]  /*258d0*/  IADD3 R170, P3, PT, R90, UR13, RZ ;  /* 0x0000000d5aaa7c10 */ /* 0x000fc6000ff7e0ff */
[----:B------:R-:W-:Y:S01]  /*258e0*/  LDGSTS.E [R251+0x61d00], desc[UR22][R166.64], P2 ;  /* 0x61d00000a6fb7fae */ /* 0x000fe200091a1016 */
[----:B------:R-:W-:-:S03]  /*258f0*/  IADD3.X R171, PT, PT, R91, UR14, RZ, P3, !PT ;  /* 0x0000000e5bab7c10 */ /* 0x000fc60009ffe4ff */
[----:B------:R-:W3:Y:S04]  /*25900*/  LDL.LU.64 R90, [R1+0x178] ;  /* 0x00017800015a7983 */ /* 0x000ee80000300a00 */
[----:B------:R-:W-:Y:S01]  /*25910*/  LDGSTS.E [R251+0x62100], desc[UR22][R170.64], P2 ;  /* 0x62100000aafb7fae */ /* 0x000fe200091a1016 */
[----:B--2---:R-:W-:-:S04]  /*25920*/  IADD3 R174, P3, PT, R78, UR13, RZ ;  /* 0x0000000d4eae7c10 */ /* 0x004fc8000ff7e0ff */
[----:B------:R-:W-:Y:S02]  /*25930*/  IADD3.X R175, PT, PT, R79, UR14, RZ, P3, !PT ;  /* 0x0000000e4faf7c10 */ /* 0x000fe40009ffe4ff */
[----:B------:R-:W2:Y:S04]  /*25940*/  LDL.LU.64 R78, [R1+0x180] ;  /* 0x00018000014e7983 */ /* 0x000ea80000300a00 */
[----:B------:R-:W-:Y:S01]  /*25950*/  LDGSTS.E [R251+0x62500], desc[UR22][R174.64], P2 ;  /* 0x62500000aefb7fae */ /* 0x000fe200091a1016 */
[----:B----4-:R-:W-:-:S04]  /*25960*/  IADD3 R180, P3, PT, R116, UR13, RZ ;  /* 0x0000000d74b47c10 */ /* 0x010fc8000ff7e0ff */
[----:B------:R-:W-:-:S05]  /*25970*/  IADD3.X R181, PT, PT, R117, UR14, RZ, P3, !PT ;  /* 0x0000000e75b57c10 */ /* 0x000fca0009ffe4ff */
[----:B------:R-:W-:Y:S01]  /*25980*/  LDGSTS.E [R251+0x62900], desc[UR22][R180.64], P2 ;  /* 0x62900000b4fb7fae */ /* 0x000fe200091a1016 */
[----:B------:R-:W-:-:S04]  /*25990*/  IADD3 R186, P3, PT, R16, UR13, RZ ;  /* 0x0000000d10ba7c10 */ /* 0x000fc8000ff7e0ff */
[----:B------:R-:W-:Y:S02]  /*259a0*/  IADD3.X R187, PT, PT, R17, UR14, RZ, P3, !PT ;  /* 0x0000000e11bb7c10 */ /* 0x000fe40009ffe4ff */
[----:B------:R-:W4:Y:S04]  /*259b0*/  LDL.LU.64 R16, [R1+0x190] ;  /* 0x0001900001107983 */ /* 0x000f280000300a00 */
[----:B------:R-:W4:Y:S01]  /*259c0*/  LDL.LU.64 R116, [R1+0x198] ;  /* 0x0001980001747983 */ /* 0x000f220000300a00 */
[----:B------:R-:W-:-:S03]  /*259d0*/  IADD3 R188, P3, PT, R106, UR13, RZ ;  /* 0x0000000d6abc7c10 */ /* 0x000fc6000ff7e0ff */
[----:B------:R-:W-:Y:S01]  /*259e0*/  LDGSTS.E [R251+0x62d00], desc[UR22][R186.64], P2 ;  /* 0x62d00000bafb7fae */ /* 0x000fe200091a1016 */
[----:B------:R-:W-:-:S03]  /*259f0*/  IADD3.X R189, PT, PT, R107, UR14, RZ, P3, !PT ;  /* 0x0000000e6bbd7c10 */ /* 0x000fc60009ffe4ff */
        /* <DEDUP_REMOVED lines=16> */
[----:B------:R-:W-:-:S03]  /*25b00*/  IADD3 R212, P3, PT, R90, UR13, RZ ;  /* 0x0000000d5ad47c10 */ /* 0x000fc6000ff7e0ff */
[----:B------:R-:W-:Y:S01]  /*25b10*/  LDGSTS.E [R251+0x64100], desc[UR22][R210.64], P2 ;  /* 0x64100000d2fb7fae */ /* 0x000fe200091a1016 */
[----:B------:R-:W-:-:S03]  /*25b20*/  IADD3.X R213, PT, PT, R91, UR14, RZ, P3, !PT ;  /* 0x0000000e5bd57c10 */ /* 0x000fc60009ffe4ff */
[----:B------:R-:W3:Y:S04]  /*25b30*/  LDL.LU.64 R90, [R1+0x230] ;  /* 0x00023000015a7983 */ /* 0x000ee80000300a00 */
[----:B------:R-:W3:Y:S04]  /*25b40*/  LDL.LU.64 R118, [R1+0x228] ;  /* 0x0002280001767983 */ /* 0x000ee80000300a00 */
[----:B------:R-:W-:Y:S01]  /*25b50*/  LDGSTS.E [R251+0x64500], desc[UR22][R212.64], P2 ;  /* 0x64500000d4fb7fae */ /* 0x000fe200091a1016 */
[----:B--2---:R-:W-:-:S04]  /*25b60*/  IADD3 R220, P3, PT, R78, UR13, RZ ;  /* 0x0000000d4edc7c10 */ /* 0x004fc8000ff7e0ff */
[----:B------:R-:W-:Y:S02]  /*25b70*/  IADD3.X R221, PT, PT, R79, UR14, RZ, P3, !PT ;  /* 0x0000000e4fdd7c10 */ /* 0x000fe40009ffe4ff */
[----:B------:R-:W2:Y:S04]  /*25b80*/  LDL.LU.64 R78, [R1+0x220] ;  /* 0x00022000014e7983 */ /* 0x000ea80000300a00 */
[----:B------:R-:W2:Y:S04]  /*25b90*/  LDL.LU.64 R120, [R1+0x218] ;  /* 0x0002180001787983 */ /* 0x000ea80000300a00 */
[----:B------:R-:W-:Y:S01]  /*25ba0*/  LDGSTS.E [R251+0x64900], desc[UR22][R220.64], P2 ;  /* 0x64900000dcfb7fae */ /* 0x000fe200091a1016 */
[----:B----4-:R-:W-:-:S04]  /*25bb0*/  IADD3 R228, P3, PT, R16, UR13, RZ ;  /* 0x0000000d10e47c10 */ /* 0x010fc8000ff7e0ff */
[----:B------:R-:W-:Y:S02]  /*25bc0*/  IADD3.X R229, PT, PT, R17, UR14, RZ, P3, !PT ;  /* 0x0000000e11e57c10 */ /* 0x000fe40009ffe4ff */
[----:B------:R-:W-:-:S03]  /*25bd0*/  IADD3 R16, P3, PT, R116, UR13, RZ ;  /* 0x0000000d74107c10 */ /* 0x000fc6000ff7e0ff */
[----:B------:R-:W-:Y:S01]  /*25be0*/  LDGSTS.E [R251+0x64d00], desc[UR22][R228.64], P2 ;  /* 0x64d00000e4fb7fae */ /* 0x000fe200091a1016 */
[----:B------:R-:W-:Y:S02]  /*25bf0*/  IADD3.X R17, PT, PT, R117, UR14, RZ, P3, !PT ;  /* 0x0000000e75117c10 */ /* 0x000fe40009ffe4ff */
[----:B------:R-:W-:-:S03]  /*25c00*/  IADD3 R6, P3, PT, R106, UR13, RZ ;  /* 0x0000000d6a067c10 */ /* 0x000fc6000ff7e0ff */
[----:B------:R1:W-:Y:S04]  /*25c10*/  STL.64 [R1+0x40], R16 ;  /* 0x0000401001007387 */ /* 0x0003e80000100a00 */
[----:B------:R-:W4:Y:S01]  /*25c20*/  LDL.LU.64 R116, [R1+0x210] ;  /* 0x0002100001747983 */ /* 0x000f220000300a00 */
[----:B------:R-:W-:-:S03]  /*25c30*/  IADD3.X R7, PT, PT, R107, UR14, RZ, P3, !PT ;  /* 0x0000000e6b077c10 */ /* 0x000fc60009ffe4ff */
[----:B------:R1:W-:Y:S04]  /*25c40*/  LDGSTS.E [R251+0x65100], desc[UR22][R16.64], P2 ;  /* 0x6510000010fb7fae */ /* 0x0003e800091a1016 */
[----:B------:R3:W-:Y:S04]  /*25c50*/  STL.64 [R1+0x58], R6 ;  /* 0x0000580601007387 */ /* 0x0007e80000100a00 */
[----:B------:R-:W4:Y:S01]  /*25c60*/  LDL.LU.64 R106, [R1+0x208] ;  /* 0x00020800016a7983 */ /* 0x000f220000300a00 */
[----:B-1----:R-:W-:-:S03]  /*25c70*/  IADD3 R16, P3, PT, R12, UR13, RZ ;  /* 0x0000000d0c107c10 */ /* 0x002fc6000ff7e0ff */
[----:B------:R3:W-:Y:S01]  /*25c80*/  LDGSTS.E [R251+0x65500], desc[UR22][R6.64], P2 ;  /* 0x6550000006fb7fae */ /* 0x0007e200091a1016 */
[----:B------:R-:W-:-:S05]  /*25c90*/  IADD3.X R17, PT, PT, R13, UR14, RZ, P3, !PT ;  /* 0x0000000e0d117c10 */ /* 0x000fca0009ffe4ff */
[----:B------:R1:W-:Y:S01]  /*25ca0*/  LDGSTS.E [R251+0x65900], desc[UR22][R16.64], P2 ;  /* 0x6590000010fb7fae */ /* 0x0003e200091a1016 */
[----:B------:R-:W-:-:S04]  /*25cb0*/  IADD3 R12, P3, PT, R104, UR13, RZ ;  /* 0x0000000d680c7c10 */ /* 0x000fc8000ff7e0ff */
[----:B------:R-:W-:Y:S02]  /*25cc0*/  IADD3.X R13, PT, PT, R105, UR14, RZ, P3, !PT ;  /* 0x0000000e690d7c10 */ /* 0x000fe40009ffe4ff */
[----:B------:R-:W4:Y:S01]  /*25cd0*/  LDL.LU.64 R104, [R1+0x200] ;  /* 0x0002000001687983 */ /* 0x000f220000300a00 */
[----:B---3--:R-:W-:-:S03]  /*25ce0*/  IADD3 R6, P3, PT, R92, UR13, RZ ;  /* 0x0000000d5c067c10 */ /* 0x008fc6000ff7e0ff */
[----:B------:R1:W-:Y:S01]  /*25cf0*/  STL.64 [R1+0x70], R16 ;  /* 0x0000701001007387 */ /* 0x0003e20000100a00 */
[----:B------:R-:W-:-:S03]  /*25d00*/  IADD3.X R7, PT, PT, R93, UR14, RZ, P3, !PT ;  /* 0x0000000e5d077c10 */ /* 0x000fc60009ffe4ff */
[----:B------:R3:W-:Y:S04]  /*25d10*/  STL.64 [R1+0x90], R12 ;  /* 0x0000900c01007387 */ /* 0x0007e80000100a00 */
[----:B------:R-:W4:Y:S04]  /*25d20*/  LDL.LU.64 R92, [R1+0x1f8] ;  /* 0x0001f800015c7983 */ /* 0x000f280000300a00 */
[----:B------:R-:W-:Y:S04]  /*25d30*/  STL.64 [R1+0x98], R6 ;  /* 0x0000980601007387 */ /* 0x000fe80000100a00 */
[----:B------:R3:W-:Y:S01]  /*25d40*/  LDGSTS.E [R251+0x65d00], desc[UR22][R12.64], P2 ;  /* 0x65d000000cfb7fae */ /* 0x0007e200091a1016 */
[----:B-1----:R-:W-:-:S03]  /*25d50*/  IADD3 R16, P3, PT, R90, UR13, RZ ;  /* 0x0000000d5a107c10 */ /* 0x002fc6000ff7e0ff */
[----:B------:R2:W-:Y:S01]  /*25d60*/  LDGSTS.E [R251+0x66100], desc[UR22][R6.64], P2 ;  /* 0x6610000006fb7fae */ /* 0x0005e200091a1016 */
[----:B------:R-:W-:-:S03]  /*25d70*/  IADD3.X R17, PT, PT, R91, UR14, RZ, P3, !PT ;  /* 0x0000000e5b117c10 */ /* 0x000fc60009ffe4ff */
[----:B------:R-:W4:Y:S01]  /*25d80*/  LDL.LU.64 R90, [R1+0x1f0] ;  /* 0x0001f000015a7983 */ /* 0x000f220000300a00 */
[----:B---3--:R-:W-:-:S03]  /*25d90*/  IADD3 R12, P3, PT, R118, UR13, RZ ;  /* 0x0000000d760c7c10 */ /* 0x008fc6000ff7e0ff */
[----:B------:R-:W-:Y:S01]  /*25da0*/  LDGSTS.E [R251+0x66500], desc[UR22][R16.64], P2 ;  /* 0x6650000010fb7fae */ /* 0x000fe200091a1016 */
[----:B------:R-:W-:-:S03]  /*25db0*/  IADD3.X R13, PT, PT, R119, UR14, RZ, P3, !PT ;  /* 0x0000000e770d7c10 */ /* 0x000fc60009ffe4ff */
[----:B------:R1:W-:Y:S04]  /*25dc0*/  STL.64 [R1+0xd8], R16 ;  /* 0x0000d81001007387 */ /* 0x0003e80000100a00 */
[----:B------:R3:W-:Y:S04]  /*25dd0*/  STL.64 [R1+0xf8], R12 ;  /* 0x0000f80c01007387 */ /* 0x0007e80000100a00 */
[----:B------:R-:W-:Y:S04]  /*25de0*/  LDGSTS.E [R251+0x66900], desc[UR22][R12.64], P2 ;  /* 0x669000000cfb7fae */ /* 0x000fe800091a1016 */
[----:B-1----:R-:W4:Y:S01]  /*25df0*/  LDL.LU.64 R16, [R1+0x1e8] ;  /* 0x0001e80001107983 */ /* 0x002f220000300a00 */
[----:B--2---:R-:W-:-:S04]  /*25e00*/  IADD3 R6, P3, PT, R78, UR13, RZ ;  /* 0x0000000d4e067c10 */ /* 0x004fc8000ff7e0ff */
[----:B------:R-:W-:Y:S02]  /*25e10*/  IADD3.X R7, PT, PT, R79, UR14, RZ, P3, !PT ;  /* 0x0000000e4f077c10 */ /* 0x000fe40009ffe4ff */
[----:B------:R-:W-:-:S03]  /*25e20*/  IADD3 R78, P3, PT, R120, UR13, RZ ;  /* 0x0000000d784e7c10 */ /* 0x000fc6000ff7e0ff */
[----:B------:R1:W-:Y:S04]  /*25e30*/  STL.64 [R1+0x110], R6 ;  /* 0x0001100601007387 */ /* 0x0003e80000100a00 */
[----:B------:R-:W2:Y:S01]  /*25e40*/  LDL.LU.64 R50, [R1+0x1e0] ;  /* 0x0001e00001327983 */ /* 0x000ea20000300a00 */
[----:B------:R-:W-:-:S03]  /*25e50*/  IADD3.X R79, PT, PT, R121, UR14, RZ, P3, !PT ;  /* 0x0000000e794f7c10 */ /* 0x000fc60009ffe4ff */
[----:B------:R-:W2:Y:S04]  /*25e60*/  LDL.LU.64 R48, [R1+0x1d8] ;  /* 0x0001d80001307983 */ /* 0x000ea80000300a00 */
[----:B---3--:R-:W3:Y:S04]  /*25e70*/  LDL.LU.64 R12, [R1+0x1d0] ;  /* 0x0001d000010c7983 */ /* 0x008ee80000300a00 */
[----:B------:R1:W-:Y:S04]  /*25e80*/  STL.64 [R1+0x118], R78 ;  /* 0x0001184e01007387 */ /* 0x0003e80000100a00 */
[----:B------:R1:W-:Y:S04]  /*25e90*/  LDGSTS.E [R251+0x66d00], desc[UR22][R6.64], P2 ;  /* 0x66d0000006fb7fae */ /* 0x0003e800091a1016 */
[----:B------:R1:W-:Y:S01]  /*25ea0*/  LDGSTS.E [R251+0x67100], desc[UR22][R78.64], P2 ;  /* 0x671000004efb7fae */ /* 0x0003e200091a1016 */
[----:B----4-:R-:W-:-:S04]  /*25eb0*/  IADD3 R18, P3, PT, R116, UR13, RZ ;  /* 0x0000000d74127c10 */ /* 0x010fc8000ff7e0ff */
[----:B------:R-:W-:-:S05]  /*25ec0*/  IADD3.X R19, PT, PT, R117, UR14, RZ, P3, !PT ;  /* 0x0000000e75137c10 */ /* 0x000fca0009ffe4ff */
[----:B------:R4:W-:Y:S01]  /*25ed0*/  STL.64 [R1+0x130], R18 ;  /* 0x0001301201007387 */ /* 0x0009e20000100a00 */
[----:B-1----:R-:W-:-:S03]  /*25ee0*/  IADD3 R6, P3, PT, R106, UR13, RZ ;  /* 0x0000000d6a067c10 */ /* 0x002fc6000ff7e0ff */
[----:B------:R-:W3:Y:S01]  /*25ef0*/  LDL.LU.64 R118, [R1+0x1c8] ;  /* 0x0001c80001767983 */ /* 0x000ee20000300a00 */
[----:B------:R-:W-:-:S03]  /*25f00*/  IADD3.X R7, PT, PT, R107, UR14, RZ, P3, !PT ;  /* 0x0000000e6b077c10 */ /* 0x000fc60009ffe4ff */
[----:B------:R-:W3:Y:S04]  /*25f10*/  LDL.LU.64 R120, [R1+0x1c0] ;  /* 0x0001c00001787983 */ /* 0x000ee80000300a00 */
[----:B------:R1:W-:Y:S04]  /*25f20*/  STL.64 [R1+0x138], R6 ;  /* 0x0001380601007387 */ /* 0x0003e80000100a00 */
[----:B------:R-:W3:Y:S04]  /*25f30*/  LDL.LU.64 R116, [R1+0x1b8] ;  /* 0x0001b80001747983 */ /* 0x000ee80000300a00 */
[----:B------:R4:W-:Y:S04]  /*25f40*/  LDGSTS.E [R251+0x67500], desc[UR22][R18.64], P2 ;  /* 0x6750000012fb7fae */ /* 0x0009e800091a1016 */
[----:B------:R-:W3:Y:S01]  /*25f50*/  LDL.LU.64 R106, [R1+0x1b0] ;  /* 0x0001b000016a7983 */ /* 0x000ee20000300a00 */
[----:B------:R-:W-:-:S03]  /*25f60*/  IADD3 R78, P3, PT, R104, UR13, RZ ;  /* 0x0000000d684e7c10 */ /* 0x000fc6000ff7e0ff */
[----:B------:R1:W-:Y:S01]  /*25f70*/  LDGSTS.E [R251+0x67900], desc[UR22][R6.64], P2 ;  /* 0x6790000006fb7fae */ /* 0x0003e200091a1016 */
[----:B------:R-:W-:Y:S02]  /*25f80*/  IADD3.X R79, PT, PT, R105, UR14, RZ, P3, !PT ;  /* 0x0000000e694f7c10 */ /* 0x000fe40009ffe4ff */
[----:B----4-:R-:W-:-:S03]  /*25f90*/  IADD3 R18, P3, PT, R92, UR13, RZ ;  /* 0x0000000d5c127c10 */ /* 0x010fc6000ff7e0ff */
[----:B------:R4:W-:Y:S01]  /*25fa0*/  STL.64 [R1+0x170], R78 ;  /* 0x0001704e01007387 */ /* 0x0009e20000100a00 */
[----:B------:R-:W-:-:S03]  /*25fb0*/  IADD3.X R19, PT, PT, R93, UR14, RZ, P3, !PT ;  /* 0x0000000e5d137c10 */ /* 0x000fc60009ffe4ff */
[----:B------:R-:W3:Y:S04]  /*25fc0*/  LDL.LU.64 R104, [R1+0x188] ;  /* 0x0001880001687983 */ /* 0x000ee80000300a00 */
[----:B------:R4:W-:Y:S04]  /*25fd0*/  STL.64 [R1+0x178], R18 ;  /* 0x0001781201007387 */ /* 0x0009e80000100a00 */
[----:B------:R-:W3:Y:S04]  /*25fe0*/  LDL.LU.64 R92, [R1+0x158] ;  /* 0x00015800015c7983 */ /* 0x000ee80000300a00 */
[----:B------:R-:W-:Y:S01]  /*25ff0*/  LDGSTS.E [R251+0x67d00], desc[UR22][R78.64], P2 ;  /* 0x67d000004efb7fae */ /* 0x000fe200091a1016 */
[----:B-1----:R-:W-:-:S03]  /*26000*/  IADD3 R6, P3, PT, R90, UR13, RZ ;  /* 0x0000000d5a067c10 */ /* 0x002fc6000ff7e0ff */
[----:B------:R1:W-:Y:S01]  /*26010*/  LDGSTS.E [R251+0x70100], desc[UR22][R18.64], P2 ;  /* 0x7010000012fb7fae */ /* 0x0003e200091a1016 */
[----:B------:R-:W-:-:S05]  /*26020*/  IADD3.X R7, PT, PT, R91, UR14, RZ, P3, !PT ;  /* 0x0000000e5b077c10 */ /* 0x000fca0009ffe4ff */
[----:B------:R2:W-:Y:S04]  /*26030*/  STL.64 [R1+0x190], R6 ;  /* 0x0001900601007387 */ /* 0x0005e80000100a00 */
[----:B------:R-:W3:Y:S04]  /*26040*/  LDL.LU.64 R90, [R1+0x120] ;  /* 0x00012000015a7983 */ /* 0x000ee80000300a00 */
[----:B----4-:R-:W4:Y:S01]  /*26050*/  LDL.LU.64 R78, [R1+0xf0] ;  /* 0x0000f000014e7983 */ /* 0x010f220000300a00 */
[----:B-1----:R-:W-:-:S03]  /*26060*/  IADD3 R18, P3, PT, R16, UR13, RZ ;  /* 0x0000000d10127c10 */ /* 0x002fc6000ff7e0ff */
[----:B------:R1:W-:Y:S01]  /*26070*/  LDGSTS.E [R251+0x70500], desc[UR22][R6.64], P2 ;  /* 0x7050000006fb7fae */ /* 0x0003e200091a1016 */
[----:B------:R-:W-:-:S05]  /*26080*/  IADD3.X R19, PT, PT, R17, UR14, RZ, P3, !PT ;  /* 0x0000000e11137c10 */ /* 0x000fca0009ffe4ff */
[----:B------:R-:W-:Y:S04]  /*26090*/  STL.64 [R1+0x198], R18 ;  /* 0x0001981201007387 */ /* 0x000fe80000100a00 */
[----:B------:R-:W-:Y:S01]  /*260a0*/  LDGSTS.E [R251+0x70900], desc[UR22][R18.64], P2 ;  /* 0x7090000012fb7fae */ /* 0x000fe200091a1016 */
[----:B--2---:R-:W-:-:S04]  /*260b0*/  IADD3 R16, P3, PT, R50, UR13, RZ ;  /* 0x0000000d32107c10 */ /* 0x004fc8000ff7e0ff */
[----:B------:R-:W-:Y:S02]  /*260c0*/  IADD3.X R17, PT, PT, R51, UR14, RZ, P3, !PT ;  /* 0x0000000e33117c10 */ /* 0x000fe40009ffe4ff */
[----:B-1----:R-:W-:-:S03]  /*260d0*/  IADD3 R6, P3, PT, R48, UR13, RZ ;  /* 0x0000000d30067c10 */ /* 0x002fc6000ff7e0ff */
[----:B------:R3:W-:Y:S01]  /*260e0*/  STL.64 [R1+0x1f0], R16 ;  /* 0x0001f01001007387 */ /* 0x0007e20000100a00 */
[----:B------:R-:W-:-:S03]  /*260f0*/  IADD3.X R7, PT, PT, R49, UR14, RZ, P3, !PT ;  /* 0x0000000e31077c10 */ /* 0x000fc60009ffe4ff */
[----:B------:R3:W-:Y:S04]  /*26100*/  LDGSTS.E [R251+0x70d00], desc[UR22][R16.64], P2 ;  /* 0x70d0000010fb7fae */ /* 0x0007e800091a1016 */
[----:B------:R1:W-:Y:S04]  /*26110*/  STL.64 [R1+0x1d8], R6 ;  /* 0x0001d80601007387 */ /* 0x0003e80000100a00 */
[----:B------:R1:W-:Y:S01]  /*26120*/  LDGSTS.E [R251+0x71100], desc[UR22][R6.64], P2 ;  /* 0x7110000006fb7fae */ /* 0x0003e200091a1016 */
[----:B---3--:R-:W-:-:S04]  /*26130*/  IADD3 R16, P3, PT, R12, UR13, RZ ;  /* 0x0000000d0c107c10 */ /* 0x008fc8000ff7e0ff */
[----:B------:R-:W-:Y:S02]  /*26140*/  IADD3.X R17, PT, PT, R13, UR14, RZ, P3, !PT ;  /* 0x0000000e0d117c10 */ /* 0x000fe40009ffe4ff */
[----:B------:R-:W-:-:S03]  /*26150*/  IADD3 R12, P3, PT, R118, UR13, RZ ;  /* 0x0000000d760c7c10 */ /* 0x000fc6000ff7e0ff */
        /* <DEDUP_REMOVED lines=26> */
[----:B------:R-:W-:Y:S02]  /*26300*/  IADD3.X R13, PT, PT, R91, UR14, RZ, P3, !PT ;  /* 0x0000000e5b0d7c10 */ /* 0x000fe40009ffe4ff */
[----:B----4-:R-:W-:-:S03]  /*26310*/  IADD3 R6, P3, PT, R78, UR13, RZ ;  /* 0x0000000d4e067c10 */ /* 0x010fc6000ff7e0ff */
        /* <DEDUP_REMOVED lines=44> */
[----:B------:R-:W3:Y:S01]  /*265e0*/  LDL.LU.64 R104, [R1+0x248] ;  /* 0x0002480001687983 */ /* 0x000ee20000300a00 */
[----:B------:R-:W-:-:S03]  /*265f0*/  IADD3.X R13, PT, PT, R97, UR14, RZ, P3, !PT ;  /* 0x0000000e610d7c10 */ /* 0x000fc60009ffe4ff */
[----:B------:R1:W-:Y:S01]  /*26600*/  STL.64 [R1+0x6d0], R16 ;  /* 0x0006d01001007387 */ /* 0x0003e20000100a00 */
[----:B--2---:R-:W-:-:S03]  /*26610*/  IADD3 R6, P3, PT, R88, UR13, RZ ;  /* 0x0000000d58067c10 */ /* 0x004fc6000ff7e0ff */
[----:B------:R2:W-:Y:S01]  /*26620*/  STL.64 [R1+0x6e8], R12 ;  /* 0x0006e80c01007387 */ /* 0x0005e20000100a00 */
[----:B------:R-:W-:-:S03]  /*26630*/  IADD3.X R7, PT, PT, R89, UR14, RZ, P3, !PT ;  /* 0x0000000e59077c10 */ /* 0x000fc60009ffe4ff */
[----:B------:R-:W4:Y:S01]  /*26640*/  LDL.LU.64 R92, [R1+0x260] ;  /* 0x00026000015c7983 */ /* 0x000f220000300a00 */
[----:B------:R-:W-:-:S03]  /*26650*/  IADD3 R18, P3, PT, R84, UR13, RZ ;  /* 0x0000000d54127c10 */ /* 0x000fc6000ff7e0ff */
[----:B------:R1:W-:Y:S04]  /*26660*/  STL.64 [R1+0x700], R6 ;  /* 0x0007000601007387 */ /* 0x0003e80000100a00 */
[----:B------:R-:W4:Y:S01]  /*26670*/  LDL.LU.64 R90, [R1+0x268] ;  /* 0x00026800015a7983 */ /* 0x000f220000300a00 */
[----:B------:R-:W-:-:S03]  /*26680*/  IADD3.X R19, PT, PT, R85, UR14, RZ, P3, !PT ;  /* 0x0000000e55137c10 */ /* 0x000fc60009ffe4ff */
[----:B------:R-:W-:Y:S04]  /*26690*/  LDGSTS.E [R251+0x75d00], desc[UR22][R16.64], P2 ;  /* 0x75d0000010fb7fae */ /* 0x000fe800091a1016 */
[----:B------:R2:W-:Y:S04]  /*266a0*/  LDGSTS.E [R251+0x76100], desc[UR22][R12.64], P2 ;  /* 0x761000000cfb7fae */ /* 0x0005e800091a1016 */
[----:B------:R2:W-:Y:S04]  /*266b0*/  LDGSTS.E [R251+0x76500], desc[UR22][R6.64], P2 ;  /* 0x7650000006fb7fae */ /* 0x0005e800091a1016 */
[----:B-1----:R-:W4:Y:S01]  /*266c0*/  LDL.LU.64 R16, [R1+0x278] ;  /* 0x0002780001107983 */ /* 0x002f220000300a00 */
[----:B--2---:R-:W-:-:S03]  /*266d0*/  IADD3 R12, P3, PT, R152, UR13, RZ ;  /* 0x0000000d980c7c10 */ /* 0x004fc6000ff7e0ff */
[----:B------:R1:W-:Y:S01]  /*266e0*/  LDGSTS.E [R251+0x76900], desc[UR22][R18.64], P2 ;  /* 0x7690000012fb7fae */ /* 0x0003e200091a1016 */
[----:B------:R-:W-:Y:S02]  /*266f0*/  IADD3.X R13, PT, PT, R153, UR14, RZ, P3, !PT ;  /* 0x0000000e990d7c10 */ /* 0x000fe40009ffe4ff */
[----:B------:R-:W-:Y:S01]  /*26700*/  IADD3 R6, P3, PT, R154, UR13, RZ ;  /* 0x0000000d9a067c10 */ /* 0x000fe2000ff7e0ff */
[----:B------:R-:W-:Y:S03]  /*26710*/  STL.64 [R1+0x718], R18 ;  /* 0x0007181201007387 */ /* 0x000fe60000100a00 */
[----:B------:R-:W-:Y:S01]  /*26720*/  IADD3.X R7, PT, PT, R155, UR14, RZ, P3, !PT ;  /* 0x0000000e9b077c10 */ /* 0x000fe20009ffe4ff */
[----:B------:R2:W-:Y:S04]  /*26730*/  STL.64 [R1+0x730], R12 ;  /* 0x0007300c01007387 */ /* 0x0005e80000100a00 */
[----:B------:R-:W-:Y:S01]  /*26740*/  LDGSTS.E [R251+0x76d00], desc[UR22][R12.64], P2 ;  /* 0x76d000000cfb7fae */ /* 0x000fe200091a1016 */
[----:B------:R-:W-:-:S03]  /*26750*/  IADD3 R48, P3, PT, R156, UR13, RZ ;  /* 0x0000000d9c307c10 */ /* 0x000fc6000ff7e0ff */
[----:B------:R1:W-:Y:S04]  /*26760*/  LDGSTS.E [R251+0x77100], desc[UR22][R6.64], P2 ;  /* 0x7710000006fb7fae */ /* 0x0003e800091a1016 */
[----:B--2---:R-:W2:Y:S04]  /*26770*/  LDL.LU.64 R12, [R1+0x280] ;  /* 0x00028000010c7983 */ /* 0x004ea80000300a00 */
[----:B------:R1:W-:Y:S04]  /*26780*/  STL.64 [R1+0x748], R6 ;  /* 0x0007480601007387 */ /* 0x0003e80000100a00 */
[----:B------:R-:W2:Y:S04]  /*26790*/  LDL.LU.64 R120, [R1+0x288] ;  /* 0x0002880001787983 */ /* 0x000ea80000300a00 */
[----:B------:R-:W2:Y:S01]  /*267a0*/  LDL.LU.64 R78, [R1+0x298] ;  /* 0x00029800014e7983 */ /* 0x000ea20000300a00 */
[----:B------:R-:W-:-:S02]  /*267b0*/  IADD3.X R49, PT, PT, R157, UR14, RZ, P3, !PT ;  /* 0x0000000e9d317c10 */ /* 0x000fc40009ffe4ff */
[----:B-1----:R-:W-:-:S03]  /*267c0*/  IADD3 R18, P3, PT, R158, UR13, RZ ;  /* 0x0000000d9e127c10 */ /* 0x002fc6000ff7e0ff */
[----:B------:R-:W-:Y:S01]  /*267d0*/  LDGSTS.E [R251+0x77500], desc[UR22][R48.64], P2 ;  /* 0x7750000030fb7fae */ /* 0x000fe200091a1016 */
[----:B------:R-:W-:Y:S02]  /*267e0*/  IADD3.X R19, PT, PT, R159, UR14, RZ, P3, !PT ;  /* 0x0000000e9f137c10 */ /* 0x000fe40009ffe4ff */
[----:B------:R-:W-:Y:S01]  /*267f0*/  IADD3 R6, P3, PT, R160, UR13, RZ ;  /* 0x0000000da0067c10 */ /* 0x000fe2000ff7e0ff */
[----:B------:R-:W-:Y:S03]  /*26800*/  STL.64 [R1+0x760], R48 ;  /* 0x0007603001007387 */ /* 0x000fe60000100a00 */
[----:B------:R-:W-:Y:S01]  /*26810*/  IADD3.X R7, PT, PT, R161, UR14, RZ, P3, !PT ;  /* 0x0000000ea1077c10 */ /* 0x000fe20009ffe4ff */
[----:B------:R-:W-:Y:S04]  /*26820*/  STL.64 [R1+0x778], R18 ;  /* 0x0007781201007387 */ /* 0x000fe80000100a00 */
[----:B------:R-:W2:Y:S04]  /*26830*/  LDL.LU.64 R116, [R1+0x2a8] ;  /* 0x0002a80001747983 */ /* 0x000ea80000300a00 */
[----:B------:R1:W-:Y:S04]  /*26840*/  STL.64 [R1+0x790], R6 ;  /* 0x0007900601007387 */ /* 0x0003e80000100a00 */
[----:B------:R-:W2:Y:S04]  /*26850*/  LDL.LU.64 R106, [R1+0x2b0] ;  /* 0x0002b000016a7983 */ /* 0x000ea80000300a00 */
[----:B------:R-:W-:Y:S04]  /*26860*/  LDGSTS.E [R251+0x77900], desc[UR22][R18.64], P2 ;  /* 0x7790000012fb7fae */ /* 0x000fe800091a1016 */
[----:B------:R1:W-:Y:S01]  /*26870*/  LDGSTS.E [R251+0x77d00], desc[UR22][R6.64], P2 ;  /* 0x77d0000006fb7fae */ /* 0x0003e200091a1016 */
[----:B---3--:R-:W-:-:S04]  /*26880*/  IADD3 R88, P3, PT, R104, UR13, RZ ;  /* 0x0000000d68587c10 */ /* 0x008fc8000ff7e0ff */
[----:B------:R-:W-:Y:S02]  /*26890*/  IADD3.X R89, PT, PT, R105, UR14, RZ, P3, !PT ;  /* 0x0000000e69597c10 */ /* 0x000fe40009ffe4ff */
[----:B------:R-:W3:Y:S04]  /*268a0*/  LDL.LU.64 R104, [R1+0x2b8] ;  /* 0x0002b80001687983 */ /* 0x000ee80000300a00 */
[----:B------:R-:W-:Y:S01]  /*268b0*/  LDGSTS.E [R3+0x60200], desc[UR22][R88.64], P2 ;  /* 0x6020000058037fae */ /* 0x000fe200091a1016 */
[----:B----4-:R-:W-:-:S04]  /*268c0*/  IADD3 R84, P3, PT, R92, UR13, RZ ;  /* 0x0000000d5c547c10 */ /* 0x010fc8000ff7e0ff */
[----:B------:R-:W-:Y:S02]  /*268d0*/  IADD3.X R85, PT, PT, R93, UR14, RZ, P3, !PT ;  /* 0x0000000e5d557c10 */ /* 0x000fe40009ffe4ff */
        /* <DEDUP_REMOVED lines=10> */
[----:B--2---:R-:W-:-:S04]  /*26980*/  IADD3 R114, P3, PT, R12, UR13, RZ ;  /* 0x0000000d0c727c10 */ /* 0x004fc8000ff7e0ff */
[----:B------:R-:W-:Y:S02]  /*26990*/  IADD3.X R115, PT, PT, R13, UR14, RZ, P3, !PT ;  /* 0x0000000e0d737c10 */ /* 0x000fe40009ffe4ff */
[----:B------:R-:W2:Y:S01]  /*269a0*/  LDL.LU.64 R12, [R1+0x2f0] ;  /* 0x0002f000010c7983 */ /* 0x000ea20000300a00 */
[----:B------:R-:W-:-:S03]  /*269b0*/  IADD3 R108, P3, PT, R120, UR13, RZ ;  /* 0x0000000d786c7c10 */ /* 0x000fc6000ff7e0ff */
[----:B------:R-:W-:Y:S01]  /*269c0*/  LDGSTS.E [R3+0x61200], desc[UR22][R114.64], P2 ;  /* 0x6120000072037fae */ /* 0x000fe200091a1016 */
[----:B------:R-:W-:Y:S02]  /*269d0*/  IADD3.X R109, PT, PT, R121, UR14, RZ, P3, !PT ;  /* 0x0000000e796d7c10 */ /* 0x000fe40009ffe4ff */
[----:B------:R-:W-:Y:S01]  /*269e0*/  IADD3 R124, P3, PT, R78, UR13, RZ ;  /* 0x0000000d4e7c7c10 */ /* 0x000fe2000ff7e0ff */
[----:B------:R-:W2:Y:S03]  /*269f0*/  LDL.LU.64 R120, [R1+0x2f8] ;  /* 0x0002f80001787983 */ /* 0x000ea60000300a00 */
[----:B------:R-:W-:Y:S01]  /*26a00*/  IADD3.X R125, PT, PT, R79, UR14, RZ, P3, !PT ;  /* 0x0000000e4f7d7c10 */ /* 0x000fe20009ffe4ff */
[----:B------:R-:W-:Y:S04]  /*26a10*/  LDGSTS.E [R3+0x61600], desc[UR22][R108.64], P2 ;  /* 0x616000006c037fae */ /* 0x000fe800091a1016 */
[----:B------:R-:W2:Y:S04]  /*26a20*/  LDL.LU.64 R78, [R1+0x338] ;  /* 0x00033800014e7983 */ /* 0x000ea80000300a00 */
[----:B------:R-:W-:Y:S01]  /*26a30*/  LDGSTS.E [R3+0x61a00], desc[UR22][R124.64], P2 ;  /* 0x61a000007c037fae */ /* 0x000fe200091a1016 */
[----:B------:R-:W-:-:S04]  /*26a40*/  IADD3 R140, P3, PT, R116, UR13, RZ ;  /* 0x0000000d748c7c10 */ /* 0x000fc8000ff7e0ff */
[----:B------:R-:W-:Y:S02]  /*26a50*/  IADD3.X R141, PT, PT, R117, UR14, RZ, P3, !PT ;  /* 0x0000000e758d7c10 */ /* 0x000fe40009ffe4ff */
[----:B------:R-:W2:Y:S01]  /*26a60*/  LDL.LU.64 R116, [R1+0x340] ;  /* 0x0003400001747983 */ /* 0x000ea20000300a00 */
[----:B------:R-:W-:-:S03]  /*26a70*/  IADD3 R142, P3, PT, R106, UR13, RZ ;  /* 0x0000000d6a8e7c10 */ /* 0x000fc6000ff7e0ff */
[----:B------:R-:W-:Y:S01]  /*26a80*/  LDGSTS.E [R3+0x61e00], desc[UR22][R140.64], P2 ;  /* 0x61e000008c037fae */ /* 0x000fe200091a1016 */
[----:B------:R-:W-:-:S03]  /*26a90*/  IADD3.X R143, PT, PT, R107, UR14, RZ, P3, !PT ;  /* 0x0000000e6b8f7c10 */ /* 0x000fc60009ffe4ff */
[----:B------:R-:W2:Y:S04]  /*26aa0*/  LDL.LU.64 R106, [R1+0x348] ;  /* 0x00034800016a7983 */ /* 0x000ea80000300a00 */
[----:B------:R-:W-:Y:S01]  /*26ab0*/  LDGSTS.E [R3+0x62200], desc[UR22][R142.64], P2 ;  /* 0x622000008e037fae */ /* 0x000fe200091a1016 */
        /* <DEDUP_REMOVED lines=14> */
[----:B------:R-:W1:Y:S04]  /*26ba0*/  LDL.LU.64 R16, [R1+0x3e8] ;  /* 0x0003e80001107983 */ /* 0x000e680000300a00 */
[----:B------:R-:W4:Y:S04]  /*26bb0*/  LDL.LU.64 R118, [R1+0x420] ;  /* 0x0004200001767983 */ /* 0x000f280000300a00 */
[----:B------:R-:W-:Y:S01]  /*26bc0*/  LDGSTS.E [R3+0x63200], desc[UR22][R178.64], P2 ;  /* 0x63200000b2037fae */ /* 0x000fe200091a1016 */
[----:B--2---:R-:W-:-:S04]  /*26bd0*/  IADD3 R182, P3, PT, R12, UR13, RZ ;  /* 0x0000000d0cb67c10 */ /* 0x004fc8000ff7e0ff */
[----:B------:R-:W-:Y:S02]  /*26be0*/  IADD3.X R183, PT, PT, R13, UR14, RZ, P3, !PT ;  /* 0x0000000e0db77c10 */ /* 0x000fe40009ffe4ff */
[----:B------:R-:W-:-:S03]  /*26bf0*/  IADD3 R190, P3, PT, R120, UR13, RZ ;  /* 0x0000000d78be7c10 */ /* 0x000fc6000ff7e0ff */
[----:B------:R-:W-:Y:S01]  /*26c00*/  LDGSTS.E [R3+0x63600], desc[UR22][R182.64], P2 ;  /* 0x63600000b6037fae */ /* 0x000fe200091a1016 */
[----:B------:R-:W-:-:S03]  /*26c10*/  IADD3.X R191, PT, PT, R121, UR14, RZ, P3, !PT ;  /* 0x0000000e79bf7c10 */ /* 0x000fc60009ffe4ff */
[----:B------:R-:W2:Y:S01]  /*26c20*/  LDL.LU.64 R120, [R1+0x470] ;  /* 0x0004700001787983 */ /* 0x000ea20000300a00 */
[----:B------:R-:W-:-:S03]  /*26c30*/  IADD3 R198, P3, PT, R78, UR13, RZ ;  /* 0x0000000d4ec67c10 */ /* 0x000fc6000ff7e0ff */
[----:B------:R-:W-:Y:S01]  /*26c40*/  LDGSTS.E [R3+0x63a00], desc[UR22][R190.64], P2 ;  /* 0x63a00000be037fae */ /* 0x000fe200091a1016 */
[----:B------:R-:W-:-:S03]  /*26c50*/  IADD3.X R199, PT, PT, R79, UR14, RZ, P3, !PT ;  /* 0x0000000e4fc77c10 */ /* 0x000fc60009ffe4ff */
        /* <DEDUP_REMOVED lines=19> */
[----:B------:R-:W-:-:S05]  /*26d90*/  IADD3.X R149, PT, PT, R91, UR14, RZ, P3, !PT ;  /* 0x0000000e5b957c10 */ /* 0x000fca0009ffe4ff */
[----:B------:R-:W-:Y:S01]  /*26da0*/  LDGSTS.E [R3+0x65200], desc[UR22][R148.64], P2 ;  /* 0x6520000094037fae */ /* 0x000fe200091a1016 */
[----:B-1----:R-:W-:-:S04]  /*26db0*/  IADD3 R6, P3, PT, R16, UR13, RZ ;  /* 0x0000000d10067c10 */ /* 0x002fc8000ff7e0ff */
[----:B------:R-:W-:Y:S02]  /*26dc0*/  IADD3.X R7, PT, PT, R17, UR14, RZ, P3, !PT ;  /* 0x0000000e11077c10 */ /* 0x000fe40009ffe4ff */
[----:B------:R-:W-:-:S03]  /*26dd0*/  IADD3 R12, P3, PT, R118, UR13, RZ ;  /* 0x0000000d760c7c10 */ /* 0x000fc6000ff7e0ff */
[----:B------:R2:W-:Y:S04]  /*26de0*/  STL.64 [R1+0x28], R6 ;  /* 0x0000280601007387 */ /* 0x0005e80000100a00 */
[----:B------:R-:W4:Y:S01]  /*26df0*/  LDL.LU.64 R90, [R1+0x460] ;  /* 0x00046000015a7983 */ /* 0x000f220000300a00 */
[----:B------:R-:W-:-:S03]  /*26e00*/  IADD3.X R13, PT, PT, R119, UR14, RZ, P3, !PT ;  /* 0x0000000e770d7c10 */ /* 0x000fc60009ffe4ff */
[----:B------:R2:W-:Y:S04]  /*26e10*/  LDGSTS.E [R3+0x65600], desc[UR22][R6.64], P2 ;  /* 0x6560000006037fae */ /* 0x0005e800091a1016 */
[----:B------:R-:W4:Y:S04]  /*26e20*/  LDL.LU.64 R16, [R1+0x450] ;  /* 0x0004500001107983 */ /* 0x000f280000300a00 */
[----:B------:R-:W-:Y:S04]  /*26e30*/  STL.64 [R1+0x38], R12 ;  /* 0x0000380c01007387 */ /* 0x000fe80000100a00 */
[----:B------:R-:W-:Y:S01]  /*26e40*/  LDGSTS.E [R3+0x65a00], desc[UR22][R12.64], P2 ;  /* 0x65a000000c037fae */ /* 0x000fe200091a1016 */
[----:B--2---:R-:W-:-:S04]  /*26e50*/  IADD3 R6, P3, PT, R120, UR13, RZ ;  /* 0x0000000d78067c10 */ /* 0x004fc8000ff7e0ff */
[----:B------:R-:W-:Y:S02]  /*26e60*/  IADD3.X R7, PT, PT, R121, UR14, RZ, P3, !PT ;  /* 0x0000000e79077c10 */ /* 0x000fe40009ffe4ff */
[----:B------:R-:W-:-:S03]  /*26e70*/  IADD3 R154, P3, PT, R78, UR13, RZ ;  /* 0x0000000d4e9a7c10 */ /* 0x000fc6000ff7e0ff */
[----:B------:R3:W-:Y:S01]  /*26e80*/  STL.64 [R1+0x50], R6 ;  /* 0x0000500601007387 */ /* 0x0007e20000100a00 */
[----:B------:R-:W-:-:S03]  /*26e90*/  IADD3.X R155, PT, PT, R79, UR14, RZ, P3, !PT ;  /* 0x0000000e4f9b7c10 */ /* 0x000fc60009ffe4ff */
[----:B------:R3:W-:Y:S04]  /*26ea0*/  LDGSTS.E [R3+0x65e00], desc[UR22][R6.64], P2 ;  /* 0x65e0000006037fae */ /* 0x0007e800091a1016 */
[----:B------:R-:W2:Y:S04]  /*26eb0*/  LDL.LU.64 R78, [R1+0x440] ;  /* 0x00044000014e7983 */ /* 0x000ea80000300a00 */
[----:B------:R-:W2:Y:S04]  /*26ec0*/  LDL.LU.64 R118, [R1+0x428] ;  /* 0x0004280001767983 */ /* 0x000ea80000300a00 */
        /* <DEDUP_REMOVED lines=10> */
[----:B---3--:R-:W-:-:S04]  /*26f70*/  IADD3 R6, P3, PT, R104, UR13, RZ ;  /* 0x0000000d68067c10 */ /* 0x008fc8000ff7e0ff */
[----:B------:R-:W-:-:S05]  /*26f80*/  IADD3.X R7, PT, PT, R105, UR14, RZ, P3, !PT ;  /* 0x0000000e69077c10 */ /* 0x000fca0009ffe4ff */
[----:B------:R1:W-:Y:S01]  /*26f90*/  STL.64 [R1+0xa0], R6 ;  /* 0x0000a00601007387 */ /* 0x0003e20000100a00 */
[----:B----4-:R-:W-:-:S03]  /*26fa0*/  IADD3 R156, P3, PT, R92, UR13, RZ ;  /* 0x0000000d5c9c7c10 */ /* 0x010fc6000ff7e0ff */
[----:B------:R-:W3:Y:S01]  /*26fb0*/  LDL.LU.64 R104, [R1+0x3e0] ;  /* 0x0003e00001687983 */ /* 0x000ee20000300a00 */
[----:B------:R-:W-:-:S03]  /*26fc0*/  IADD3.X R157, PT, PT, R93, UR14, RZ, P3, !PT ;  /* 0x0000000e5d9d7c10 */ /* 0x000fc60009ffe4ff */
[----:B------:R1:W-:Y:S04]  /*26fd0*/  LDGSTS.E [R3+0x66e00], desc[UR22][R6.64], P2 ;  /* 0x66e0000006037fae */ /* 0x0003e800091a1016 */
[----:B------:R-:W-:Y:S01]  /*26fe0*/  LDGSTS.E [R3+0x67200], desc[UR22][R156.64], P2 ;  /* 0x672000009c037fae */ /* 0x000fe200091a1016 */
[----:B------:R-:W-:-:S04]  /*26ff0*/  IADD3 R12, P3, PT, R90, UR13, RZ ;  /* 0x0000000d5a0c7c10 */ /* 0x000fc8000ff7e0ff */
[----:B------:R-:W-:Y:S02]  /*27000*/  IADD3.X R13, PT, PT, R91, UR14, RZ, P3, !PT ;  /* 0x0000000e5b0d7c10 */ /* 0x000fe40009ffe4ff */
[----:B-1----:R-:W-:-:S03]  /*27010*/  IADD3 R6, P3, PT, R16, UR13, RZ ;  /* 0x0000000d10067c10 */ /* 0x002fc6000ff7e0ff */
[----:B------:R1:W-:Y:S01]  /*27020*/  STL.64 [R1+0xe0], R12 ;  /* 0x0000e00c01007387 */ /* 0x0003e20000100a00 */
[----:B------:R-:W-:-:S03]  /*27030*/  IADD3.X R7, PT, PT, R17, UR14, RZ, P3, !PT ;  /* 0x0000000e11077c10 */ /* 0x000fc60009ffe4ff */
[----:B------:R-:W4:Y:S04]  /*27040*/  LDL.LU.64 R92, [R1+0x3d0] ;  /* 0x0003d000015c7983 */ /* 0x000f280000300a00 */
[----:B------:R1:W-:Y:S04]  /*27050*/  STL.64 [R1+0x100], R6 ;  /* 0x0001000601007387 */ /* 0x0003e80000100a00 */
[----:B------:R-:W4:Y:S04]  /*27060*/  LDL.LU.64 R90, [R1+0x3c0] ;  /* 0x0003c000015a7983 */ /* 0x000f280000300a00 */
[----:B------:R1:W-:Y:S04]  /*27070*/  LDGSTS.E [R3+0x67600], desc[UR22][R12.64], P2 ;  /* 0x676000000c037fae */ /* 0x0003e800091a1016 */
[----:B------:R1:W-:Y:S01]  /*27080*/  LDGSTS.E [R3+0x67a00], desc[UR22][R6.64], P2 ;  /* 0x67a0000006037fae */ /* 0x0003e200091a1016 */
[----:B--2---:R-:W-:-:S04]  /*27090*/  IADD3 R16, P3, PT, R78, UR13, RZ ;  /* 0x0000000d4e107c10 */ /* 0x004fc8000ff7e0ff */
[----:B------:R-:W-:Y:S02]  /*270a0*/  IADD3.X R17, PT, PT, R79, UR14, RZ, P3, !PT ;  /* 0x0000000e4f117c10 */ /* 0x000fe40009ffe4ff */
[----:B------:R-:W2:Y:S01]  /*270b0*/  LDL.LU.64 R78, [R1+0x3a8] ;  /* 0x0003a800014e7983 */ /* 0x000ea20000300a00 */
[----:B-1----:R-:W-:-:S03]  /*270c0*/  IADD3 R12, P3, PT, R118, UR13, RZ ;  /* 0x0000000d760c7c10 */ /* 0x002fc6000ff7e0ff */
[----:B------:R-:W-:Y:S01]  /*270d0*/  LDGSTS.E [R3+0x67e00], desc[UR22][R16.64], P2 ;  /* 0x67e0000010037fae */ /* 0x000fe200091a1016 */
[----:B------:R-:W-:Y:S02]  /*270e0*/  IADD3.X R13, PT, PT, R119, UR14, RZ, P3, !PT ;  /* 0x0000000e770d7c10 */ /* 0x000fe40009ffe4ff */
[----:B------:R-:W-:Y:S01]  /*270f0*/  IADD3 R6, P3, PT, R120, UR13, RZ ;  /* 0x0000000d78067c10 */ /* 0x000fe2000ff7e0ff */
[----:B------:R1:W-:Y:S03]  /*27100*/  STL.64 [R1+0x120], R16 ;  /* 0x0001201001007387 */ /* 0x0003e60000100a00 */
[----:B------:R-:W-:Y:S01]  /*27110*/  IADD3.X R7, PT, PT, R121, UR14, RZ, P3, !PT ;  /* 0x0000000e79077c10 */ /* 0x000fe20009ffe4ff */
[----:B------:R1:W-:Y:S04]  /*27120*/  STL.64 [R1+0x150], R12 ;  /* 0x0001500c01007387 */ /* 0x0003e80000100a00 */
[----:B------:R-:W-:Y:S04]  /*27130*/  LDGSTS.E [R3+0x70200], desc[UR22][R12.64], P2 ;  /* 0x702000000c037fae */ /* 0x000fe800091a1016 */
[----:B-1----:R-:W2:Y:S04]  /*27140*/  LDL.LU.64 R16, [R1+0x388] ;  /* 0x0003880001107983 */ /* 0x002ea80000300a00 */
[----:B------:R3:W-:Y:S04]  /*27150*/  STL.64 [R1+0x160], R6 ;  /* 0x0001600601007387 */ /* 0x0007e80000100a00 */
[----:B------:R-:W2:Y:S01]  /*27160*/  LDL.LU.64 R48, [R1+0x370] ;  /* 0x0003700001307983 */ /* 0x000ea20000300a00 */
[----:B------:R-:W-:-:S03]  /*27170*/  IADD3 R50, P3, PT, R116, UR13, RZ ;  /* 0x0000000d74327c10 */ /* 0x000fc6000ff7e0ff */
[----:B------:R-:W2:Y:S01]  /*27180*/  LDL.LU.64 R118, [R1+0x350] ;  /* 0x0003500001767983 */ /* 0x000ea20000300a00 */
[----:B------:R-:W-:Y:S02]  /*27190*/  IADD3.X R51, PT, PT, R117, UR14, RZ, P3, !PT ;  /* 0x0000000e75337c10 */ /* 0x000fe40009ffe4ff */
[----:B------:R-:W-:Y:S01]  /*271a0*/  IADD3 R18, P3, PT, R106, UR13, RZ ;  /* 0x0000000d6a127c10 */ /* 0x000fe2000ff7e0ff */
[----:B------:R-:W2:Y:S03]  /*271b0*/  LDL.LU.64 R12, [R1+0x330] ;  /* 0x00033000010c7983 */ /* 0x000ea60000300a00 */
[----:B------:R-:W-:Y:S01]  /*271c0*/  IADD3.X R19, PT, PT, R107, UR14, RZ, P3, !PT ;  /* 0x0000000e6b137c10 */ /* 0x000fe20009ffe4ff */
[----:B------:R3:W-:Y:S04]  /*271d0*/  LDGSTS.E [R3+0x70600], desc[UR22][R6.64], P2 ;  /* 0x7060000006037fae */ /* 0x0007e800091a1016 */
[----:B------:R4:W-:Y:S04]  /*271e0*/  STL.64 [R1+0x180], R50 ;  /* 0x0001803201007387 */ /* 0x0009e80000100a00 */
[----:B------:R-:W2:Y:S04]  /*271f0*/  LDL.LU.64 R120, [R1+0x318] ;  /* 0x0003180001787983 */ /* 0x000ea80000300a00 */
[----:B------:R1:W-:Y:S04]  /*27200*/  STL.64 [R1+0x1a0], R18 ;  /* 0x0001a01201007387 */ /* 0x0003e80000100a00 */
[----:B------:R-:W2:Y:S04]  /*27210*/  LDL.LU.64 R116, [R1+0x300] ;  /* 0x0003000001747983 */ /* 0x000ea80000300a00 */
[----:B------:R4:W-:Y:S04]  /*27220*/  LDGSTS.E [R3+0x70a00], desc[UR22][R50.64], P2 ;  /* 0x70a0000032037fae */ /* 0x0009e800091a1016 */
[----:B------:R1:W-:Y:S01]  /*27230*/  LDGSTS.E [R3+0x70e00], desc[UR22][R18.64], P2 ;  /* 0x70e0000012037fae */ /* 0x0003e200091a1016 */
[----:B---3--:R-:W-:-:S04]  /*27240*/  IADD3 R6, P3, PT, R104, UR13, RZ ;  /* 0x0000000d68067c10 */ /* 0x008fc8000ff7e0ff */
[----:B------:R-:W-:-:S05]  /*27250*/  IADD3.X R7, PT, PT, R105, UR14, RZ, P3, !PT ;  /* 0x0000000e69077c10 */ /* 0x000fca0009ffe4ff */
[----:B------:R2:W-:Y:S04]  /*27260*/  STL.64 [R1+0x1c0], R6 ;  /* 0x0001c00601007387 */ /* 0x0005e80000100a00 */
[----:B------:R-:W3:Y:S04]  /*27270*/  LDL.LU.64 R106, [R1+0x2c8] ;  /* 0x0002c800016a7983 */ /* 0x000ee80000300a00 */
[----:B------:R-:W3:Y:S04]  /*27280*/  LDL.LU.64 R104, [R1+0x290] ;  /* 0x0002900001687983 */ /* 0x000ee80000300a00 */
[----:B------:R2:W-:Y:S01]  /*27290*/  LDGSTS.E [R3+0x71200], desc[UR22][R6.64], P2 ;  /* 0x7120000006037fae */ /* 0x0005e200091a1016 */
[----:B----4-:R-:W-:-:S04]  /*272a0*/  IADD3 R50, P3, PT, R92, UR13, RZ ;  /* 0x0000000d5c327c10 */ /* 0x010fc8000ff7e0ff */
[----:B------:R-:W-:Y:S02]  /*272b0*/  IADD3.X R51, PT, PT, R93, UR14, RZ, P3, !PT ;  /* 0x0000000e5d337c10 */ /* 0x000fe40009ffe4ff */
[----:B------:R-:W4:Y:S01]  /*272c0*/  LDL.LU.64 R92, [R1+0x258] ;  /* 0x00025800015c7983 */ /* 0x000f220000300a00 */
[----:B-1----:R-:W-:-:S03]  /*272d0*/  IADD3 R18, P3, PT, R90, UR13, RZ ;  /* 0x0000000d5a127c10 */ /* 0x002fc6000ff7e0ff */
[----:B------:R-:W-:Y:S01]  /*272e0*/  LDGSTS.E [R3+0x71600], desc[UR22][R50.64], P2 ;  /* 0x7160000032037fae */ /* 0x000fe200091a1016 */
[----:B------:R-:W-:-:S03]  /*272f0*/  IADD3.X R19, PT, PT, R91, UR14, RZ, P3, !PT ;  /* 0x0000000e5b137c10 */ /* 0x000fc60009ffe4ff */
[----:B------:R-:W-:Y:S04]  /*27300*/  STL.64 [R1+0x1e0], R50 ;  /* 0x0001e03201007387 */ /* 0x000fe80000100a00 */
[----:B------:R1:W-:Y:S04]  /*27310*/  STL.64 [R1+0x200], R18 ;  /* 0x0002001201007387 */ /* 0x0003e80000100a00 */
[----:B------:R-:W4:Y:S04]  /*27320*/  LDL.LU.64 R90, [R1+0x140] ;  /* 0x00014000015a7983 */ /* 0x000f280000300a00 */
[----:B------:R1:W-:Y:S01]  /*27330*/  LDGSTS.E [R3+0x71a00], desc[UR22][R18.64], P2 ;  /* 0x71a0000012037fae */ /* 0x0003e200091a1016 */
[----:B--2---:R-:W-:-:S04]  /*27340*/  IADD3 R6, P3, PT, R78, UR13, RZ ;  /* 0x0000000d4e067c10 */ /* 0x004fc8000ff7e0ff */
[----:B------:R-:W-:-:S05]  /*27350*/  IADD3.X R7, PT, PT, R79, UR14, RZ, P3, !PT ;  /* 0x0000000e4f077c10 */ /* 0x000fca0009ffe4ff */
[----:B------:R2:W-:Y:S04]  /*27360*/  STL.64 [R1+0x220], R6 ;  /* 0x0002200601007387 */ /* 0x0005e80000100a00 */
[----:B------:R-:W4:Y:S04]  /*27370*/  LDL.64 R78, [R1+0xe8] ;  /* 0x0000e800014e7983 */ /* 0x000f280000100a00 */
[----:B------:R2:W-:Y:S01]  /*27380*/  LDGSTS.E [R3+0x71e00], desc[UR22][R6.64], P2 ;  /* 0x71e0000006037fae */ /* 0x0005e200091a1016 */
[----:B-1----:R-:W-:-:S04]  /*27390*/  IADD3 R18, P3, PT, R16, UR13, RZ ;  /* 0x0000000d10127c10 */ /* 0x002fc8000ff7e0ff */
[----:B------:R-:W-:Y:S02]  /*273a0*/  IADD3.X R19, PT, PT, R17, UR14, RZ, P3, !PT ;  /* 0x0000000e11137c10 */ /* 0x000fe40009ffe4ff */
[----:B------:R-:W-:-:S03]  /*273b0*/  IADD3 R16, P3, PT, R48, UR13, RZ ;  /* 0x0000000d30107c10 */ /* 0x000fc6000ff7e0ff */
[----:B------:R-:W-:Y:S01]  /*273c0*/  LDGSTS.E [R3+0x72200], desc[UR22][R18.64], P2 ;  /* 0x7220000012037fae */ /* 0x000fe200091a1016 */
[----:B------:R-:W-:Y:S02]  /*273d0*/  IADD3.X R17, PT, PT, R49, UR14, RZ, P3, !PT ;  /* 0x0000000e31117c10 */ /* 0x000fe40009ffe4ff */
[----:B--2---:R-:W-:Y:S01]  /*273e0*/  IADD3 R6, P3, PT, R118, UR13, RZ ;  /* 0x0000000d76067c10 */ /* 0x004fe2000ff7e0ff */
[----:B------:R-:W-:Y:S03]  /*273f0*/  STL.64 [R1+0x240], R18 ;  /* 0x0002401201007387 */ /* 0x000fe60000100a00 */
[----:B------:R-:W-:Y:S01]  /*27400*/  IADD3.X R7, PT, PT, R119, UR14, RZ, P3, !PT ;  /* 0x0000000e77077c10 */ /* 0x000fe20009ffe4ff */
[----:B------:R1:W-:Y:S04]  /*27410*/  STL.64 [R1+0x260], R16 ;  /* 0x0002601001007387 */ /* 0x0003e80000100a00 */
[----:B------:R1:W-:Y:S04]  /*27420*/  LDGSTS.E [R3+0x72600], desc[UR22][R16.64], P2 ;  /* 0x7260000010037fae */ /* 0x0003e800091a1016 */
[----:B------:R2:W-:Y:S04]  /*27430*/  STL.64 [R1+0x280], R6 ;  /* 0x0002800601007387 */ /* 0x0005e80000100a00 */
[----:B------:R2:W-:Y:S01]  /*27440*/  LDGSTS.E [R3+0x72a00], desc[UR22][R6.64], P2 ;  /* 0x72a0000006037fae */ /* 0x0005e200091a1016 */
[----:B-1----:R-:W-:-:S04]  /*27450*/  IADD3 R16, P3, PT, R12, UR13, RZ ;  /* 0x0000000d0c107c10 */ /* 0x002fc8000ff7e0ff */
[----:B------:R-:W-:Y:S02]  /*27460*/  IADD3.X R17, PT, PT, R13, UR14, RZ, P3, !PT ;  /* 0x0000000e0d117c10 */ /* 0x000fe40009ffe4ff */
[----:B------:R-:W-:-:S03]  /*27470*/  IADD3 R12, P3, PT, R120, UR13, RZ ;  /* 0x0000000d780c7c10 */ /* 0x000fc6000ff7e0ff */
[----:B------:R3:W-:Y:S01]  /*27480*/  LDGSTS.E [R3+0x72e00], desc[UR22][R16.64], P2 ;  /* 0x72e0000010037fae */ /* 0x0007e200091a1016 */
[----:B------:R-:W-:Y:S02]  /*27490*/  IADD3.X R13, PT, PT, R121, UR14, RZ, P3, !PT ;  /* 0x0000000e790d7c10 */ /* 0x000fe40009ffe4ff */
[----:B--2---:R-:W-:Y:S01]  /*274a0*/  IADD3 R6, P3, PT, R116, UR13, RZ ;  /* 0x0000000d74067c10 */ /* 0x004fe2000ff7e0ff */
[----:B------:R3:W-:Y:S03]  /*274b0*/  STL.64 [R1+0x2b0], R16 ;  /* 0x0002b01001007387 */ /* 0x0007e60000100a00 */
[----:B------:R-:W-:Y:S01]  /*274c0*/  IADD3.X R7, PT, PT, R117, UR14, RZ, P3, !PT ;  /* 0x0000000e75077c10 */ /* 0x000fe20009ffe4ff */
[----:B------:R1:W-:Y:S04]  /*274d0*/  STL.64 [R1+0x2c0], R12 ;  /* 0x0002c00c01007387 */ /* 0x0003e80000100a00 */
[----:B------:R1:W-:Y:S04]  /*274e0*/  LDGSTS.E [R3+0x73200], desc[UR22][R12.64], P2 ;  /* 0x732000000c037fae */ /* 0x0003e800091a1016 */
[----:B------:R4:W-:Y:S04]  /*274f0*/  STL.64 [R1+0x2f8], R6 ;  /* 0x0002f80601007387 */ /* 0x0009e80000100a00 */
[----:B------:R4:W-:Y:S01]  /*27500*/  LDGSTS.E [R3+0x73600], desc[UR22][R6.64], P2 ;  /* 0x7360000006037fae */ /* 0x0009e200091a1016 */
[----:B---3--:R-:W-:-:S04]  /*27510*/  IADD3 R16, P3, PT, R106, UR13, RZ ;  /* 0x0000000d6a107c10 */ /* 0x008fc8000ff7e0ff */
[----:B------:R-:W-:Y:S02]  /*27520*/  IADD3.X R17, PT, PT, R107, UR14, RZ, P3, !PT ;  /* 0x0000000e6b117c10 */ /* 0x000fe40009ffe4ff */
[----:B-1----:R-:W-:-:S03]  /*27530*/  IADD3 R12, P3, PT, R104, UR13, RZ ;  /* 0x0000000d680c7c10 */ /* 0x002fc6000ff7e0ff */
        /* <DEDUP_REMOVED lines=9> */
[----:B------:R-:W-:-:S03]  /*275d0*/  IADD3.X R17, PT, PT, R91, UR14, RZ, P3, !PT ;  /* 0x0000000e5b117c10 */ /* 0x000fc60009ffe4ff */
[----:B------:R1:W-:Y:S04]  /*275e0*/  STL.64 [R1+0x340], R6 ;  /* 0x0003400601007387 */ /* 0x0003e80000100a00 */
        /* <DEDUP_REMOVED lines=19> */
[----:B------:R3:W-:Y:S04]  /*27720*/  STL.64 [R1+0x400], R6 ;  /* 0x0004000601007387 */ /* 0x0007e80000100a00 */
[----:B------:R-:W4:Y:S01]  /*27730*/  LDL.LU.64 R78, [R1+0x7c0] ;  /* 0x0007c000014e7983 */ /* 0x000f220000300a00 */
[----:B-1----:R-:W-:-:S03]  /*27740*/  IADD3 R12, P3, PT, R112, UR13, RZ ;  /* 0x0000000d700c7c10 */ /* 0x002fc6000ff7e0ff */
[----:B------:R2:W-:Y:S01]  /*27750*/  LDGSTS.E [R3+0x75600], desc[UR22][R10.64], P2 ;  /* 0x756000000a037fae */ /* 0x0005e200091a1016 */
[----:B------:R-:W-:-:S03]  /*27760*/  IADD3.X R13, PT, PT, R113, UR14, RZ, P3, !PT ;  /* 0x0000000e710d7c10 */ /* 0x000fc60009ffe4ff */
[----:B------:R3:W-:Y:S01]  /*27770*/  LDGSTS.E [R3+0x75a00], desc[UR22][R6.64], P2 ;  /* 0x75a0000006037fae */ /* 0x0007e200091a1016 */
[----:B--2---:R-:W-:-:S03]  /*27780*/  IADD3 R10, P3, PT, R122, UR13, RZ ;  /* 0x0000000d7a0a7c10 */ /* 0x004fc6000ff7e0ff */
[----:B------:R1:W-:Y:S01]  /*27790*/  STL.64 [R1+0x420], R12 ;  /* 0x0004200c01007387 */ /* 0x0003e20000100a00 */
[----:B------:R-:W-:-:S03]  /*277a0*/  IADD3.X R11, PT, PT, R123, UR14, RZ, P3, !PT ;  /* 0x0000000e7b0b7c10 */ /* 0x000fc60009ffe4ff */
[----:B------:R1:W-:Y:S01]  /*277b0*/  LDGSTS.E [R3+0x75e00], desc[UR22][R12.64], P2 ;  /* 0x75e000000c037fae */ /* 0x0003e200091a1016 */
[----:B---3--:R-:W-:-:S03]  /*277c0*/  IADD3 R6, P3, PT, R126, UR13, RZ ;  /* 0x0000000d7e067c10 */ /* 0x008fc6000ff7e0ff */
[----:B------:R2:W-:Y:S01]  /*277d0*/  STL.64 [R1+0x440], R10 ;  /* 0x0004400a01007387 */ /* 0x0005e20000100a00 */
[----:B------:R-:W-:-:S03]  /*277e0*/  IADD3.X R7, PT, PT, R127, UR14, RZ, P3, !PT ;  /* 0x0000000e7f077c10 */ /* 0x000fc60009ffe4ff */
[----:B------:R-:W3:Y:S01]  /*277f0*/  LDL.LU.64 R106, [R1+0x7a0] ;  /* 0x0007a000016a7983 */ /* 0x000ee20000300a00 */
[----:B-1----:R-:W-:-:S03]  /*27800*/  IADD3 R12, P3, PT, R128, UR13, RZ ;  /* 0x0000000d800c7c10 */ /* 0x002fc6000ff7e0ff */
[----:B------:R2:W-:Y:S01]  /*27810*/  LDGSTS.E [R3+0x76200], desc[UR22][R10.64], P2 ;  /* 0x762000000a037fae */ /* 0x0005e200091a1016 */
[----:B------:R-:W-:-:S03]  /*27820*/  IADD3.X R13, PT, PT, R129, UR14, RZ, P3, !PT ;  /* 0x0000000e810d7c10 */ /* 0x000fc60009ffe4ff */
[----:B------:R1:W-:Y:S04]  /*27830*/  STL.64 [R1+0x460], R6 ;  /* 0x0004600601007387 */ /* 0x0003e80000100a00 */
[----:B------:R-:W3:Y:S01]  /*27840*/  LDL.LU.64 R90, [R1+0x780] ;  /* 0x00078000015a7983 */ /* 0x000ee20000300a00 */
[----:B--2---:R-:W-:-:S03]  /*27850*/  IADD3 R10, P3, PT, R130, UR13, RZ ;  /* 0x0000000d820a7c10 */ /* 0x004fc6000ff7e0ff */
[----:B------:R1:W-:Y:S01]  /*27860*/  LDGSTS.E [R3+0x76600], desc[UR22][R6.64], P2 ;  /* 0x7660000006037fae */ /* 0x0003e200091a1016 */
[----:B------:R-:W-:-:S03]  /*27870*/  IADD3.X R11, PT, PT, R131, UR14, RZ, P3, !PT ;  /* 0x0000000e830b7c10 */ /* 0x000fc60009ffe4ff */
[----:B------:R-:W2:Y:S04]  /*27880*/  LDL.LU.64 R16, [R1+0x768] ;  /* 0x0007680001107983 */ /* 0x000ea80000300a00 */
[----:B------:R1:W-:Y:S02]  /*27890*/  STL.64 [R1+0x4a0], R12 ;  /* 0x0004a00c01007387 */ /* 0x0003e40000100a00 */
[----:B-1----:R-:W-:Y:S02]  /*278a0*/  IADD3 R6, P3, PT, R132, UR13, RZ ;  /* 0x0000000d84067c10 */ /* 0x002fe4000ff7e0ff */
[----:B------:R-:W-:Y:S02]  /*278b0*/  LDGSTS.E [R3+0x76a00], desc[UR22][R12.64], P2 ;  /* 0x76a000000c037fae */ /* 0x000fe400091a1016 */
[----:B------:R-:W-:-:S02]  /*278c0*/  IADD3.X R7, PT, PT, R133, UR14, RZ, P3, !PT ;  /* 0x0000000e85077c10 */ /* 0x000fc40009ffe4ff */
[----:B------:R1:W-:Y:S01]  /*278d0*/  STL.64 [R1+0x4b8], R10 ;  /* 0x0004b80a01007387 */ /* 0x0003e20000100a00 */
[----:B------:R-:W-:-:S03]  /*278e0*/  IADD3 R18, P3, PT, R134, UR13, RZ ;  /* 0x0000000d86127c10 */ /* 0x000fc6000ff7e0ff */
[----:B------:R1:W-:Y:S04]  /*278f0*/  LDGSTS.E [R3+0x76e00], desc[UR22][R10.64], P2 ;  /* 0x76e000000a037fae */ /* 0x0003e800091a1016 */
[----:B------:R-:W2:Y:S04]  /*27900*/  LDL.LU.64 R12, [R1+0x750] ;  /* 0x00075000010c7983 */ /* 0x000ea80000300a00 */
[----:B------:R1:W-:Y:S04]  /*27910*/  STL.64 [R1+0x648], R6 ;  /* 0x0006480601007387 */ /* 0x0003e80000100a00 */
[----:B------:R-:W2:Y:S01]  /*27920*/  LDL.LU.64 R120, [R1+0x738] ;  /* 0x0007380001787983 */ /* 0x000ea20000300a00 */
[----:B------:R-:W-:-:S02]  /*27930*/  IADD3.X R19, PT, PT, R135, UR14, RZ, P3, !PT ;  /* 0x0000000e87137c10 */ /* 0x000fc40009ffe4ff */
[----:B-1----:R-:W-:Y:S01]  /*27940*/  IADD3 R10, P3, PT, R136, UR13, RZ ;  /* 0x0000000d880a7c10 */ /* 0x002fe2000ff7e0ff */
[----:B------:R-:W2:Y:S03]  /*27950*/  LDL.LU.64 R92, [R1+0x720] ;  /* 0x00072000015c7983 */ /* 0x000ea60000300a00 */
[----:B------:R-:W-:Y:S01]  /*27960*/  IADD3.X R11, PT, PT, R137, UR14, RZ, P3, !PT ;  /* 0x0000000e890b7c10 */ /* 0x000fe20009ffe4ff */
[----:B------:R1:W-:Y:S04]  /*27970*/  LDGSTS.E [R3+0x77200], desc[UR22][R6.64], P2 ;  /* 0x7720000006037fae */ /* 0x0003e800091a1016 */
[----:B------:R-:W-:Y:S04]  /*27980*/  STL.64 [R1+0x668], R18 ;  /* 0x0006681201007387 */ /* 0x000fe80000100a00 */
[----:B------:R3:W-:Y:S01]  /*27990*/  STL.64 [R1+0x690], R10 ;  /* 0x0006900a01007387 */ /* 0x0007e20000100a00 */
[----:B-1----:R-:W-:-:S03]  /*279a0*/  IADD3 R6, P3, PT, R138, UR13, RZ ;  /* 0x0000000d8a067c10 */ /* 0x002fc6000ff7e0ff */
[----:B------:R-:W2:Y:S01]  /*279b0*/  LDL.LU.64 R116, [R1+0x708] ;  /* 0x0007080001747983 */ /* 0x000ea20000300a00 */
[----:B------:R-:W-:-:S03]  /*279c0*/  IADD3.X R7, PT, PT, R139, UR14, RZ, P3, !PT ;  /* 0x0000000e8b077c10 */ /* 0x000fc60009ffe4ff */
[----:B------:R-:W-:Y:S04]  /*279d0*/  LDGSTS.E [R3+0x77600], desc[UR22][R18.64], P2 ;  /* 0x7760000012037fae */ /* 0x000fe800091a1016 */
[----:B------:R2:W-:Y:S04]  /*279e0*/  STL.64 [R1+0x6b0], R6 ;  /* 0x0006b00601007387 */ /* 0x0005e80000100a00 */
[----:B------:R-:W2:Y:S04]  /*279f0*/  LDL.LU.64 R104, [R1+0x6f0] ;  /* 0x0006f00001687983 */ /* 0x000ea80000300a00 */
[----:B------:R3:W-:Y:S04]  /*27a00*/  LDGSTS.E [R3+0x77a00], desc[UR22][R10.64], P2 ;  /* 0x77a000000a037fae */ /* 0x0007e800091a1016 */
[----:B------:R2:W-:Y:S01]  /*27a10*/  LDGSTS.E [R3+0x77e00], desc[UR22][R6.64], P2 ;  /* 0x77e0000006037fae */ /* 0x0005e200091a1016 */
[----:B----4-:R-:W-:-:S04]  /*27a20*/  IADD3 R86, P3, PT, R78, UR13, RZ ;  /* 0x0000000d4e567c10 */ /* 0x010fc8000ff7e0ff */
[----:B------:R-:W-:Y:S02]  /*27a30*/  IADD3.X R87, PT, PT, R79, UR14, RZ, P3, !PT ;  /* 0x0000000e4f577c10 */ /* 0x000fe40009ffe4ff */
[----:B------:R-:W4:Y:S04]  /*27a40*/  LDL.LU.64 R78, [R1+0x6d8] ;  /* 0x0006d800014e7983 */ /* 0x000f280000300a00 */
[----:B------:R-:W-:Y:S01]  /*27a50*/  LDGSTS.E [R2+0x60300], desc[UR22][R86.64], P2 ;  /* 0x6030000056027fae */ /* 0x000fe200091a1016 */
[----:B---3--:R-:W-:-:S04]  /*27a60*/  IADD3 R10, P3, PT, R106, UR13, RZ ;  /* 0x0000000d6a0a7c10 */ /* 0x008fc8000ff7e0ff */
[----:B------:R-:W-:Y:S02]  /*27a70*/  IADD3.X R11, PT, PT, R107, UR14, RZ, P3, !PT ;  /* 0x0000000e6b0b7c10 */ /* 0x000fe40009ffe4ff */
[----:B------:R-:W3:Y:S04]  /*27a80*/  LDL.LU.64 R106, [R1+0x6c0] ;  /* 0x0006c000016a7983 */ /* 0x000ee80000300a00 */
[----:B------:R-:W-:Y:S01]  /*27a90*/  LDGSTS.E [R2+0x60700], desc[UR22][R10.64], P2 ;  /* 0x607000000a027fae */ /* 0x000fe200091a1016 */
[----:B------:R-:W-:-:S04]  /*27aa0*/  IADD3 R100, P3, PT, R90, UR13, RZ ;  /* 0x0000000d5a647c10 */ /* 0x000fc8000ff7e0ff */
[----:B------:R-:W-:Y:S02]  /*27ab0*/  IADD3.X R101, PT, PT, R91, UR14, RZ, P3, !PT ;  /* 0x0000000e5b657c10 */ /* 0x000fe40009ffe4ff */
[----:B------:R-:W3:Y:S01]  /*27ac0*/  LDL.LU.64 R90, [R1+0x6a8] ;  /* 0x0006a800015a7983 */ /* 0x000ee20000300a00 */
[----:B--2---:R-:W-:-:S03]  /*27ad0*/  IADD3 R6, P3, PT, R16, UR13, RZ ;  /* 0x0000000d10067c10 */ /* 0x004fc6000ff7e0ff */
        /* <DEDUP_REMOVED lines=18> */
[----:B------:R-:W2:Y:S04]  /*27c00*/  LDL.LU.64 R116, [R1+0x628] ;  /* 0x0006280001747983 */ /* 0x000ea80000300a00 */
[----:B------:R-:W-:Y:S01]  /*27c10*/  LDGSTS.E [R2+0x61f00], desc[UR22][R126.64], P2 ;  /* 0x61f000007e027fae */ /* 0x000fe200091a1016 */
[----:B------:R-:W-:-:S04]  /*27c20*/  IADD3 R144, P3, PT, R104, UR13, RZ ;  /* 0x0000000d68907c10 */ /* 0x000fc8000ff7e0ff */
[----:B------:R-:W-:Y:S02]  /*27c30*/  IADD3.X R145, PT, PT, R105, UR14, RZ, P3, !PT ;  /* 0x0000000e69917c10 */ /* 0x000fe40009ffe4ff */
[----:B------:R-:W2:Y:S04]  /*27c40*/  LDL.LU.64 R104, [R1+0x620] ;  /* 0x0006200001687983 */ /* 0x000ea80000300a00 */
[----:B------:R-:W-:Y:S01]  /*27c50*/  LDGSTS.E [R2+0x62300], desc[UR22][R144.64], P2 ;  /* 0x6230000090027fae */ /* 0x000fe200091a1016 */
        /* <DEDUP_REMOVED lines=30> */
[----:B------:R-:W2:Y:S04]  /*27e40*/  LDL.LU.64 R116, [R1+0x590] ;  /* 0x0005900001747983 */ /* 0x000ea80000300a00 */
[----:B------:R-:W-:Y:S01]  /*27e50*/  LDGSTS.E [R2+0x64300], desc[UR22][R208.64], P2 ;  /* 0x64300000d0027fae */ /* 0x000fe200091a1016 */
[----:B------:R-:W-:-:S04]  /*27e60*/  IADD3 R216, P3, PT, R104, UR13, RZ ;  /* 0x0000000d68d87c10 */ /* 0x000fc8000ff7e0ff */
[----:B------:R-:W-:-:S05]  /*27e70*/  IADD3.X R217, PT, PT, R105, UR14, RZ, P3, !PT ;  /* 0x0000000e69d97c10 */ /* 0x000fca0009ffe4ff */
[----:B------:R-:W-:Y:S01]  /*27e80*/  LDGSTS.E [R2+0x64700], desc[UR22][R216.64], P2 ;  /* 0x64700000d8027fae */ /* 0x000fe200091a1016 */
[----:B----4-:R-:W-:-:S04]  /*27e90*/  IADD3 R224, P3, PT, R78, UR13, RZ ;  /* 0x0000000d4ee07c10 */ /* 0x010fc8000ff7e0ff */
[----:B------:R-:W-:Y:S02]  /*27ea0*/  IADD3.X R225, PT, PT, R79, UR14, RZ, P3, !PT ;  /* 0x0000000e4fe17c10 */ /* 0x000fe40009ffe4ff */
[----:B------:R-:W4:Y:S04]  /*27eb0*/  LDL.LU.64 R78, [R1+0x588] ;  /* 0x00058800014e7983 */ /* 0x000f280000300a00 */
        /* <DEDUP_REMOVED lines=16> */
[----:B------:R-:W-:-:S03]  /*27fc0*/  IADD3 R18, P3, PT, R120, UR13, RZ ;  /* 0x0000000d78127c10 */ /* 0x000fc6000ff7e0ff */
[----:B------:R-:W-:Y:S01]  /*27fd0*/  LDGSTS.E [R2+0x65b00], desc[UR22][R48.64], P2 ;  /* 0x65b0000030027fae */ /* 0x000fe200091a1016 */
[----:B------:R-:W-:Y:S02]  /*27fe0*/  IADD3.X R19, PT, PT, R121, UR14, RZ, P3, !PT ;  /* 0x0000000e79137c10 */ /* 0x000fe40009ffe4ff */
[----:B------:R-:W-:Y:S01]  /*27ff0*/  IADD3 R12, P3, PT, R92, UR13, RZ ;  /* 0x0000000d5c0c7c10 */ /* 0x000fe2000ff7e0ff */
[----:B------:R-:W-:Y:S03]  /*28000*/  STL.64 [R1+0x20], R48 ;  /* 0x0000203001007387 */ /* 0x000fe60000100a00 */
[----:B------:R-:W-:Y:S01]  /*28010*/  IADD3.X R13, PT, PT, R93, UR14, RZ, P3, !PT ;  /* 0x0000000e5d0d7c10 */ /* 0x000fe20009ffe4ff */
[----:B------:R1:W-:Y:S04]  /*28020*/  STL.64 [R1+0x30], R18 ;  /* 0x0000301201007387 */ /* 0x0003e80000100a00 */
[----:B------:R1:W-:Y:S04]  /*28030*/  LDGSTS.E [R2+0x65f00], desc[UR22][R18.64], P2 ;  /* 0x65f0000012027fae */ /* 0x0003e800091a1016 */
[----:B------:R1:W-:Y:S04]  /*28040*/  STL.64 [R1+0x48], R12 ;  /* 0x0000480c01007387 */ /* 0x0003e80000100a00 */
[----:B------:R-:W-:Y:S01]  /*28050*/  LDGSTS.E [R2+0x66300], desc[UR22][R12.64], P2 ;  /* 0x663000000c027fae */ /* 0x000fe200091a1016 */
[----:B-1----:R-:W-:-:S03]  /*28060*/  IADD3 R18, P3, PT, R116, UR13, RZ ;  /* 0x0000000d74127c10 */ /* 0x002fc6000ff7e0ff */
[----:B------:R-:W2:Y:S04]  /*28070*/  LDL.LU.64 R12, [R1+0x530] ;  /* 0x00053000010c7983 */ /* 0x000ea80000300a00 */
[----:B------:R-:W2:Y:S01]  /*28080*/  LDL.LU.64 R92, [R1+0x528] ;  /* 0x00052800015c7983 */ /* 0x000ea20000300a00 */
[----:B------:R-:W-:-:S05]  /*28090*/  IADD3.X R19, PT, PT, R117, UR14, RZ, P3, !PT ;  /* 0x0000000e75137c10 */ /* 0x000fca0009ffe4ff */
[----:B------:R2:W-:Y:S01]  /*280a0*/  LDGSTS.E [R2+0x66700], desc[UR22][R18.64], P2 ;  /* 0x6670000012027fae */ /* 0x0005e200091a1016 */
[----:B----4-:R-:W-:-:S04]  /*280b0*/  IADD3 R132, P3, PT, R78, UR13, RZ ;  /* 0x0000000d4e847c10 */ /* 0x010fc8000ff7e0ff */
[----:B------:R-:W-:Y:S02]  /*280c0*/  IADD3.X R133, PT, PT, R79, UR14, RZ, P3, !PT ;  /* 0x0000000e4f857c10 */ /* 0x000fe40009ffe4ff */
[----:B------:R-:W4:Y:S04]  /*280d0*/  LDL.LU.64 R78, [R1+0x510] ;  /* 0x00051000014e7983 */ /* 0x000f280000300a00 */
[----:B------:R2:W-:Y:S04]  /*280e0*/  STL.64 [R1+0x68], R18 ;  /* 0x0000681201007387 */ /* 0x0005e80000100a00 */
[----:B------:R-:W4:Y:S01]  /*280f0*/  LDL.LU.64 R116, [R1+0x500] ;  /* 0x0005000001747983 */ /* 0x000f220000300a00 */
[----:B------:R-:W-:-:S03]  /*28100*/  IADD3 R136, P3, PT, R104, UR13, RZ ;  /* 0x0000000d68887c10 */ /* 0x000fc6000ff7e0ff */
[----:B------:R-:W4:Y:S01]  /*28110*/  LDL.LU.64 R120, [R1+0x4f8] ;  /* 0x0004f80001787983 */ /* 0x000f220000300a00 */
[----:B------:R-:W-:-:S03]  /*28120*/  IADD3.X R137, PT, PT, R105, UR14, RZ, P3, !PT ;  /* 0x0000000e69897c10 */ /* 0x000fc60009ffe4ff */
[----:B------:R-:W4:Y:S04]  /*28130*/  LDL.LU.64 R104, [R1+0x4e8] ;  /* 0x0004e80001687983 */ /* 0x000f280000300a00 */
[----:B------:R-:W-:Y:S01]  /*28140*/  LDGSTS.E [R2+0x66b00], desc[UR22][R132.64], P2 ;  /* 0x66b0000084027fae */ /* 0x000fe200091a1016 */
        /* <DEDUP_REMOVED lines=12> */
[----:B------:R1:W-:Y:S04]  /*28210*/  STL.64 [R1+0x108], R18 ;  /* 0x0001081201007387 */ /* 0x0003e80000100a00 */
[----:B------:R1:W-:Y:S01]  /*28220*/  LDGSTS.E [R2+0x67b00], desc[UR22][R18.64], P2 ;  /* 0x67b0000012027fae */ /* 0x0003e200091a1016 */
[----:B------:R-:W-:-:S04]  /*28230*/  IADD3 R48, P3, PT, R12, UR13, RZ ;  /* 0x0000000d0c307c10 */ /* 0x000fc8000ff7e0ff */
[----:B------:R-:W-:Y:S02]  /*28240*/  IADD3.X R49, PT, PT, R13, UR14, RZ, P3, !PT ;  /* 0x0000000e0d317c10 */ /* 0x000fe40009ffe4ff */
[----:B-1----:R-:W-:-:S03]  /*28250*/  IADD3 R18, P3, PT, R92, UR13, RZ ;  /* 0x0000000d5c127c10 */ /* 0x002fc6000ff7e0ff */
[----:B------:R1:W-:Y:S01]  /*28260*/  LDGSTS.E [R2+0x67f00], desc[UR22][R48.64], P2 ;  /* 0x67f0000030027fae */ /* 0x0003e200091a1016 */
[----:B------:R-:W-:-:S03]  /*28270*/  IADD3.X R19, PT, PT, R93, UR14, RZ, P3, !PT ;  /* 0x0000000e5d137c10 */ /* 0x000fc60009ffe4ff */
[----:B------:R-:W2:Y:S04]  /*28280*/  LDL.LU.64 R92, [R1+0x4b0] ;  /* 0x0004b000015c7983 */ /* 0x000ea80000300a00 */
[----:B------:R1:W-:Y:S04]  /*28290*/  STL.64 [R1+0x128], R48 ;  /* 0x0001283001007387 */ /* 0x0003e80000100a00 */
[----:B------:R1:W-:Y:S04]  /*282a0*/  STL.64 [R1+0x148], R18 ;  /* 0x0001481201007387 */ /* 0x0003e80000100a00 */
[----:B------:R1:W-:Y:S01]  /*282b0*/  LDGSTS.E [R2+0x70300], desc[UR22][R18.64], P2 ;  /* 0x7030000012027fae */ /* 0x0003e200091a1016 */
[----:B----4-:R-:W-:-:S04]  /*282c0*/  IADD3 R12, P3, PT, R78, UR13, RZ ;  /* 0x0000000d4e0c7c10 */ /* 0x010fc8000ff7e0ff */
[----:B------:R-:W-:Y:S02]  /*282d0*/  IADD3.X R13, PT, PT, R79, UR14, RZ, P3, !PT ;  /* 0x0000000e4f0d7c10 */ /* 0x000fe40009ffe4ff */
[----:B------:R-:W4:Y:S01]  /*282e0*/  LDL.LU.64 R78, [R1+0x498] ;  /* 0x00049800014e7983 */ /* 0x000f220000300a00 */
[----:B-1----:R-:W-:-:S03]  /*282f0*/  IADD3 R48, P3, PT, R116, UR13, RZ ;  /* 0x0000000d74307c10 */ /* 0x002fc6000ff7e0ff */
[----:B------:R1:W-:Y:S01]  /*28300*/  LDGSTS.E [R2+0x70700], desc[UR22][R12.64], P2 ;  /* 0x707000000c027fae */ /* 0x0003e200091a1016 */
[----:B------:R-:W-:Y:S02]  /*28310*/  IADD3.X R49, PT, PT, R117, UR14, RZ, P3, !PT ;  /* 0x0000000e75317c10 */ /* 0x000fe40009ffe4ff */
[----:B------:R-:W-:Y:S01]  /*28320*/  IADD3 R18, P3, PT, R120, UR13, RZ ;  /* 0x0000000d78127c10 */ /* 0x000fe2000ff7e0ff */
[----:B------:R1:W-:Y:S03]  /*28330*/  STL.64 [R1+0x168], R12 ;  /* 0x0001680c01007387 */ /* 0x0003e60000100a00 */
[----:B------:R-:W-:Y:S01]  /*28340*/  IADD3.X R19, PT, PT, R121, UR14, RZ, P3, !PT ;  /* 0x0000000e79137c10 */ /* 0x000fe20009ffe4ff */
[----:B------:R-:W4:Y:S04]  /*28350*/  LDL.LU.64 R116, [R1+0x480] ;  /* 0x0004800001747983 */ /* 0x000f280000300a00 */
[----:B------:R3:W-:Y:S01]  /*28360*/  STL.64 [R1+0x188], R48 ;  /* 0x0001883001007387 */ /* 0x0007e20000100a00 */
[----:B-1----:R-:W-:-:S03]  /*28370*/  IADD3 R12, P3, PT, R104, UR13, RZ ;  /* 0x0000000d680c7c10 */ /* 0x002fc6000ff7e0ff */
[----:B------:R1:W-:Y:S01]  /*28380*/  STL.64 [R1+0x1a8], R18 ;  /* 0x0001a81201007387 */ /* 0x0003e20000100a00 */
[----:B------:R-:W-:-:S03]  /*28390*/  IADD3.X R13, PT, PT, R105, UR14, RZ, P3, !PT ;  /* 0x0000000e690d7c10 */ /* 0x000fc60009ffe4ff */
[----:B------:R3:W-:Y:S04]  /*283a0*/  LDGSTS.E [R2+0x70b00], desc[UR22][R48.64], P2 ;  /* 0x70b0000030027fae */ /* 0x0007e800091a1016 */
[----:B------:R-:W4:Y:S04]  /*283b0*/  LDL.LU.64 R104, [R1+0x468] ;  /* 0x0004680001687983 */ /* 0x000f280000300a00 */
[----:B------:R2:W-:Y:S04]  /*283c0*/  STL.64 [R1+0x1c8], R12 ;  /* 0x0001c80c01007387 */ /* 0x0005e80000100a00 */
[----:B------:R-:W4:Y:S01]  /*283d0*/  LDL.LU.64 R118, [R1+0x448] ;  /* 0x0004480001767983 */ /* 0x000f220000300a00 */
[----:B---3--:R-:W-:-:S03]  /*283e0*/  IADD3 R48, P3, PT, R106, UR13, RZ ;  /* 0x0000000d6a307c10 */ /* 0x008fc6000ff7e0ff */
[----:B------:R1:W-:Y:S01]  /*283f0*/  LDGSTS.E [R2+0x70f00], desc[UR22][R18.64], P2 ;  /* 0x70f0000012027fae */ /* 0x0003e200091a1016 */
[----:B------:R-:W-:-:S03]  /*28400*/  IADD3.X R49, PT, PT, R107, UR14, RZ, P3, !PT ;  /* 0x0000000e6b317c10 */ /* 0x000fc60009ffe4ff */
[----:B------:R-:W3:Y:S04]  /*28410*/  LDL.LU.64 R120, [R1+0x430] ;  /* 0x0004300001787983 */ /* 0x000ee80000300a00 */
[----:B------:R2:W-:Y:S01]  /*28420*/  LDGSTS.E [R2+0x71300], desc[UR22][R12.64], P2 ;  /* 0x713000000c027fae */ /* 0x0005e200091a1016 */
[----:B-1----:R-:W-:-:S03]  /*28430*/  IADD3 R18, P3, PT, R90, UR13, RZ ;  /* 0x0000000d5a127c10 */ /* 0x002fc6000ff7e0ff */
[----:B------:R-:W-:Y:S01]  /*28440*/  STL.64 [R1+0x1e8], R48 ;  /* 0x0001e83001007387 */ /* 0x000fe20000100a00 */
[----:B------:R-:W-:-:S03]  /*28450*/  IADD3.X R19, PT, PT, R91, UR14, RZ, P3, !PT ;  /* 0x0000000e5b137c10 */ /* 0x000fc60009ffe4ff */
[----:B------:R4:W-:Y:S01]  /*28460*/  LDGSTS.E [R2+0x71700], desc[UR22][R48.64], P2 ;  /* 0x7170000030027fae */ /* 0x0009e200091a1016 */
[----:B--2---:R-:W-:-:S03]  /*28470*/  IADD3 R12, P3, PT, R16, UR13, RZ ;  /* 0x0000000d100c7c10 */ /* 0x004fc6000ff7e0ff */
[----:B------:R-:W-:Y:S01]  /*28480*/  LDGSTS.E [R2+0x71b00], desc[UR22][R18.64], P2 ;  /* 0x71b0000012027fae */ /* 0x000fe200091a1016 */
[----:B------:R-:W-:-:S03]  /*28490*/  IADD3.X R13, PT, PT, R17, UR14, RZ, P3, !PT ;  /* 0x0000000e110d7c10 */ /* 0x000fc60009ffe4ff */
[----:B------:R-:W2:Y:S04]  /*284a0*/  LDL.LU.64 R16, [R1+0x408] ;  /* 0x0004080001107983 */ /* 0x000ea80000300a00 */
[----:B------:R1:W-:Y:S04]  /*284b0*/  STL.64 [R1+0x208], R18 ;  /* 0x0002081201007387 */ /* 0x0003e80000100a00 */
[----:B------:R-:W2:Y:S04]  /*284c0*/  LDL.LU.64 R90, [R1+0x3d8] ;  /* 0x0003d800015a7983 */ /* 0x000ea80000300a00 */
[----:B------:R4:W-:Y:S04]  /*284d0*/  STL.64 [R1+0x228], R12 ;  /* 0x0002280c01007387 */ /* 0x0009e80000100a00 */
[----:B-1----:R-:W2:Y:S04]  /*284e0*/  LDL.LU.64 R18, [R1+0x3b8] ;  /* 0x0003b80001127983 */ /* 0x002ea80000300a00 */
[----:B------:R1:W-:Y:S01]  /*284f0*/  LDGSTS.E [R2+0x71f00], desc[UR22][R12.64], P2 ;  /* 0x71f000000c027fae */ /* 0x0003e200091a1016 */
[----:B------:R-:W-:-:S04]  /*28500*/  IADD3 R50, P3, PT, R92, UR13, RZ ;  /* 0x0000000d5c327c10 */ /* 0x000fc8000ff7e0ff */
[----:B------:R-:W-:Y:S02]  /*28510*/  IADD3.X R51, PT, PT, R93, UR14, RZ, P3, !PT ;  /* 0x0000000e5d337c10 */ /* 0x000fe40009ffe4ff */
[----:B------:R-:W2:Y:S04]  /*28520*/  LDL.LU.64 R92, [R1+0x398] ;  /* 0x00039800015c7983 */ /* 0x000ea80000300a00 */
[----:B------:R1:W-:Y:S04]  /*28530*/  STL.64 [R1+0x248], R50 ;  /* 0x0002483201007387 */ /* 0x0003e80000100a00 */
[----:B------:R-:W2:Y:S04]  /*28540*/  LDL.LU.64 R106, [R1+0x378] ;  /* 0x00037800016a7983 */ /* 0x000ea80000300a00 */
[----:B------:R1:W-:Y:S01]  /*28550*/  LDGSTS.E [R2+0x72300], desc[UR22][R50.64], P2 ;  /* 0x7230000032027fae */ /* 0x0003e200091a1016 */
[----:B----4-:R-:W-:-:S04]  /*28560*/  IADD3 R48, P3, PT, R78, UR13, RZ ;  /* 0x0000000d4e307c10 */ /* 0x010fc8000ff7e0ff */
[----:B------:R-:W-:Y:S02]  /*28570*/  IADD3.X R49, PT, PT, R79, UR14, RZ, P3, !PT ;  /* 0x0000000e4f317c10 */ /* 0x000fe40009ffe4ff */
[----:B------:R-:W4:Y:S01]  /*28580*/  LDL.LU.64 R78, [R1+0x358] ;  /* 0x00035800014e7983 */ /* 0x000f220000300a00 */
[----:B-1----:R-:W-:-:S03]  /*28590*/  IADD3 R12, P3, PT, R116, UR13, RZ ;  /* 0x0000000d740c7c10 */ /* 0x002fc6000ff7e0ff */
[----:B------:R1:W-:Y:S01]  /*285a0*/  LDGSTS.E [R2+0x72700], desc[UR22][R48.64], P2 ;  /* 0x7270000030027fae */ /* 0x0003e200091a1016 */
[----:B------:R-:W-:-:S03]  /*285b0*/  IADD3.X R13, PT, PT, R117, UR14, RZ, P3, !PT ;  /* 0x0000000e750d7c10 */ /* 0x000fc60009ffe4ff */
[----:B------:R1:W-:Y:S01]  /*285c0*/  STL.64 [R1+0x268], R48 ;  /* 0x0002683001007387 */ /* 0x0003e20000100a00 */
[----:B------:R-:W-:-:S03]  /*285d0*/  IADD3 R50, P3, PT, R104, UR13, RZ ;  /* 0x0000000d68327c10 */ /* 0x000fc6000ff7e0ff */
[----:B------:R-:W-:Y:S01]  /*285e0*/  LDGSTS.E [R2+0x72b00], desc[UR22][R12.64], P2 ;  /* 0x72b000000c027fae */ /* 0x000fe200091a1016 */
[----:B------:R-:W-:Y:S02]  /*285f0*/  IADD3.X R51, PT, PT, R105, UR14, RZ, P3, !PT ;  /* 0x0000000e69337c10 */ /* 0x000fe40009ffe4ff */
[----:B-1----:R-:W-:Y:S01]  /*28600*/  IADD3 R48, P3, PT, R118, UR13, RZ ;  /* 0x0000000d76307c10 */ /* 0x002fe2000ff7e0ff */
[----:B------:R1:W-:Y:S03]  /*28610*/  STL.64 [R1+0x288], R12 ;  /* 0x0002880c01007387 */ /* 0x0003e60000100a00 */
[----:B------:R-:W-:Y:S01]  /*28620*/  IADD3.X R49, PT, PT, R119, UR14, RZ, P3, !PT ;  /* 0x0000000e77317c10 */ /* 0x000fe20009ffe4ff */
[----:B------:R-:W4:Y:S01]  /*28630*/  LDL.LU.64 R116, [R1+0x320] ;  /* 0x0003200001747983 */ /* 0x000f220000300a00 */
[----:B---3--:R-:W-:-:S03]  /*28640*/  IADD3 R118, P3, PT, R120, UR13, RZ ;  /* 0x0000000d78767c10 */ /* 0x008fc6000ff7e0ff */
[----:B------:R-:W-:Y:S04]  /*28650*/  LDGSTS.E [R2+0x72f00], desc[UR22][R50.64], P2 ;  /* 0x72f0000032027fae */ /* 0x000fe800091a1016 */
[----:B-1----:R-:W3:Y:S01]  /*28660*/  LDL.LU.64 R12, [R1+0x308] ;  /* 0x00030800010c7983 */ /* 0x002ee20000300a00 */
[----:B------:R-:W-:-:S03]  /*28670*/  IADD3.X R119, PT, PT, R121, UR14, RZ, P3, !PT ;  /* 0x0000000e79777c10 */ /* 0x000fc60009ffe4ff */
[----:B------:R-:W3:Y:S04]  /*28680*/  LDL.LU.64 R104, [R1+0x2e0] ;  /* 0x0002e00001687983 */ /* 0x000ee80000300a00 */
[----:B------:R1:W-:Y:S04]  /*28690*/  STL.64 [R1+0x2a8], R50 ;  /* 0x0002a83201007387 */ /* 0x0003e80000100a00 */
[----:B------:R-:W3:Y:S04]  /*286a0*/  LDL.LU.64 R120, [R1+0x270] ;  /* 0x0002700001787983 */ /* 0x000ee80000300a00 */
[----:B------:R1:W-:Y:S04]  /*286b0*/  STL.64 [R1+0x2c8], R48 ;  /* 0x0002c83001007387 */ /* 0x0003e80000100a00 */
[----:B-1----:R-:W5:Y:S04]  /*286c0*/  LDL.LU.64 R50, [R1+0xdc8] ;  /* 0x000dc80001327983 */ /* 0x002f680000300a00 */
[----:B------:R-:W-:Y:S04]  /*286d0*/  LDGSTS.E [R2+0x73300], desc[UR22][R48.64], P2 ;  /* 0x7330000030027fae */ /* 0x000fe800091a1016 */
[----:B------:R2:W-:Y:S04]  /*286e0*/  LDGSTS.E [R2+0x73700], desc[UR22][R118.64], P2 ;  /* 0x7370000076027fae */ /* 0x0005e800091a1016 */
[----:B------:R-:W5:Y:S04]  /*286f0*/  LDL.LU.64 R48, [R1+0xdc0] ;  /* 0x000dc00001307983 */ /* 0x000f680000300a00 */
[----:B------:R2:W-:Y:S02]  /*28700*/  STL.64 [R1+0x2f0], R118 ;  /* 0x0002f07601007387 */ /* 0x0005e40000100a00 */
[----:B--2---:R-:W-:-:S04]  /*28710*/  IADD3 R118, P3, PT, R16, UR13, RZ ;  /* 0x0000000d10767c10 */ /* 0x004fc8000ff7e0ff */
[----:B------:R-:W-:Y:S02]  /*28720*/  IADD3.X R119, PT, PT, R17, UR14, RZ, P3, !PT ;  /* 0x0000000e11777c10 */ /* 0x000fe40009ffe4ff */
[----:B------:R-:W-:-:S03]  /*28730*/  IADD3 R16, P3, PT, R90, UR13, RZ ;  /* 0x0000000d5a107c10 */ /* 0x000fc6000ff7e0ff */
[----:B------:R-:W-:Y:S01]  /*28740*/  LDGSTS.E [R2+0x73b00], desc[UR22][R118.64], P2 ;  /* 0x73b0000076027fae */ /* 0x000fe200091a1016 */
[----:B------:R-:W-:Y:S02]  /*28750*/  IADD3.X R17, PT, PT, R91, UR14, RZ, P3, !PT ;  /* 0x0000000e5b117c10 */ /* 0x000fe40009ffe4ff */
[----:B------:R-:W-:Y:S01]  /*28760*/  IADD3 R90, P3, PT, R18, UR13, RZ ;  /* 0x0000000d125a7c10 */ /* 0x000fe2000ff7e0ff */
[----:B------:R1:W-:Y:S03]  /*28770*/  STL.64 [R1+0x318], R118 ;  /* 0x0003187601007387 */ /* 0x0003e60000100a00 */
[----:B------:R-:W-:Y:S01]  /*28780*/  IADD3.X R91, PT, PT, R19, UR14, RZ, P3, !PT ;  /* 0x0000000e135b7c10 */ /* 0x000fe20009ffe4ff */
[----:B------:R-:W-:Y:S04]  /*28790*/  LDGSTS.E [R2+0x73f00], desc[UR22][R16.64], P2 ;  /* 0x73f0000010027fae */ /* 0x000fe800091a1016 */
[----:B------:R-:W5:Y:S04]  /*287a0*/  LDL.LU.64 R18, [R1+0xdb8] ;  /* 0x000db80001127983 */ /* 0x000f680000300a00 */
[----:B-1----:R-:W5:Y:S04]  /*287b0*/  LDL.LU.64 R118, [R1+0xdb0] ;  /* 0x000db00001767983 */ /* 0x002f680000300a00 */
[----:B------:R1:W-:Y:S04]  /*287c0*/  STL.64 [R1+0x330], R16 ;  /* 0x0003301001007387 */ /* 0x0003e80000100a00 */
[----:B------:R2:W-:Y:S04]  /*287d0*/  LDGSTS.E [R2+0x74300], desc[UR22][R90.64], P2 ;  /* 0x743000005a027fae */ /* 0x0005e800091a1016 */
[----:B-1----:R-:W3:Y:S04]  /*287e0*/  LDL.LU.64 R16, [R1+0xda8] ;  /* 0x000da80001107983 */ /* 0x002ee80000300a00 */
[----:B------:R2:W-:Y:S02]  /*287f0*/  STL.64 [R1+0x348], R90 ;  /* 0x0003485a01007387 */ /* 0x0005e40000100a00 */
[----:B--2---:R-:W-:-:S04]  /*28800*/  IADD3 R90, P3, PT, R92, UR13, RZ ;  /* 0x0000000d5c5a7c10 */ /* 0x004fc8000ff7e0ff */
[----:B------:R-:W-:Y:S02]  /*28810*/  IADD3.X R91, PT, PT, R93, UR14, RZ, P3, !PT ;  /* 0x0000000e5d5b7c10 */ /* 0x000fe40009ffe4ff */
[----:B------:R-:W-:-:S03]  /*28820*/  IADD3 R92, P3, PT, R106, UR13, RZ ;  /* 0x0000000d6a5c7c10 */ /* 0x000fc6000ff7e0ff */
[----:B------:R-:W-:Y:S01]  /*28830*/  LDGSTS.E [R2+0x74700], desc[UR22][R90.64], P2 ;  /* 0x747000005a027fae */ /* 0x000fe200091a1016 */
[----:B------:R-:W-:-:S03]  /*28840*/  IADD3.X R93, PT, PT, R107, UR14, RZ, P3, !PT ;  /* 0x0000000e6b5d7c10 */ /* 0x000fc60009ffe4ff */
[----:B------:R1:W-:Y:S04]  /*28850*/  STL.64 [R1+0x368], R90 ;  /* 0x0003685a01007387 */ /* 0x0003e80000100a00 */
[----:B------:R-:W-:Y:S01]  /*28860*/  LDGSTS.E [R2+0x74b00], desc[UR22][R92.64], P2 ;  /* 0x74b000005c027fae */ /* 0x000fe200091a1016 */
[----:B----4-:R-:W-:-:S04]  /*28870*/  IADD3 R106, P3, PT, R78, UR13, RZ ;  /* 0x0000000d4e6a7c10 */ /* 0x010fc8000ff7e0ff */
[----:B------:R-:W-:Y:S02]  /*28880*/  IADD3.X R107, PT, PT, R79, UR14, RZ, P3, !PT ;  /* 0x0000000e4f6b7c10 */ /* 0x000fe40009ffe4ff */
[----:B------:R-:W2:Y:S04]  /*28890*/  LDL.LU.64 R78, [R1+0xda0] ;  /* 0x000da000014e7983 */ /* 0x000ea80000300a00 */
[----:B-1----:R-:W4:Y:S04]  /*288a0*/  LDL.LU.64 R90, [R1+0xd98] ;  /* 0x000d9800015a7983 */ /* 0x002f280000300a00 */
[----:B------:R1:W-:Y:S04]  /*288b0*/  STL.64 [R1+0x388], R92 ;  /* 0x0003885c01007387 */ /* 0x0003e80000100a00 */
[----:B------:R1:W-:Y:S04]  /*288c0*/  LDGSTS.E [R2+0x74f00], desc[UR22][R106.64], P2 ;  /* 0x74f000006a027fae */ /* 0x0003e800091a1016 */
[----:B-1----:R-:W4:Y:S04]  /*288d0*/  LDL.LU.64 R92, [R1+0xd90] ;  /* 0x000d9000015c7983 */ /* 0x002f280000300a00 */
[----:B------:R1:W-:Y:S02]  /*288e0*/  STL.64 [R1+0x3a8], R106 ;  /* 0x0003a86a01007387 */ /* 0x0003e40000100a00 */
[----:B-1----:R-:W-:-:S04]  /*288f0*/  IADD3 R106, P3, PT, R116, UR13, RZ ;  /* 0x0000000d746a7c10 */ /* 0x002fc8000ff7e0ff */
[----:B------:R-:W-:Y:S02]  /*28900*/  IADD3.X R107, PT, PT, R117, UR14, RZ, P3, !PT ;  /* 0x0000000e756b7c10 */ /* 0x000fe40009ffe4ff */
[----:B---3--:R-:W-:-:S03]  /*28910*/  IADD3 R116, P3, PT, R12, UR13, RZ ;  /* 0x0000000d0c747c10 */ /* 0x008fc6000ff7e0ff */
[----:B------:R-:W-:Y:S01]  /*28920*/  LDGSTS.E [R2+0x75300], desc[UR22][R106.64], P2 ;  /* 0x753000006a027fae */ /* 0x000fe200091a1016 */
[----:B------:R-:W-:Y:S02]  /*28930*/  IADD3.X R117, PT, PT, R13, UR14, RZ, P3, !PT ;  /* 0x0000000e0d757c10 */ /* 0x000fe40009ffe4ff */
[----:B------:R-:W-:Y:S01]  /*28940*/  IADD3 R12, P3, PT, R104, UR13, RZ ;  /* 0x0000000d680c7c10 */ /* 0x000fe2000ff7e0ff */
[----:B------:R1:W-:Y:S03]  /*28950*/  STL.64 [R1+0x3d0], R106 ;  /* 0x0003d06a01007387 */ /* 0x0003e60000100a00 */
[----:B------:R-:W-:Y:S01]  /*28960*/  IADD3.X R13, PT, PT, R105, UR14, RZ, P3, !PT ;  /* 0x0000000e690d7c10 */ /* 0x000fe20009ffe4ff */
[----:B------:R-:W-:Y:S04]  /*28970*/  LDGSTS.E [R2+0x75700], desc[UR22][R116.64], P2 ;  /* 0x7570000074027fae */ /* 0x000fe800091a1016 */
[----:B------:R-:W3:Y:S04]  /*28980*/  LDL.LU.64 R104, [R1+0xd88] ;  /* 0x000d880001687983 */ /* 0x000ee80000300a00 */
[----:B-1----:R-:W3:Y:S04]  /*28990*/  LDL.LU.64 R106, [R1+0xd80] ;  /* 0x000d8000016a7983 */ /* 0x002ee80000300a00 */
[----:B------:R1:W-:Y:S04]  /*289a0*/  STL.64 [R1+0x3e8], R116 ;  /* 0x0003e87401007387 */ /* 0x0003e80000100a00 */
[----:B------:R1:W-:Y:S04]  /*289b0*/  LDGSTS.E [R2+0x75b00], desc[UR22][R12.64], P2 ;  /* 0x75b000000c027fae */ /* 0x0003e800091a1016 */
[----:B-1----:R-:W3:Y:S04]  /*289c0*/  LDL.LU.64 R116, [R1+0xd78] ;  /* 0x000d780001747983 */ /* 0x002ee80000300a00 */
[----:B------:R1:W-:Y:S02]  /*289d0*/  STL.64 [R1+0x408], R12 ;  /* 0x0004080c01007387 */ /* 0x0003e40000100a00 */
[----:B-1----:R-:W-:-:S04]  /*289e0*/  IADD3 R12, P3, PT, R120, UR13, RZ ;  /* 0x0000000d780c7c10 */ /* 0x002fc8000ff7e0ff */
[----:B------:R-:W-:-:S05]  /*289f0*/  IADD3.X R13, PT, PT, R121, UR14, RZ, P3, !PT ;  /* 0x0000000e790d7c10 */ /* 0x000fca0009ffe4ff */
[----:B------:R-:W-:Y:S04]  /*28a00*/  STL.64 [R1+0x428], R12 ;  /* 0x0004280c01007387 */ /* 0x000fe80000100a00 */
[----:B------:R-:W-:Y:S01]  /*28a10*/  LDGSTS.E [R2+0x75f00], desc[UR22][R12.64], P2 ;  /* 0x75f000000c027fae */ /* 0x000fe200091a1016 */
[----:B------:R-:W-:-:S04]  /*28a20*/  IADD3 R120, P3, PT, R16, UR13, RZ ;  /* 0x0000000d10787c10 */ /* 0x000fc8000ff7e0ff */
[----:B------:R-:W-:-:S05]  /*28a30*/  IADD3.X R121, PT, PT, R17, UR14, RZ, P3, !PT ;  /* 0x0000000e11797c10 */ /* 0x000fca0009ffe4ff */
[----:B------:R1:W-:Y:S01]  /*28a40*/  STL.64 [R1+0x448], R120 ;  /* 0x0004487801007387 */ /* 0x0003e20000100a00 */
[----:B--2---:R-:W-:Y:S01]  /*28a50*/  IADD3 R16, P3, PT, R78, UR13, RZ ;  /* 0x0000000d4e107c10 */ /* 0x004fe2000ff7e0ff */
[----:B------:R-:W-:-:S03]  /*28a60*/  IMAD.MOV.U32 R78, RZ, RZ, R120 ;  /* 0x000000ffff4e7224 */ /* 0x000fc600078e0078 */
[----:B------:R-:W-:Y:S01]  /*28a70*/  IADD3.X R17, PT, PT, R79, UR14, RZ, P3, !PT ;  /* 0x0000000e4f117c10 */ /* 0x000fe20009ffe4ff */
[----:B------:R-:W-:Y:S02]  /*28a80*/  IMAD.MOV.U32 R79, RZ, RZ, R121 ;  /* 0x000000ffff4f7224 */ /* 0x000fe400078e0079 */
[----:B-1----:R-:W2:Y:S04]  /*28a90*/  LDL.LU.64 R120, [R1+0xd70] ;  /* 0x000d700001787983 */ /* 0x002ea80000300a00 */
[----:B------:R-:W5:Y:S04]  /*28aa0*/  LDL.LU.64 R12, [R1+0xd68] ;  /* 0x000d6800010c7983 */ /* 0x000f680000300a00 */
[----:B------:R-:W-:Y:S04]  /*28ab0*/  LDGSTS.E [R2+0x76300], desc[UR22][R78.64], P2 ;  /* 0x763000004e027fae */ /* 0x000fe800091a1016 */
[----:B------:R4:W-:Y:S04]  /*28ac0*/  STL.64 [R1+0x468], R16 ;  /* 0x0004681001007387 */ /* 0x0009e80000100a00 */
[----:B------:R4:W-:Y:S02]  /*28ad0*/  LDGSTS.E [R2+0x76700], desc[UR22][R16.64], P2 ;  /* 0x7670000010027fae */ /* 0x0009e400091a1016 */
[----:B----4-:R-:W-:-:S04]  /*28ae0*/  IADD3 R16, P3, PT, R90, UR13, RZ ;  /* 0x0000000d5a107c10 */ /* 0x010fc8000ff7e0ff */
[----:B------:R-:W-:Y:S02]  /*28af0*/  IADD3.X R17, PT, PT, R91, UR14, RZ, P3, !PT ;  /* 0x0000000e5b117c10 */ /* 0x000fe40009ffe4ff */
[----:B------:R-:W-:Y:S01]  /*28b00*/  IADD3 R78, P3, PT, R92, UR13, RZ ;  /* 0x0000000d5c4e7c10 */ /* 0x000fe2000ff7e0ff */
[----:B------:R-:W-:Y:S02]  /*28b10*/  IMAD.MOV.U32 R90, RZ, RZ, R16 ;  /* 0x000000ffff5a7224 */ /* 0x000fe400078e0010 */
[----:B------:R3:W-:Y:S01]  /*28b20*/  STL.64 [R1+0x488], R16 ;  /* 0x0004881001007387 */ /* 0x0007e20000100a00 */
[----:B------:R-:W-:Y:S01]  /*28b30*/  IMAD.MOV.U32 R91, RZ, RZ, R17 ;  /* 0x000000ffff5b7224 */ /* 0x000fe200078e0011 */
[----:B------:R-:W-:-:S04]  /*28b40*/  IADD3.X R79, PT, PT, R93, UR14, RZ, P3, !PT ;  /* 0x0000000e5d4f7c10 */ /* 0x000fc80009ffe4ff */
[----:B------:R1:W-:Y:S01]  /*28b50*/  LDGSTS.E [R2+0x76b00], desc[UR22][R90.64], P2 ;  /* 0x76b000005a027fae */ /* 0x0003e200091a1016 */
[----:B---3--:R-:W-:-:S03]  /*28b60*/  IADD3 R16, P3, PT, R104, UR13, RZ ;  /* 0x0000000d68107c10 */ /* 0x008fc6000ff7e0ff */
[----:B------:R3:W-:Y:S01]  /*28b70*/  STL.64 [R1+0x4a8], R78 ;  /* 0x0004a84e01007387 */ /* 0x0007e20000100a00 */
[----:B------:R-:W-:-:S03]  /*28b80*/  IADD3.X R17, PT, PT, R105, UR14, RZ, P3, !PT ;  /* 0x0000000e69117c10 */ /* 0x000fc60009ffe4ff */
[----:B------:R3:W-:Y:S01]  /*28b90*/  LDGSTS.E [R2+0x76f00], desc[UR22][R78.64], P2 ;  /* 0x76f000004e027fae */ /* 0x0007e200091a1016 */
[----:B-1----:R-:W-:-:S03]  /*28ba0*/  IADD3 R90, P3, PT, R106, UR13, RZ ;  /* 0x0000000d6a5a7c10 */ /* 0x002fc6000ff7e0ff */
[----:B------:R2:W-:Y:S01]  /*28bb0*/  STL.64 [R1+0x4c8], R16 ;  /* 0x0004c81001007387 */ /* 0x0005e20000100a00 */
[----:B------:R-:W-:-:S03]  /*28bc0*/  IADD3.X R91, PT, PT, R107, UR14, RZ, P3, !PT ;  /* 0x0000000e6b5b7c10 */ /* 0x000fc60009ffe4ff */
[----:B------:R2:W-:Y:S01]  /*28bd0*/  LDGSTS.E [R2+0x77300], desc[UR22][R16.64], P2 ;  /* 0x7730000010027fae */ /* 0x0005e200091a1016 */
[----:B---3--:R-:W-:-:S03]  /*28be0*/  IADD3 R78, P3, PT, R116, UR13, RZ ;  /* 0x0000000d744e7c10 */ /* 0x008fc6000ff7e0ff */
[----:B------:R1:W-:Y:S01]  /*28bf0*/  STL.64 [R1+0x4e8], R90 ;  /* 0x0004e85a01007387 */ /* 0x0003e20000100a00 */
[----:B------:R-:W-:Y:S01]  /*28c00*/  IADD3.X R79, PT, PT, R117, UR14, RZ, P3, !PT ;  /* 0x0000000e754f7c10 */ /* 0x000fe20009ffe4ff */
[----:B------:R-:W-:Y:S02]  /*28c10*/  VIADD R252, R252, 0x3f ;  /* 0x0000003ffcfc7836 */ /* 0x000fe40000000000 */
[----:B------:R1:W-:Y:S04]  /*28c20*/  LDGSTS.E [R2+0x77700], desc[UR22][R90.64], P2 ;  /* 0x777000005a027fae */ /* 0x0003e800091a1016 */
[----:B------:R1:W-:Y:S01]  /*28c30*/  STL.64 [R1+0x510], R78 ;  /* 0x0005104e01007387 */ /* 0x0003e20000100a00 */
[----:B------:R-:W-:-:S03]  /*28c40*/  UMOV UR19, URZ ;  /* 0x000000ff00137c82 */ /* 0x000fc60008000000 */
[----:B------:R1:W-:Y:S01]  /*28c50*/  LDGSTS.E [R2+0x77b00], desc[UR22][R78.64], P2 ;  /* 0x77b000004e027fae */ /* 0x0003e200091a1016 */
[----:B--2---:R-:W-:-:S04]  /*28c60*/  IADD3 R16, P3, PT, R120, UR13, RZ ;  /* 0x0000000d78107c10 */ /* 0x004fc8000ff7e0ff */
[----:B------:R-:W-:-:S05]  /*28c70*/  IADD3.X R17, PT, PT, R121, UR14, RZ, P3, !PT ;  /* 0x0000000e79117c10 */ /* 0x000fca0009ffe4ff */
[----:B------:R1:W-:Y:S01]  /*28c80*/  STL.64 [R1+0x528], R16 ;  /* 0x0005281001007387 */ /* 0x0003e20000100a00 */
[----:B------:R-:W-:-:S03]  /*28c90*/  ISETP.GE.AND P3, PT, R252, 0x80, PT ;  /* 0x00000080fc00780c */ /* 0x000fc60003f66270 */
[----:B------:R1:W-:Y:S01]  /*28ca0*/  LDGSTS.E [R2+0x77f00], desc[UR22][R16.64], P2 ;  /* 0x77f0000010027fae */ /* 0x0003e200091a1016 */
[----:B------:R-:W-:-:S03]  /*28cb0*/  ISETP.GE.AND P2, PT, R252, 0x40, PT ;  /* 0x00000040fc00780c */ /* 0x000fc60003f46270 */
[----:B------:R-:W0:Y:S06]  /*28cc0*/  LDGDEPBAR ;  /* 0x00000000000079af */ /* 0x000e2c0000000000 */
[----:B------:R-:W-:Y:S05]  /*28cd0*/  @!P3 BRA `(.L_x_7) ;  /* 0x000000d800d8b947 */ /* 0x000fea0003800000 */
[----:B-1----:R-:W2:Y:S01]  /*28ce0*/  LDL.LU.64 R16, [R1+0xe0] ;  /* 0x0000e00001107983 */ /* 0x002ea20000300a00 */
[----:B------:R-:W1:Y:S01]  /*28cf0*/  LDC R252, c[0x0][0x3a0] ;  /* 0x0000e800fffc7b82 */ /* 0x000e620000000800 */
[----:B-----5:R-:W-:Y:S02]  /*28d00*/  IMAD.MOV.U32 R15, RZ, RZ, R118 ;  /* 0x000000ffff0f7224 */ /* 0x020fe400078e0076 */
[----:B-1----:R-:W-:-:S05]  /*28d10*/  VIADD R12, R252, 0x3f ;  /* 0x0000003ffc0c7836 */ /* 0x002fca0000000000 */
[----:B------:R-:W-:Y:S01]  /*28d20*/  STL.64 [R1+0xd68], R12 ;  /* 0x000d680c01007387 */ /* 0x000fe20000100a00 */
[----:B------:R-:W-:-:S03]  /*28d30*/  SHF.R.S32.HI R2, RZ, 0x1f, R12 ;  /* 0x0000001fff027819 */ /* 0x000fc6000001140c */
[----:B------:R-:W-:Y:S01]  /*28d40*/  STL.64 [R1+0xd70], R14 ;  /* 0x000d700e01007387 */ /* 0x000fe20000100a00 */
[----:B------:R-:W-:Y:S01]  /*28d50*/  LEA.HI R2, R2, R12, RZ, 0x6 ;  /* 0x0000000c02027211 */ /* 0x000fe200078f30ff */
[----:B--2---:R-:W-:Y:S02]  /*28d60*/  IMAD.MOV.U32 R79, RZ, RZ, R17 ;  /* 0x000000ffff4f7224 */ /* 0x004fe400078e0011 */
[----:B------:R-:W-:Y:S02]  /*28d70*/  IMAD.MOV.U32 R17, RZ, RZ, R18 ;  /* 0x000000ffff117224 */ /* 0x000fe400078e0012 */
[----:B------:R-:W-:Y:S02]  /*28d80*/  IMAD.MOV.U32 R18, RZ, RZ, R19 ;  /* 0x000000ffff127224 */ /* 0x000fe400078e0013 */
[----:B------:R-:W-:Y:S02]  /*28d90*/  IMAD.MOV.U32 R19, RZ, RZ, R20 ;  /* 0x000000ffff137224 */ /* 0x000fe400078e0014 */
[----:B------:R-:W-:-:S02]  /*28da0*/  IMAD.MOV.U32 R20, RZ, RZ, R21 ;  /* 0x000000ffff147224 */ /* 0x000fc400078e0015 */
[----:B------:R-:W-:Y:S02]  /*28db0*/  IMAD.MOV.U32 R21, RZ, RZ, R22 ;  /* 0x000000ffff157224 */ /* 0x000fe400078e0016 */
[----:B------:R-:W-:Y:S02]  /*28dc0*/  IMAD.MOV.U32 R22, RZ, RZ, R23 ;  /* 0x000000ffff167224 */ /* 0x000fe400078e0017 */
        /* <DEDUP_REMOVED lines=9> */
[----:B------:R-:W-:Y:S01]  /*28e60*/  IMAD.MOV.U32 R30, RZ, RZ, R31 ;  /* 0x000000ffff1e7224 */ /* 0x000fe200078e001f */
[----:B------:R-:W-:Y:S01]  /*28e70*/  STL.64 [R1+0xd78], R16 ;  /* 0x000d781001007387 */ /* 0x000fe20000100a00 */
[----:B------:R-:W-:-:S02]  /*28e80*/  IMAD.MOV.U32 R31, RZ, RZ, R32 ;  /* 0x000000ffff1f7224 */ /* 0x000fc400078e0020 */
[----:B------:R-:W-:Y:S01]  /*28e90*/  IMAD.MOV.U32 R32, RZ, RZ, R33 ;  /* 0x000000ffff207224 */ /* 0x000fe200078e0021 */
[----:B------:R1:W-:Y:S01]  /*28ea0*/  STL.64 [R1+0xd80], R18 ;  /* 0x000d801201007387 */ /* 0x0003e20000100a00 */
[----:B------:R-:W-:Y:S02]  /*28eb0*/  IMAD.MOV.U32 R33, RZ, RZ, R34 ;  /* 0x000000ffff217224 */ /* 0x000fe400078e0022 */
[----:B------:R-:W-:Y:S01]  /*28ec0*/  IMAD.MOV.U32 R34, RZ, RZ, R35 ;  /* 0x000000ffff227224 */ /* 0x000fe200078e0023 */
[----:B------:R-:W-:Y:S01]  /*28ed0*/  STL.64 [R1+0xd88], R20 ;  /* 0x000d881401007387 */ /* 0x000fe20000100a00 */
[----:B------:R-:W-:Y:S02]  /*28ee0*/  IMAD.MOV.U32 R35, RZ, RZ, R36 ;  /* 0x000000ffff237224 */ /* 0x000fe400078e0024 */
[----:B------:R-:W-:Y:S01]  /*28ef0*/  IMAD.MOV.U32 R36, RZ, RZ, R37 ;  /* 0x000000ffff247224 */ /* 0x000fe200078e0025 */
[----:B------:R-:W-:Y:S01]  /*28f00*/  STL.64 [R1+0xd90], R22 ;  /* 0x000d901601007387 */ /* 0x000fe20000100a00 */
[----:B------:R-:W-:-:S02]  /*28f10*/  IMAD.MOV.U32 R37, RZ, RZ, R38 ;  /* 0x000000ffff257224 */ /* 0x000fc400078e0026 */
[----:B------:R-:W-:Y:S01]  /*28f20*/  IMAD.MOV.U32 R38, RZ, RZ, R39 ;  /* 0x000000ffff267224 */ /* 0x000fe200078e0027 */
[----:B------:R-:W-:Y:S01]  /*28f30*/  STL.64 [R1+0xd98], R24 ;  /* 0x000d981801007387 */ /* 0x000fe20000100a00 */
[----:B------:R-:W-:Y:S02]  /*28f40*/  IMAD.MOV.U32 R39, RZ, RZ, R40 ;  /* 0x000000ffff277224 */ /* 0x000fe400078e0028 */
[----:B------:R-:W-:Y:S01]  /*28f50*/  IMAD.MOV.U32 R40, RZ, RZ, R41 ;  /* 0x000000ffff287224 */ /* 0x000fe200078e0029 */
[----:B------:R2:W-:Y:S01]  /*28f60*/  STL.64 [R1+0xda0], R26 ;  /* 0x000da01a01007387 */ /* 0x0005e20000100a00 */
[----:B------:R-:W-:-:S03]  /*28f70*/  IMAD.MOV.U32 R41, RZ, RZ, R42 ;  /* 0x000000ffff297224 */ /* 0x000fc600078e002a */
[----:B------:R-:W-:Y:S04]  /*28f80*/  STL.64 [R1+0xda8], R28 ;  /* 0x000da81c01007387 */ /* 0x000fe80000100a00 */
[----:B------:R-:W-:Y:S01]  /*28f90*/  STL.64 [R1+0xdb0], R30 ;  /* 0x000db01e01007387 */ /* 0x000fe20000100a00 */
[----:B------:R-:W-:-:S03]  /*28fa0*/  IMAD.MOV.U32 R42, RZ, RZ, R43 ;  /* 0x000000ffff2a7224 */ /* 0x000fc600078e002b */
[----:B------:R-:W-:Y:S01]  /*28fb0*/  STL.64 [R1+0xdb8], R32 ;  /* 0x000db82001007387 */ /* 0x000fe20000100a00 */
[----:B------:R-:W-:Y:S02]  /*28fc0*/  IMAD.MOV.U32 R43, RZ, RZ, R44 ;  /* 0x000000ffff2b7224 */ /* 0x000fe400078e002c */
[----:B-1----:R-:W-:Y:S01]  /*28fd0*/  IMAD.MOV.U32 R18, RZ, RZ, R156 ;  /* 0x000000ffff127224 */ /* 0x002fe200078e009c */
[----:B------:R-:W-:Y:S01]  /*28fe0*/  STL.64 [R1+0xdc0], R34 ;  /* 0x000dc02201007387 */ /* 0x000fe20000100a00 */
        /* <DEDUP_REMOVED lines=8> */
[----:B------:R1:W-:Y:S01]  /*29070*/  STL.64 [R1+0xdd8], R40 ;  /* 0x000dd82801007387 */ /* 0x0003e20000100a00 */
[----:B------:R-:W-:Y:S02]  /*29080*/  IMAD.MOV.U32 R47, RZ, RZ, R48 ;  /* 0x000000ffff2f7224 */ /* 0x000fe400078e0030 */
[----:B--2---:R-:W-:Y:S02]  /*29090*/  IMAD.MOV.U32 R26, RZ, RZ, R78 ;  /* 0x000000ffff1a7224 */ /* 0x004fe400078e004e */
[----:B------:R-:W-:Y:S02]  /*290a0*/  IMAD.MOV.U32 R3, RZ, RZ, R164 ;  /* 0x000000ffff037224 */ /* 0x000fe400078e00a4 */
[----:B------:R-:W-:Y:S02]  /*290b0*/  IMAD.MOV.U32 R2, RZ, RZ, R165 ;  /* 0x000000ffff027224 */ /* 0x000fe400078e00a5 */
[----:B------:R-:W-:-:S02]  /*290c0*/  IMAD.MOV.U32 R14, RZ, RZ, R122 ;  /* 0x000000ffff0e7224 */ /* 0x000fc400078e007a */
[----:B------:R-:W-:Y:S01]  /*290d0*/  IMAD.MOV.U32 R104, RZ, RZ, R101 ;  /* 0x000000ffff687224 */ /* 0x000fe200078e0065 */
[----:B-1----:R-:W2:Y:S01]  /*290e0*/  LDL.LU.64 R40, [R1+0x20] ;  /* 0x0000200001287983 */ /* 0x002ea20000300a00 */
[----:B------:R-:W-:Y:S02]  /*290f0*/  IMAD.MOV.U32 R106, RZ, RZ, R236 ;  /* 0x000000ffff6a7224 */ /* 0x000fe400078e00ec */
[----:B------:R-:W-:Y:S01]  /*29100*/  IMAD.MOV.U32 R107, RZ, RZ, R237 ;  /* 0x000000ffff6b7224 */ /* 0x000fe200078e00ed */
[----:B------:R-:W3:Y:S01]  /*29110*/  LDL.LU.64 R28, [R1+0x68] ;  /* 0x00006800011c7983 */ /* 0x000ee20000300a00 */
[----:B------:R-:W-:-:S03]  /*29120*/  IMAD.MOV.U32 R27, RZ, RZ, R79 ;  /* 0x000000ffff1b7224 */ /* 0x000fc600078e004f */
[----:B------:R-:W4:Y:S04]  /*29130*/  LDL.LU.64 R22, [R1+0xa0] ;  /* 0x0000a00001167983 */ /* 0x000f280000300a00 */
[----:B------:R-:W2:Y:S04]  /*29140*/  LDL.LU.64 R16, [R1+0x30] ;  /* 0x0000300001107983 */ /* 0x000ea80000300a00 */
[----:B------:R-:W2:Y:S04]  /*29150*/  LDL.LU.64 R30, [R1+0x48] ;  /* 0x00004800011e7983 */ /* 0x000ea80000300a00 */
[----:B------:R-:W-:Y:S04]  /*29160*/  STL.64 [R1+0xde0], R42 ;  /* 0x000de02a01007387 */ /* 0x000fe80000100a00 */
[----:B------:R1:W-:Y:S04]  /*29170*/  STL.64 [R1+0xde8], R44 ;  /* 0x000de82c01007387 */ /* 0x0003e80000100a00 */
[----:B-1----:R-:W2:Y:S04]  /*29180*/  LDL.LU.64 R44, [R1+0xb8] ;  /* 0x0000b800012c7983 */ /* 0x002ea80000300a00 */
[----:B------:R1:W-:Y:S04]  /*29190*/  STL.64 [R1+0xdf0], R46 ;  /* 0x000df02e01007387 */ /* 0x0003e80000100a00 */
[----:B-1----:R-:W2:Y:S01]  /*291a0*/  LDL.LU.64 R46, [R1+0xc0] ;  /* 0x0000c000012e7983 */ /* 0x002ea20000300a00 */
[----:B------:R-:W-:-:S02]  /*291b0*/  IMAD.MOV.U32 R48, RZ, RZ, R49 ;  /* 0x000000ffff307224 */ /* 0x000fc400078e0031 */
[----:B------:R-:W-:Y:S02]  /*291c0*/  IMAD.MOV.U32 R49, RZ, RZ, R50 ;  /* 0x000000ffff317224 */ /* 0x000fe400078e0032 */
[----:B------:R-:W-:Y:S02]  /*291d0*/  IMAD.MOV.U32 R157, RZ, RZ, R158 ;  /* 0x000000ffff9d7224 */ /* 0x000fe400078e009e */
[----:B------:R-:W-:Y:S01]  /*291e0*/  IMAD.MOV.U32 R156, RZ, RZ, R159 ;  /* 0x000000ffff9c7224 */ /* 0x000fe200078e009f */
[----:B------:R1:W-:Y:S01]  /*291f0*/  STL.64 [R1+0xdf8], R48 ;  /* 0x000df83001007387 */ /* 0x0003e20000100a00 */
[----:B------:R-:W-:Y:S02]  /*29200*/  IMAD.MOV.U32 R159, RZ, RZ, R160 ;  /* 0x000000ffff9f7224 */ /* 0x000fe400078e00a0 */
[----:B------:R-:W-:Y:S02]  /*29210*/  IMAD.MOV.U32 R158, RZ, RZ, R161 ;  /* 0x000000ffff9e7224 */ /* 0x000fe400078e00a1 */
[----:B--2---:R-:W-:-:S02]  /*29220*/  IMAD.MOV.U32 R161, RZ, RZ, R46 ;  /* 0x000000ffffa17224 */ /* 0x004fc400078e002e */
[----:B------:R-:W-:Y:S02]  /*29230*/  IMAD.MOV.U32 R160, RZ, RZ, R47 ;  /* 0x000000ffffa07224 */ /* 0x000fe400078e002f */
[----:B------:R-:W2:Y:S01]  /*29240*/  LDL.LU.64 R46, [R1+0xb0] ;  /* 0x0000b000012e7983 */ /* 0x000ea20000300a00 */
[----:B------:R-:W-:Y:S02]  /*29250*/  IMAD.MOV.U32 R131, RZ, RZ, R166 ;  /* 0x000000ffff837224 */ /* 0x000fe400078e00a6 */
[----:B------:R-:W-:Y:S02]  /*29260*/  IMAD.MOV.U32 R130, RZ, RZ, R167 ;  /* 0x000000ffff827224 */ /* 0x000fe400078e00a7 */
[----:B------:R-:W-:Y:S02]  /*29270*/  IMAD.MOV.U32 R167, RZ, RZ, R168 ;  /* 0x000000ffffa77224 */ /* 0x000fe400078e00a8 */
[----:B------:R-:W-:Y:S02]  /*29280*/  IMAD.MOV.U32 R166, RZ, RZ, R169 ;  /* 0x000000ffffa67224 */ /* 0x000fe400078e00a9 */
[----:B------:R-:W-:-:S02]  /*29290*/  IMAD.MOV.U32 R169, RZ, RZ, R44 ;  /* 0x000000ffffa97224 */ /* 0x000fc400078e002c */
[----:B------:R-:W-:Y:S02]  /*292a0*/  IMAD.MOV.U32 R168, RZ, RZ, R45 ;  /* 0x000000ffffa87224 */ /* 0x000fe400078e002d */
[----:B------:R-:W3:Y:S01]  /*292b0*/  LDL.LU.64 R44, [R1+0x250] ;  /* 0x00025000012c7983 */ /* 0x000ee20000300a00 */
[----:B------:R-:W-:Y:S02]  /*292c0*/  IMAD.MOV.U32 R42, RZ, RZ, R146 ;  /* 0x000000ffff2a7224 */ /* 0x000fe400078e0092 */
[----:B------:R-:W-:Y:S02]  /*292d0*/  IMAD.MOV.U32 R43, RZ, RZ, R147 ;  /* 0x000000ffff2b7224 */ /* 0x000fe400078e0093 */
[----:B------:R-:W-:Y:S02]  /*292e0*/  IMAD.MOV.U32 R147, RZ, RZ, R174 ;  /* 0x000000ffff937224 */ /* 0x000fe400078e00ae */
[----:B------:R-:W-:Y:S02]  /*292f0*/  IMAD.MOV.U32 R146, RZ, RZ, R175 ;  /* 0x000000ffff927224 */ /* 0x000fe400078e00af */
[----:B------:R-:W-:-:S02]  /*29300*/  IMAD.MOV.U32 R175, RZ, RZ, R176 ;  /* 0x000000ffffaf7224 */ /* 0x000fc400078e00b0 */
[----:B------:R-:W-:Y:S02]  /*29310*/  IMAD.MOV.U32 R174, RZ, RZ, R177 ;  /* 0x000000ffffae7224 */ /* 0x000fe400078e00b1 */
[----:B------:R-:W-:Y:S02]  /*29320*/  IMAD.MOV.U32 R50, RZ, RZ, R51 ;  /* 0x000000ffff327224 */ /* 0x000fe400078e0033 */
[----:B--2---:R-:W-:Y:S02]  /*29330*/  IMAD.MOV.U32 R177, RZ, RZ, R46 ;  /* 0x000000ffffb17224 */ /* 0x004fe400078e002e */
[----:B------:R-:W-:Y:S02]  /*29340*/  IMAD.MOV.U32 R176, RZ, RZ, R47 ;  /* 0x000000ffffb07224 */ /* 0x000fe400078e002f */
[----:B------:R-:W2:Y:S01]  /*29350*/  LDL.LU.64 R46, [R1+0x2a0] ;  /* 0x0002a000012e7983 */ /* 0x000ea20000300a00 */
        /* <DEDUP_REMOVED lines=29> */
[----:B---3--:R-:W-:Y:S02]  /*29530*/  IMAD.MOV.U32 R185, RZ, RZ, R44 ;  /* 0x000000ffffb97224 */ /* 0x008fe400078e002c */
[----:B------:R-:W-:Y:S02]  /*29540*/  IMAD.MOV.U32 R184, RZ, RZ, R45 ;  /* 0x000000ffffb87224 */ /* 0x000fe400078e002d */
[----:B------:R-:W-:Y:S01]  /*29550*/  IMAD.MOV.U32 R72, RZ, RZ, R73 ;  /* 0x000000ffff487224 */ /* 0x000fe200078e0049 */
[----:B------:R-:W3:Y:S01]  /*29560*/  LDL.LU.64 R44, [R1+0x2e8] ;  /* 0x0002e800012c7983 */ /* 0x000ee20000300a00 */
[----:B------:R-:W-:-:S02]  /*29570*/  IMAD.MOV.U32 R73, RZ, RZ, R74 ;  /* 0x000000ffff497224 */ /* 0x000fc400078e004a */
[----:B------:R-:W-:Y:S02]  /*29580*/  IMAD.MOV.U32 R74, RZ, RZ, R75 ;  /* 0x000000ffff4a7224 */ /* 0x000fe400078e004b */
[----:B------:R-:W-:Y:S02]  /*29590*/  IMAD.MOV.U32 R75, RZ, RZ, R76 ;  /* 0x000000ffff4b7224 */ /* 0x000fe400078e004c */
[----:B------:R-:W-:Y:S02]  /*295a0*/  IMAD.MOV.U32 R76, RZ, RZ, R77 ;  /* 0x000000ffff4c7224 */ /* 0x000fe400078e004d */
        /* <DEDUP_REMOVED lines=33> */
[----:B------:R-:W3:Y:S01]  /*297c0*/  LDL.LU.64 R44, [R1+0x328] ;  /* 0x00032800012c7983 */ /* 0x000ee20000300a00 */
[----:B------:R-:W-:-:S02]  /*297d0*/  IMAD.MOV.U32 R122, RZ, RZ, R100 ;  /* 0x000000ffff7a7224 */ /* 0x000fc400078e0064 */
[----:B------:R-:W-:Y:S02]  /*297e0*/  IMAD.MOV.U32 R100, RZ, RZ, R234 ;  /* 0x000000ffff647224 */ /* 0x000fe400078e00ea */
[----:B------:R-:W-:Y:S02]  /*297f0*/  IMAD.MOV.U32 R101, RZ, RZ, R235 ;  /* 0x000000ffff657224 */ /* 0x000fe400078e00eb */
[----:B--2---:R-:W-:Y:S02]  /*29800*/  IMAD.MOV.U32 R209, RZ, RZ, R46 ;  /* 0x000000ffffd17224 */ /* 0x004fe400078e002e */
[----:B------:R-:W-:Y:S02]  /*29810*/  IMAD.MOV.U32 R208, RZ, RZ, R47 ;  /* 0x000000ffffd07224 */ /* 0x000fe400078e002f */
[----:B------:R-:W2:Y:S04]  /*29820*/  LDL.LU.64 R46, [R1+0x360] ;  /* 0x00036000012e7983 */ /* 0x000ea80000300a00 */
[----:B------:R-:W4:Y:S04]  /*29830*/  LDL.LU.64 R234, [R1+0x380] ;  /* 0x0003800001ea7983 */ /* 0x000f280000300a00 */
[----:B------:R-:W4:Y:S01]  /*29840*/  LDL.LU.64 R236, [R1+0x40] ;  /* 0x0000400001ec7983 */ /* 0x000f220000300a00 */
[----:B-1----:R-:W-:-:S02]  /*29850*/  IMAD.MOV.U32 R48, RZ, RZ, R12 ;  /* 0x000000ffff307224 */ /* 0x002fc400078e000c */
[----:B------:R-:W-:Y:S02]  /*29860*/  IMAD.MOV.U32 R49, RZ, RZ, R13 ;  /* 0x000000ffff317224 */ /* 0x000fe400078e000d */
[----:B------:R-:W-:Y:S02]  /*29870*/  IMAD.MOV.U32 R12, RZ, RZ, R226 ;  /* 0x000000ffff0c7224 */ /* 0x000fe400078e00e2 */
[----:B------:R-:W-:Y:S02]  /*29880*/  IMAD.MOV.U32 R13, RZ, RZ, R227 ;  /* 0x000000ffff0d7224 */ /* 0x000fe400078e00e3 */
[----:B------:R-:W-:Y:S02]  /*29890*/  IMAD.MOV.U32 R227, RZ, RZ, R228 ;  /* 0x000000ffffe37224 */ /* 0x000fe400078e00e4 */
[----:B------:R-:W-:Y:S02]  /*298a0*/  IMAD.MOV.U32 R226, RZ, RZ, R229 ;  /* 0x000000ffffe27224 */ /* 0x000fe400078e00e5 */
[----:B------:R-:W-:-:S02]  /*298b0*/  IMAD.MOV.U32 R229, RZ, RZ, R42 ;  /* 0x000000ffffe57224 */ /* 0x000fc400078e002a */
[----:B------:R-:W-:Y:S02]  /*298c0*/  IMAD.MOV.U32 R228, RZ, RZ, R43 ;  /* 0x000000ffffe47224 */ /* 0x000fe400078e002b */
[----:B------:R-:W4:Y:S01]  /*298d0*/  LDL.LU.64 R42, [R1+0x3a0] ;  /* 0x0003a000012a7983 */ /* 0x000f220000300a00 */
        /* <DEDUP_REMOVED lines=29> */
[----:B---3--:R-:W-:Y:S02]  /*29ab0*/  IMAD.MOV.U32 R217, RZ, RZ, R44 ;  /* 0x000000ffffd97224 */ /* 0x008fe400078e002c */
        /* <DEDUP_REMOVED lines=32> */
[----:B--2---:R-:W-:Y:S02]  /*29cc0*/  IMAD.MOV.U32 R225, RZ, RZ, R46 ;  /* 0x000000ffffe17224 */ /* 0x004fe400078e002e */
[----:B------:R-:W-:Y:S02]  /*29cd0*/  IMAD.MOV.U32 R224, RZ, RZ, R47 ;  /* 0x000000ffffe07224 */ /* 0x000fe400078e002f */
[----:B------:R-:W2:Y:S04]  /*29ce0*/  LDL.LU.64 R46, [R1+0x58] ;  /* 0x00005800012e7983 */ /* 0x000ea80000300a00 */
[----:B------:R-:W3:Y:S01]  /*29cf0*/  LDL.LU.64 R40, [R1+0x28] ;  /* 0x0000280001287983 */ /* 0x000ee20000300a00 */
[----:B----4-:R-:W-:-:S03]  /*29d00*/  IMAD.MOV.U32 R233, RZ, RZ, R234 ;  /* 0x000000ffffe97224 */ /* 0x010fc600078e00ea */
[----:B------:R-:W4:Y:S01]  /*29d10*/  LDL.LU.64 R44, [R1+0x3c8] ;  /* 0x0003c800012c7983 */ /* 0x000f220000300a00 */
[----:B------:R-:W-:Y:S02]  /*29d20*/  IMAD.MOV.U32 R232, RZ, RZ, R235 ;  /* 0x000000ffffe87224 */ /* 0x000fe400078e00eb */
[----:B------:R-:W-:Y:S02]  /*29d30*/  IMAD.MOV.U32 R235, RZ, RZ, R236 ;  /* 0x000000ffffeb7224 */ /* 0x000fe400078e00ec */
[----:B------:R-:W-:Y:S02]  /*29d40*/  IMAD.MOV.U32 R234, RZ, RZ, R237 ;  /* 0x000000ffffea7224 */ /* 0x000fe400078e00ed */
[----:B------:R-:W-:Y:S02]  /*29d50*/  IMAD.MOV.U32 R237, RZ, RZ, R36 ;  /* 0x000000ffffed7224 */ /* 0x000fe400078e0024 */
[----:B------:R-:W-:Y:S02]  /*29d60*/  IMAD.MOV.U32 R236, RZ, RZ, R37 ;  /* 0x000000ffffec7224 */ /* 0x000fe400078e0025 */
[----:B------:R-:W4:Y:S01]  /*29d70*/  LDL.LU.64 R36, [R1+0x70] ;  /* 0x0000700001247983 */ /* 0x000f220000300a00 */
        /* <DEDUP_REMOVED lines=8> */
[----:B------:R-:W-:Y:S01]  /*29e00*/  IMAD.MOV.U32 R135, RZ, RZ, R126 ;  /* 0x000000ffff877224 */ /* 0x000fe200078e007e */
[----:B------:R-:W4:Y:S01]  /*29e10*/  LDL.LU.64 R48, [R1+0x38] ;  /* 0x0000380001307983 */ /* 0x000f220000300a00 */
[----:B------:R-:W-:Y:S02]  /*29e20*/  IMAD.MOV.U32 R134, RZ, RZ, R127 ;  /* 0x000000ffff867224 */ /* 0x000fe400078e007f */
[----:B------:R-:W-:Y:S02]  /*29e30*/  IMAD.MOV.U32 R126, RZ, RZ, R240 ;  /* 0x000000ffff7e7224 */ /* 0x000fe400078e00f0 */
[----:B------:R-:W-:Y:S02]  /*29e40*/  IMAD.MOV.U32 R127, RZ, RZ, R241 ;  /* 0x000000ffff7f7224 */ /* 0x000fe400078e00f1 */
[----:B------:R-:W-:-:S02]  /*29e50*/  IMAD.MOV.U32 R241, RZ, RZ, R42 ;  /* 0x000000fffff17224 */ /* 0x000fc400078e002a */
[----:B------:R-:W-:Y:S02]  /*29e60*/  IMAD.MOV.U32 R240, RZ, RZ, R43 ;  /* 0x000000fffff07224 */ /* 0x000fe400078e002b */
[----:B------:R-:W-:Y:S02]  /*29e70*/  IMAD.MOV.U32 R42, RZ, RZ, R30 ;  /* 0x000000ffff2a7224 */ /* 0x000fe400078e001e */
[----:B------:R-:W-:Y:S02]  /*29e80*/  IMAD.MOV.U32 R43, RZ, RZ, R31 ;  /* 0x000000ffff2b7224 */ /* 0x000fe400078e001f */
[----:B------:R-:W4:Y:S01]  /*29e90*/  LDL.LU.64 R30, [R1+0x3f0] ;  /* 0x0003f000011e7983 */ /* 0x000f220000300a00 */
        /* <DEDUP_REMOVED lines=28> */
[----:B--2---:R-:W-:Y:S02]  /*2a060*/  IMAD.MOV.U32 R243, RZ, RZ, R46 ;  /* 0x000000fffff37224 */ /* 0x004fe400078e002e */
[----:B------:R-:W-:Y:S02]  /*2a070*/  IMAD.MOV.U32 R242, RZ, RZ, R47 ;  /* 0x000000fffff27224 */ /* 0x000fe400078e002f */
[----:B------:R-:W2:Y:S01]  /*2a080*/  LDL.LU.64 R46, [R1+0x90] ;  /* 0x00009000012e7983 */ /* 0x000ea20000300a00 */
[----:B---3--:R-:W-:Y:S02]  /*2a090*/  IMAD.MOV.U32 R245, RZ, RZ, R40 ;  /* 0x000000fffff57224 */ /* 0x008fe400078e0028 */
[----:B------:R-:W-:Y:S02]  /*2a0a0*/  IMAD.MOV.U32 R244, RZ, RZ, R41 ;  /* 0x000000fffff47224 */ /* 0x000fe400078e0029 */
[----:B------:R-:W3:Y:S01]  /*2a0b0*/  LDL.LU.64 R40, [R1+0x50] ;  /* 0x0000500001287983 */ /* 0x000ee20000300a00 */
[----:B----4-:R-:W-:-:S02]  /*2a0c0*/  IMAD.MOV.U32 R249, RZ, RZ, R44 ;  /* 0x000000fffff97224 */ /* 0x010fc400078e002c */
[----:B------:R-:W-:Y:S02]  /*2a0d0*/  IMAD.MOV.U32 R248, RZ, RZ, R45 ;  /* 0x000000fffff87224 */ /* 0x000fe400078e002d */
[----:B------:R-:W4:Y:S01]  /*2a0e0*/  LDL.LU.64 R44, [R1+0x410] ;  /* 0x00041000012c7983 */ /* 0x000f220000300a00 */
[----:B------:R-:W-:Y:S02]  /*2a0f0*/  IMAD.MOV.U32 R251, RZ, RZ, R36 ;  /* 0x000000fffffb7224 */ /* 0x000fe400078e0024 */
[----:B------:R-:W-:Y:S02]  /*2a100*/  IMAD.MOV.U32 R250, RZ, RZ, R37 ;  /* 0x000000fffffa7224 */ /* 0x000fe400078e0025 */
[----:B------:R-:W3:Y:S01]  /*2a110*/  LDL.LU.64 R36, [R1+0x98] ;  /* 0x0000980001247983 */ /* 0x000ee20000300a00 */
[----:B------:R-:W-:Y:S02]  /*2a120*/  IMAD.MOV.U32 R121, RZ, RZ, R102 ;  /* 0x000000ffff797224 */ /* 0x000fe400078e0066 */
[----:B------:R-:W-:-:S02]  /*2a130*/  IMAD.MOV.U32 R102, RZ, RZ, R103 ;  /* 0x000000ffff667224 */ /* 0x000fc400078e0067 */
[----:B------:R-:W-:Y:S02]  /*2a140*/  IMAD.MOV.U32 R103, RZ, RZ, R114 ;  /* 0x000000ffff677224 */ /* 0x000fe400078e0072 */
[----:B------:R-:W-:Y:S02]  /*2a150*/  IMAD.MOV.U32 R114, RZ, RZ, R115 ;  /* 0x000000ffff727224 */ /* 0x000fe400078e0073 */
[----:B------:R-:W-:Y:S02]  /*2a160*/  IMAD.MOV.U32 R115, RZ, RZ, R124 ;  /* 0x000000ffff737224 */ /* 0x000fe400078e007c */
[----:B------:R-:W-:Y:S01]  /*2a170*/  IMAD.MOV.U32 R124, RZ, RZ, R127 ;  /* 0x000000ffff7c7224 */ /* 0x000fe200078e007f */
[----:B------:R1:W-:Y:S01]  /*2a180*/  STL [R1], R48 ;  /* 0x0000003001007387 */ /* 0x0003e20000100800 */
[----:B------:R-:W-:-:S03]  /*2a190*/  IMAD.MOV.U32 R252, RZ, RZ, R49 ;  /* 0x000000fffffc7224 */ /* 0x000fc600078e0031 */
[----:B-1----:R1:W5:Y:S04]  /*2a1a0*/  LDL.LU.64 R48, [R1+0xdf8] ;  /* 0x000df80001307983 */ /* 0x0023680000300a00 */
[----:B------:R1:W-:Y:S04]  /*2a1b0*/  STL [R1+0x8], R126 ;  /* 0x0000087e01007387 */ /* 0x0003e80000100800 */
[----:B------:R1:W-:Y:S04]  /*2a1c0*/  STL [R1+0x4], R124 ;  /* 0x0000047c01007387 */ /* 0x0003e80000100800 */
[----:B------:R1:W-:Y:S04]  /*2a1d0*/  STL [R1+0x10], R30 ;  /* 0x0000101e01007387 */ /* 0x0003e80000100800 */
[----:B-1----:R-:W4:Y:S01]  /*2a1e0*/  LDL.LU.64 R126, [R1+0x438] ;  /* 0x00043800017e7983 */ /* 0x002f220000300a00 */
[----:B------:R-:W-:-:S03]  /*2a1f0*/  IMAD.MOV.U32 R124, RZ, RZ, R31 ;  /* 0x000000ffff7c7224 */ /* 0x000fc600078e001f */
[----:B------:R-:W4:Y:S04]  /*2a200*/  LDL.LU.64 R30, [R1+0xd8] ;  /* 0x0000d800011e7983 */ /* 0x000f280000300a00 */
[----:B------:R2:W-:Y:S02]  /*2a210*/  STL [R1+0xc], R124 ;  /* 0x00000c7c01007387 */ /* 0x0005e40000100800 */
[----:B--2---:R-:W-:Y:S02]  /*2a220*/  IMAD.MOV.U32 R124, RZ, RZ, R47 ;  /* 0x000000ffff7c7224 */ /* 0x004fe400078e002f */
[----:B------:R1:W-:Y:S04]  /*2a230*/  STL [R1+0x18], R46 ;  /* 0x0000182e01007387 */ /* 0x0003e80000100800 */
[----:B-1----:R1:W5:Y:S04]  /*2a240*/  LDL.LU.64 R46, [R1+0xdf0] ;  /* 0x000df000012e7983 */ /* 0x0023680000300a00 */
[----:B------:R2:W-:Y:S04]  /*2a250*/  STL [R1+0x14], R124 ;  /* 0x0000147c01007387 */ /* 0x0005e80000100800 */
[----:B---3--:R3:W-:Y:S01]  /*2a260*/  STL [R1+0x20], R40 ;  /* 0x0000202801007387 */ /* 0x0087e20000100800 */
[----:B--2---:R-:W-:-:S05]  /*2a270*/  IMAD.MOV.U32 R124, RZ, RZ, R41 ;  /* 0x000000ffff7c7224 */ /* 0x004fca00078e0029 */
[----:B------:R2:W-:Y:S01]  /*2a280*/  STL [R1+0x1c], R124 ;  /* 0x00001c7c01007387 */ /* 0x0005e20000100800 */
[----:B---3--:R-:W-:Y:S02]  /*2a290*/  IMAD.MOV.U32 R40, RZ, RZ, R38 ;  /* 0x000000ffff287224 */ /* 0x008fe400078e0026 */
[----:B------:R-:W-:Y:S01]  /*2a2a0*/  IMAD.MOV.U32 R41, RZ, RZ, R39 ;  /* 0x000000ffff297224 */ /* 0x000fe200078e0027 */
[----:B------:R3:W-:Y:S04]  /*2a2b0*/  STL [R1+0x28], R16 ;  /* 0x0000281001007387 */ /* 0x0007e80000100800 */
[----:B------:R-:W4:Y:S01]  /*2a2c0*/  LDL.LU.64 R38, [R1+0x458] ;  /* 0x0004580001267983 */ /* 0x000f220000300a00 */
[----:B--2---:R-:W-:Y:S02]  /*2a2d0*/  IMAD.MOV.U32 R124, RZ, RZ, R17 ;  /* 0x000000ffff7c7224 */ /* 0x004fe400078e0011 */
[----:B---3--:R-:W-:-:S02]  /*2a2e0*/  IMAD.MOV.U32 R16, RZ, RZ, R14 ;  /* 0x000000ffff107224 */ /* 0x008fc400078e000e */
[----:B------:R-:W-:Y:S02]  /*2a2f0*/  IMAD.MOV.U32 R17, RZ, RZ, R15 ;  /* 0x000000ffff117224 */ /* 0x000fe400078e000f */
[----:B------:R-:W2:Y:S04]  /*2a300*/  LDL.LU.64 R14, [R1+0xf8] ;  /* 0x0000f800010e7983 */ /* 0x000ea80000300a00 */
[----:B------:R3:W-:Y:S04]  /*2a310*/  STL [R1+0x24], R124 ;  /* 0x0000247c01007387 */ /* 0x0007e80000100800 */
[----:B----4-:R4:W-:Y:S01]  /*2a320*/  STL [R1+0x30], R44 ;  /* 0x0000302c01007387 */ /* 0x0109e20000100800 */
[----:B---3--:R-:W-:-:S03]  /*2a330*/  IMAD.MOV.U32 R124, RZ, RZ, R45 ;  /* 0x000000ffff7c7224 */ /* 0x008fc600078e002d */
[----:B----4-:R1:W5:Y:S04]  /*2a340*/  LDL.LU.64 R44, [R1+0xde8] ;  /* 0x000de800012c7983 */ /* 0x0103680000300a00 */
[----:B------:R3:W-:Y:S04]  /*2a350*/  STL [R1+0x2c], R124 ;  /* 0x00002c7c01007387 */ /* 0x0007e80000100800 */
[----:B------:R4:W-:Y:S01]  /*2a360*/  STL [R1+0x38], R36 ;  /* 0x0000382401007387 */ /* 0x0009e20000100800 */
[----:B---3--:R-:W-:-:S05]  /*2a370*/  IMAD.MOV.U32 R124, RZ, RZ, R37 ;  /* 0x000000ffff7c7224 */ /* 0x008fca00078e0025 */
[----:B------:R3:W-:Y:S01]  /*2a380*/  STL [R1+0x34], R124 ;  /* 0x0000347c01007387 */ /* 0x0007e20000100800 */
[----:B----4-:R-:W-:Y:S02]  /*2a390*/  IMAD.MOV.U32 R36, RZ, RZ, R34 ;  /* 0x000000ffff247224 */ /* 0x010fe400078e0022 */
[----:B------:R-:W-:Y:S01]  /*2a3a0*/  IMAD.MOV.U32 R37, RZ, RZ, R35 ;  /* 0x000000ffff257224 */ /* 0x000fe200078e0023 */
[----:B------:R4:W-:Y:S04]  /*2a3b0*/  STL [R1+0x40], R32 ;  /* 0x0000402001007387 */ /* 0x0009e80000100800 */
[----:B------:R-:W2:Y:S01]  /*2a3c0*/  LDL.LU.64 R34, [R1+0x490] ;  /* 0x0004900001227983 */ /* 0x000ea20000300a00 */
[----:B---3--:R-:W-:-:S03]  /*2a3d0*/  IMAD.MOV.U32 R124, RZ, RZ, R33 ;  /* 0x000000ffff7c7224 */ /* 0x008fc600078e0021 */
[----:B----4-:R-:W3:Y:S04]  /*2a3e0*/  LDL.LU.64 R32, [R1+0x110] ;  /* 0x0001100001207983 */ /* 0x010ee80000300a00 */
[----:B------:R4:W-:Y:S04]  /*2a3f0*/  STL [R1+0x3c], R124 ;  /* 0x00003c7c01007387 */ /* 0x0009e80000100800 */
[----:B------:R1:W-:Y:S01]  /*2a400*/  STL [R1+0x48], R42 ;  /* 0x0000482a01007387 */ /* 0x0003e20000100800 */
[----:B----4-:R-:W-:-:S03]  /*2a410*/  IMAD.MOV.U32 R124, RZ, RZ, R43 ;  /* 0x000000ffff7c7224 */ /* 0x010fc600078e002b */
[----:B-1----:R1:W5:Y:S04]  /*2a420*/  LDL.LU.64 R42, [R1+0xde0] ;  /* 0x000de000012a7983 */ /* 0x0023680000300a00 */
[----:B------:R4:W-:Y:S04]  /*2a430*/  STL [R1+0x44], R124 ;  /* 0x0000447c01007387 */ /* 0x0009e80000100800 */
[----:B------:R-:W-:Y:S01]  /*2a440*/  STL [R1+0x50], R126 ;  /* 0x0000507e01007387 */ /* 0x000fe20000100800 */
[----:B----4-:R-:W-:-:S05]  /*2a450*/  IMAD.MOV.U32 R124, RZ, RZ, R127 ;  /* 0x000000ffff7c7224 */ /* 0x010fca00078e007f */
[----:B------:R4:W-:Y:S04]  /*2a460*/  STL [R1+0x4c], R124 ;  /* 0x00004c7c01007387 */ /* 0x0009e80000100800 */
[----:B------:R1:W-:Y:S01]  /*2a470*/  STL [R1+0x58], R30 ;  /* 0x0000581e01007387 */ /* 0x0003e20000100800 */
[----:B----4-:R-:W-:-:S03]  /*2a480*/  IMAD.MOV.U32 R124, RZ, RZ, R31 ;  /* 0x000000ffff7c7224 */ /* 0x010fc600078e001f */
[----:B-1----:R-:W4:Y:S04]  /*2a490*/  LDL.LU.64 R30, [R1+0x4c0] ;  /* 0x0004c000011e7983 */ /* 0x002f280000300a00 */
[----:B------:R1:W-:Y:S04]  /*2a4a0*/  STL [R1+0x54], R124 ;  /* 0x0000547c01007387 */ /* 0x0003e80000100800 */
[----:B------:R1:W-:Y:S02]  /*2a4b0*/  STL [R1+0x60], R28 ;  /* 0x0000601c01007387 */ /* 0x0003e40000100800 */
[----:B-1----:R-:W-:-:S02]  /*2a4c0*/  IMAD.MOV.U32 R124, RZ, RZ, R29 ;  /* 0x000000ffff7c7224 */ /* 0x002fc400078e001d */
[----:B------:R-:W4:Y:S04]  /*2a4d0*/  LDL.LU.64 R28, [R1+0x118] ;  /* 0x00011800011c7983 */ /* 0x000f280000300a00 */
[----:B------:R-:W-:Y:S04]  /*2a4e0*/  STL [R1+0x5c], R124 ;  /* 0x00005c7c01007387 */ /* 0x000fe80000100800 */
[----:B------:R1:W-:Y:S02]  /*2a4f0*/  STL [R1+0x68], R40 ;  /* 0x0000682801007387 */ /* 0x0003e40000100800 */
[----:B-1----:R-:W-:-:S05]  /*2a500*/  IMAD.MOV.U32 R40, RZ, RZ, R41 ;  /* 0x000000ffff287224 */ /* 0x002fca00078e0029 */
[----:B------:R-:W-:Y:S04]  /*2a510*/  STL [R1+0x64], R40 ;  /* 0x0000642801007387 */ /* 0x000fe80000100800 */
[----:B------:R1:W-:Y:S02]  /*2a520*/  STL [R1+0x70], R38 ;  /* 0x0000702601007387 */ /* 0x0003e40000100800 */
[----:B-1----:R-:W-:-:S05]  /*2a530*/  IMAD.MOV.U32 R38, RZ, RZ, R39 ;  /* 0x000000ffff267224 */ /* 0x002fca00078e0027 */
[----:B------:R1:W-:Y:S04]  /*2a540*/  STL [R1+0x6c], R38 ;  /* 0x00006c2601007387 */ /* 0x0003e80000100800 */
[----:B--2---:R2:W-:Y:S01]  /*2a550*/  STL [R1+0x78], R14 ;  /* 0x0000780e01007387 */ /* 0x0045e20000100800 */
[----:B-1----:R-:W-:-:S03]  /*2a560*/  IMAD.MOV.U32 R38, RZ, RZ, R15 ;  /* 0x000000ffff267224 */ /* 0x002fc600078e000f */
[----:B--2---:R-:W2:Y:S04]  /*2a570*/  LDL.LU.64 R14, [R1+0x4d8] ;  /* 0x0004d800010e7983 */ /* 0x004ea80000300a00 */
[----:B------:R1:W-:Y:S04]  /*2a580*/  STL [R1+0x74], R38 ;  /* 0x0000742601007387 */ /* 0x0003e80000100800 */
[----:B------:R1:W-:Y:S02]  /*2a590*/  STL [R1+0x80], R12 ;  /* 0x0000800c01007387 */ /* 0x0003e40000100800 */
[----:B-1----:R-:W-:-:S02]  /*2a5a0*/  IMAD.MOV.U32 R38, RZ, RZ, R13 ;  /* 0x000000ffff267224 */ /* 0x002fc400078e000d */
[----:B------:R-:W2:Y:S04]  /*2a5b0*/  LDL.LU.64 R12, [R1+0x130] ;  /* 0x00013000010c7983 */ /* 0x000ea80000300a00 */
[----:B------:R-:W-:Y:S04]  /*2a5c0*/  STL [R1+0x7c], R38 ;  /* 0x00007c2601007387 */ /* 0x000fe80000100800 */
[----:B------:R1:W-:Y:S02]  /*2a5d0*/  STL [R1+0x88], R36 ;  /* 0x0000882401007387 */ /* 0x0003e40000100800 */
[----:B-1----:R-:W-:-:S05]  /*2a5e0*/  IMAD.MOV.U32 R36, RZ, RZ, R37 ;  /* 0x000000ffff247224 */ /* 0x002fca00078e0025 */
[----:B------:R-:W-:Y:S04]  /*2a5f0*/  STL [R1+0x84], R36 ;  /* 0x0000842401007387 */ /* 0x000fe80000100800 */
[----:B------:R1:W-:Y:S02]  /*2a600*/  STL [R1+0x90], R34 ;  /* 0x0000902201007387 */ /* 0x0003e40000100800 */
[----:B-1----:R-:W-:-:S05]  /*2a610*/  IMAD.MOV.U32 R34, RZ, RZ, R35 ;  /* 0x000000ffff227224 */ /* 0x002fca00078e0023 */
[----:B------:R1:W-:Y:S04]  /*2a620*/  STL [R1+0x8c], R34 ;  /* 0x00008c2201007387 */ /* 0x0003e80000100800 */
[----:B---3--:R3:W-:Y:S01]  /*2a630*/  STL [R1+0x98], R32 ;  /* 0x0000982001007387 */ /* 0x0087e20000100800 */
[----:B-1----:R-:W-:-:S03]  /*2a640*/  IMAD.MOV.U32 R34, RZ, RZ, R33 ;  /* 0x000000ffff227224 */ /* 0x002fc600078e0021 */
[----:B---3--:R-:W3:Y:S04]  /*2a650*/  LDL.LU.64 R32, [R1+0x4f0] ;  /* 0x0004f00001207983 */ /* 0x008ee80000300a00 */
[----:B------:R1:W-:Y:S04]  /*2a660*/  STL [R1+0x94], R34 ;  /* 0x0000942201007387 */ /* 0x0003e80000100800 */
[----:B------:R1:W-:Y:S02]  /*2a670*/  STL [R1+0xa0], R22 ;  /* 0x0000a01601007387 */ /* 0x0003e40000100800 */
[----:B-1----:R-:W-:-:S02]  /*2a680*/  IMAD.MOV.U32 R34, RZ, RZ, R23 ;  /* 0x000000ffff227224 */ /* 0x002fc400078e0017 */
[----:B------:R-:W3:Y:S04]  /*2a690*/  LDL.LU.64 R22, [R1+0x138] ;  /* 0x0001380001167983 */ /* 0x000ee80000300a00 */
[----:B------:R1:W-:Y:S04]  /*2a6a0*/  STL [R1+0x9c], R34 ;  /* 0x00009c2201007387 */ /* 0x0003e80000100800 */
[----:B------:R4:W-:Y:S01]  /*2a6b0*/  STL [R1+0xa8], R20 ;  /* 0x0000a81401007387 */ /* 0x0009e20000100800 */
[----:B-1----:R-:W-:-:S03]  /*2a6c0*/  IMAD.MOV.U32 R34, RZ, RZ, R21 ;  /* 0x000000ffff227224 */ /* 0x002fc600078e0015 */
[----:B----4-:R-:W4:Y:S04]  /*2a6d0*/  LDL.LU.64 R20, [R1+0x100] ;  /* 0x0001000001147983 */ /* 0x010f280000300a00 */
[----:B------:R1:W-:Y:S04]  /*2a6e0*/  STL [R1+0xa4], R34 ;  /* 0x0000a42201007387 */ /* 0x0003e80000100800 */
[----:B------:R1:W-:Y:S02]  /*2a6f0*/  STL [R1+0xb0], R30 ;  /* 0x0000b01e01007387 */ /* 0x0003e40000100800 */
[----:B-1----:R-:W-:-:S02]  /*2a700*/  IMAD.MOV.U32 R34, RZ, RZ, R31 ;  /* 0x000000ffff227224 */ /* 0x002fc400078e001f */
[----:B------:R-:W4:Y:S04]  /*2a710*/  LDL.LU.64 R30, [R1+0x108] ;  /* 0x00010800011e7983 */ /* 0x000f280000300a00 */
        /* <DEDUP_REMOVED lines=37> */
[----:B----4-:R4:W-:Y:S01]  /*2a970*/  STL [R1+0x100], R20 ;  /* 0x0001001401007387 */ /* 0x0109e20000100800 */
        /* <DEDUP_REMOVED lines=271> */
[----:B------:R1:W-:Y:S04]  /*2ba70*/  STL [R1+0x320], R28 ;  /* 0x0003201c01007387 */ /* 0x0003e80000100800 */
[----:B-1----:R-:W4:Y:S01]  /*2ba80*/  LDL.LU.64 R34, [R1+0x630] ;  /* 0x0006300001227983 */ /* 0x002f220000300a00 */
[----:B------:R-:W-:-:S05]  /*2ba90*/  IMAD.MOV.U32 R28, RZ, RZ, R29 ;  /* 0x000000ffff1c7224 */ /* 0x000fca00078e001d */
[----:B------:R1:W-:Y:S04]  /*2baa0*/  STL [R1+0x31c], R28 ;  /* 0x00031c1c01007387 */ /* 0x0003e80000100800 */
[----:B------:R1:W-:Y:S02]  /*2bab0*/  STL [R1+0x328], R18 ;  /* 0x0003281201007387 */ /* 0x0003e40000100800 */
[----:B-1----:R-:W-:Y:S02]  /*2bac0*/  IMAD.MOV.U32 R28, RZ, RZ, R19 ;  /* 0x000000ffff1c7224 */ /* 0x002fe400078e0013 */
        /* <DEDUP_REMOVED lines=14> */
[----:B------:R1:W-:Y:S04]  /*2bbb0*/  STL [R1+0x348], R26 ;  /* 0x0003481a01007387 */ /* 0x0003e80000100800 */
[----:B-1----:R-:W2:Y:S01]  /*2bbc0*/  LDL.LU.64 R28, [R1+0x3b0] ;  /* 0x0003b000011c7983 */ /* 0x002ea20000300a00 */
[----:B------:R-:W-:-:S05]  /*2bbd0*/  IMAD.MOV.U32 R26, RZ, RZ, R27 ;  /* 0x000000ffff1a7224 */ /* 0x000fca00078e001b */
[----:B------:R1:W-:Y:S04]  /*2bbe0*/  STL [R1+0x344], R26 ;  /* 0x0003441a01007387 */ /* 0x0003e80000100800 */
[----:B------:R1:W-:Y:S04]  /*2bbf0*/  STL [R1+0x350], R24 ;  /* 0x0003501801007387 */ /* 0x0003e80000100800 */
[----:B-1----:R-:W2:Y:S01]  /*2bc00*/  LDL.LU.64 R26, [R1+0x3a8] ;  /* 0x0003a800011a7983 */ /* 0x002ea20000300a00 */
[----:B------:R-:W-:-:S05]  /*2bc10*/  IMAD.MOV.U32 R24, RZ, RZ, R25 ;  /* 0x000000ffff187224 */ /* 0x000fca00078e0019 */
[----:B------:R1:W-:Y:S04]  /*2bc20*/  STL [R1+0x34c], R24 ;  /* 0x00034c1801007387 */ /* 0x0003e80000100800 */
[----:B---3--:R3:W-:Y:S04]  /*2bc30*/  STL [R1+0x358], R32 ;  /* 0x0003582001007387 */ /* 0x0087e80000100800 */
[----:B-1----:R-:W2:Y:S01]  /*2bc40*/  LDL.LU.64 R24, [R1+0x770] ;  /* 0x0007700001187983 */ /* 0x002ea20000300a00 */
[----:B---3--:R-:W-:-:S03]  /*2bc50*/  IMAD.MOV.U32 R32, RZ, RZ, R33 ;  /* 0x000000ffff207224 */ /* 0x008fc600078e0021 */
[----:B------:R1:W-:Y:S04]  /*2bc60*/  STL [R1+0x360], R22 ;  /* 0x0003601601007387 */ /* 0x0003e80000100800 */
[----:B------:R3:W-:Y:S01]  /*2bc70*/  STL [R1+0x354], R32 ;  /* 0x0003542001007387 */ /* 0x0007e20000100800 */
[----:B-1----:R-:W-:-:S03]  /*2bc80*/  IMAD.MOV.U32 R22, RZ, RZ, R23 ;  /* 0x000000ffff167224 */ /* 0x002fc600078e0017 */
[----:B---3--:R-:W3:Y:S04]  /*2bc90*/  LDL.LU.64 R32, [R1+0x678] ;  /* 0x0006780001207983 */ /* 0x008ee80000300a00 */
[----:B----4-:R-:W-:Y:S04]  /*2bca0*/  STL [R1+0x368], R20 ;  /* 0x0003681401007387 */ /* 0x010fe80000100800 */
[----:B------:R1:W-:Y:S04]  /*2bcb0*/  STL [R1+0x35c], R22 ;  /* 0x00035c1601007387 */ /* 0x0003e80000100800 */
[----:B-1----:R-:W4:Y:S01]  /*2bcc0*/  LDL.LU.64 R22, [R1+0x3c0] ;  /* 0x0003c00001167983 */ /* 0x002f220000300a00 */
[----:B------:R-:W-:-:S03]  /*2bcd0*/  IMAD.MOV.U32 R20, RZ, RZ, R21 ;  /* 0x000000ffff147224 */ /* 0x000fc600078e0015 */
[----:B------:R1:W-:Y:S04]  /*2bce0*/  STL [R1+0x370], R30 ;  /* 0x0003701e01007387 */ /* 0x0003e80000100800 */
[----:B------:R1:W-:Y:S02]  /*2bcf0*/  STL [R1+0x364], R20 ;  /* 0x0003641401007387 */ /* 0x0003e40000100800 */
[----:B-1----:R-:W-:Y:S02]  /*2bd00*/  IMAD.MOV.U32 R30, RZ, RZ, R31 ;  /* 0x000000ffff1e7224 */ /* 0x002fe400078e001f */
[----:B------:R-:W4:Y:S04]  /*2bd10*/  LDL.LU.64 R20, [R1+0x3d0] ;  /* 0x0003d00001147983 */ /* 0x000f280000300a00 */
[----:B------:R-:W-:Y:S04]  /*2bd20*/  STL [R1+0x378], R34 ;  /* 0x0003782201007387 */ /* 0x000fe80000100800 */
[----:B------:R1:W-:Y:S04]  /*2bd30*/  STL [R1+0x36c], R30 ;  /* 0x00036c1e01007387 */ /* 0x0003e80000100800 */
[----:B-1----:R-:W4:Y:S01]  /*2bd40*/  LDL.LU.64 R30, [R1+0x788] ;  /* 0x00078800011e7983 */ /* 0x002f220000300a00 */
[----:B------:R-:W-:-:S03]  /*2bd50*/  IMAD.MOV.U32 R34, RZ, RZ, R35 ;  /* 0x000000ffff227224 */ /* 0x000fc600078e0023 */
[----:B------:R-:W-:Y:S04]  /*2bd60*/  STL [R1+0x380], R18 ;  /* 0x0003801201007387 */ /* 0x000fe80000100800 */
        /* <DEDUP_REMOVED lines=19> */
[----:B------:R-:W-:Y:S04]  /*2bea0*/  STL [R1+0x39c], R34 ;  /* 0x00039c2201007387 */ /* 0x000fe80000100800 */
[----:B------:R1:W-:Y:S02]  /*2beb0*/  STL [R1+0x3a8], R26 ;  /* 0x0003a81a01007387 */ /* 0x0003e40000100800 */
[----:B-1----:R-:W-:-:S02]  /*2bec0*/  IMAD.MOV.U32 R26, RZ, RZ, R27 ;  /* 0x000000ffff1a7224 */ /* 0x002fc400078e001b */
[----:B------:R-:W-:Y:S04]  /*2bed0*/  STL [R1+0x3b0], R24 ;  /* 0x0003b01801007387 */ /* 0x000fe80000100800 */
[----:B------:R1:W-:Y:S04]  /*2bee0*/  STL [R1+0x3a4], R26 ;  /* 0x0003a41a01007387 */ /* 0x0003e80000100800 */
[----:B-1----:R-:W2:Y:S01]  /*2bef0*/  LDL.LU.64 R26, [R1+0x400] ;  /* 0x00040000011a7983 */ /* 0x002ea20000300a00 */
[----:B------:R-:W-:-:S03]  /*2bf00*/  IMAD.MOV.U32 R24, RZ, RZ, R25 ;  /* 0x000000ffff187224 */ /* 0x000fc600078e0019 */
[----:B---3--:R1:W-:Y:S04]  /*2bf10*/  STL [R1+0x3b8], R32 ;  /* 0x0003b82001007387 */ /* 0x0083e80000100800 */
[----:B------:R3:W-:Y:S01]  /*2bf20*/  STL [R1+0x3ac], R24 ;  /* 0x0003ac1801007387 */ /* 0x0007e20000100800 */
[----:B-1----:R-:W-:-:S03]  /*2bf30*/  IMAD.MOV.U32 R32, RZ, RZ, R33 ;  /* 0x000000ffff207224 */ /* 0x002fc600078e0021 */
[----:B---3--:R-:W3:Y:S04]  /*2bf40*/  LDL.LU.64 R24, [R1+0x408] ;  /* 0x0004080001187983 */ /* 0x008ee80000300a00 */
[----:B----4-:R1:W-:Y:S04]  /*2bf50*/  STL [R1+0x3c0], R22 ;  /* 0x0003c01601007387 */ /* 0x0103e80000100800 */
[----:B------:R-:W-:Y:S04]  /*2bf60*/  STL [R1+0x3b4], R32 ;  /* 0x0003b42001007387 */ /* 0x000fe80000100800 */
[----:B------:R-:W4:Y:S01]  /*2bf70*/  LDL.LU.64 R36, [R1+0x7a8] ;  /* 0x0007a80001247983 */ /* 0x000f220000300a00 */
[----:B-1----:R-:W-:-:S03]  /*2bf80*/  IMAD.MOV.U32 R22, RZ, RZ, R23 ;  /* 0x000000ffff167224 */ /* 0x002fc600078e0017 */
[----:B------:R1:W-:Y:S04]  /*2bf90*/  STL [R1+0x3c8], R20 ;  /* 0x0003c81401007387 */ /* 0x0003e80000100800 */
[----:B------:R1:W-:Y:S02]  /*2bfa0*/  STL [R1+0x3bc], R22 ;  /* 0x0003bc1601007387 */ /* 0x0003e40000100800 */
[----:B-1----:R-:W-:Y:S02]  /*2bfb0*/  IMAD.MOV.U32 R20, RZ, RZ, R21 ;  /* 0x000000ffff147224 */ /* 0x002fe400078e0015 */
[----:B------:R-:W4:Y:S04]  /*2bfc0*/  LDL.LU.64 R22, [R1+0x6d0] ;  /* 0x0006d00001167983 */ /* 0x000f280000300a00 */
[----:B------:R-:W-:Y:S04]  /*2bfd0*/  STL [R1+0x3d0], R30 ;  /* 0x0003d01e01007387 */ /* 0x000fe80000100800 */
[----:B------:R1:W-:Y:S04]  /*2bfe0*/  STL [R1+0x3c4], R20 ;  /* 0x0003c41401007387 */ /* 0x0003e80000100800 */
[----:B-1----:R-:W4:Y:S04]  /*2bff0*/  LDL.LU.64 R20, [R1+0x420] ;  /* 0x0004200001147983 */ /* 0x002f280000300a00 */
[----:B------:R-:W4:Y:S01]  /*2c000*/  LDL.LU.64 R34, [R1+0x428] ;  /* 0x0004280001227983 */ /* 0x000f220000300a00 */
        /* <DEDUP_REMOVED lines=9> */
[----:B------:R-:W-:Y:S04]  /*2c0a0*/  STL [R1+0x3dc], R30 ;  /* 0x0003dc1e01007387 */ /* 0x000fe80000100800 */
[----:B--2---:R1:W-:Y:S04]  /*2c0b0*/  STL [R1+0x3e8], R14 ;  /* 0x0003e80e01007387 */ /* 0x0043e80000100800 */
[----:B------:R-:W2:Y:S01]  /*2c0c0*/  LDL.LU.64 R32, [R1+0x440] ;  /* 0x0004400001207983 */ /* 0x000ea20000300a00 */
[----:B-1----:R-:W-:-:S03]  /*2c0d0*/  IMAD.MOV.U32 R14, RZ, RZ, R15 ;  /* 0x000000ffff0e7224 */ /* 0x002fc600078e000f */
[----:B------:R1:W-:Y:S04]  /*2c0e0*/  STL [R1+0x3f0], R12 ;  /* 0x0003f00c01007387 */ /* 0x0003e80000100800 */
[----:B------:R1:W-:Y:S02]  /*2c0f0*/  STL [R1+0x3e4], R14 ;  /* 0x0003e40e01007387 */ /* 0x0003e40000100800 */
[----:B-1----:R-:W-:Y:S02]  /*2c100*/  IMAD.MOV.U32 R12, RZ, RZ, R13 ;  /* 0x000000ffff0c7224 */ /* 0x002fe400078e000d */
[----:B------:R-:W2:Y:S04]  /*2c110*/  LDL.LU.64 R14, [R1+0x448] ;  /* 0x00044800010e7983 */ /* 0x000ea80000300a00 */
[----:B------:R-:W-:Y:S04]  /*2c120*/  STL [R1+0x3f8], R28 ;  /* 0x0003f81c01007387 */ /* 0x000fe80000100800 */
[----:B------:R1:W-:Y:S04]  /*2c130*/  STL [R1+0x3ec], R12 ;  /* 0x0003ec0c01007387 */ /* 0x0003e80000100800 */
[----:B-1----:R-:W2:Y:S04]  /*2c140*/  LDL.LU.64 R12, [R1+0x7b8] ;  /* 0x0007b800010c7983 */ /* 0x002ea80000300a00 */
[----:B------:R-:W2:Y:S01]  /*2c150*/  LDL.LU.64 R30, [R1+0x700] ;  /* 0x00070000011e7983 */ /* 0x000ea20000300a00 */
        /* <DEDUP_REMOVED lines=8> */
[----:B---3--:R-:W-:-:S05]  /*2c1e0*/  IMAD.MOV.U32 R24, RZ, RZ, R25 ;  /* 0x000000ffff187224 */ /* 0x008fca00078e0019 */
[----:B------:R1:W-:Y:S04]  /*2c1f0*/  STL [R1+0x404], R24 ;  /* 0x0004041801007387 */ /* 0x0003e80000100800 */
[----:B----4-:R3:W-:Y:S04]  /*2c200*/  STL [R1+0x410], R36 ;  /* 0x0004102401007387 */ /* 0x0107e80000100800 */
[----:B-1----:R-:W4:Y:S01]  /*2c210*/  LDL.LU.64 R24, [R1+0x7c8] ;  /* 0x0007c80001187983 */ /* 0x002f220000300a00 */
[----:B---3--:R-:W-:-:S03]  /*2c220*/  IMAD.MOV.U32 R36, RZ, RZ, R37 ;  /* 0x000000ffff247224 */ /* 0x008fc600078e0025 */
[----:B------:R-:W-:Y:S04]  /*2c230*/  STL [R1+0x418], R22 ;  /* 0x0004181601007387 */ /* 0x000fe80000100800 */
[----:B------:R1:W-:Y:S02]  /*2c240*/  STL [R1+0x40c], R36 ;  /* 0x00040c2401007387 */ /* 0x0003e40000100800 */
[----:B-1----:R-:W-:Y:S02]  /*2c250*/  IMAD.MOV.U32 R36, RZ, RZ, R23 ;  /* 0x000000ffff247224 */ /* 0x002fe400078e0017 */
[----:B------:R-:W3:Y:S04]  /*2c260*/  LDL.LU.64 R22, [R1+0x718] ;  /* 0x0007180001167983 */ /* 0x000ee80000300a00 */
[----:B------:R-:W-:Y:S04]  /*2c270*/  STL [R1+0x414], R36 ;  /* 0x0004142401007387 */ /* 0x000fe80000100800 */
[----:B------:R1:W-:Y:S04]  /*2c280*/  STL [R1+0x420], R20 ;  /* 0x0004201401007387 */ /* 0x0003e80000100800 */
[----:B------:R1:W-:Y:S02]  /*2c290*/  STL [R1+0x428], R34 ;  /* 0x0004282201007387 */ /* 0x0003e40000100800 */
[----:B-1----:R-:W-:-:S05]  /*2c2a0*/  IMAD.MOV.U32 R20, RZ, RZ, R21 ;  /* 0x000000ffff147224 */ /* 0x002fca00078e0015 */
[----:B------:R1:W-:Y:S01]  /*2c2b0*/  STL [R1+0x41c], R20 ;  /* 0x00041c1401007387 */ /* 0x0003e20000100800 */
[----:B------:R-:W-:-:S03]  /*2c2c0*/  IMAD.MOV.U32 R34, RZ, RZ, R35 ;  /* 0x000000ffff227224 */ /* 0x000fc600078e0023 */
[----:B-1----:R-:W3:Y:S04]  /*2c2d0*/  LDL.LU.64 R20, [R1+0x4a0] ;  /* 0x0004a00001147983 */ /* 0x002ee80000300a00 */
[----:B------:R-:W-:Y:S04]  /*2c2e0*/  STL [R1+0x430], R18 ;  /* 0x0004301201007387 */ /* 0x000fe80000100800 */
[----:B------:R1:W-:Y:S02]  /*2c2f0*/  STL [R1+0x424], R34 ;  /* 0x0004242201007387 */ /* 0x0003e40000100800 */
[----:B-1----:R-:W-:-:S02]  /*2c300*/  IMAD.MOV.U32 R34, RZ, RZ, R19 ;  /* 0x000000ffff227224 */ /* 0x002fc400078e0013 */
[----:B------:R-:W3:Y:S04]  /*2c310*/  LDL.LU.64 R18, [R1+0x488] ;  /* 0x0004880001127983 */ /* 0x000ee80000300a00 */
[----:B------:R-:W-:Y:S04]  /*2c320*/  STL [R1+0x42c], R34 ;  /* 0x00042c2201007387 */ /* 0x000fe80000100800 */
[----:B------:R1:W-:Y:S02]  /*2c330*/  STL [R1+0x438], R16 ;  /* 0x0004381001007387 */ /* 0x0003e40000100800 */
[----:B-1----:R-:W-:-:S02]  /*2c340*/  IMAD.MOV.U32 R16, RZ, RZ, R17 ;  /* 0x000000ffff107224 */ /* 0x002fc400078e0011 */
[----:B--2---:R-:W-:Y:S04]  /*2c350*/  STL [R1+0x440], R32 ;  /* 0x0004402001007387 */ /* 0x004fe80000100800 */
[----:B------:R1:W-:Y:S04]  /*2c360*/  STL [R1+0x434], R16 ;  /* 0x0004341001007387 */ /* 0x0003e80000100800 */
[----:B-1----:R-:W2:Y:S01]  /*2c370*/  LDL.LU.64 R16, [R1+0x7d0] ;  /* 0x0007d00001107983 */ /* 0x002ea20000300a00 */
[----:B------:R-:W-:-:S03]  /*2c380*/  IMAD.MOV.U32 R32, RZ, RZ, R33 ;  /* 0x000000ffff207224 */ /* 0x000fc600078e0021 */
[----:B------:R-:W-:Y:S04]  /*2c390*/  STL [R1+0x448], R14 ;  /* 0x0004480e01007387 */ /* 0x000fe80000100800 */
[----:B------:R1:W-:Y:S02]  /*2c3a0*/  STL [R1+0x43c], R32 ;  /* 0x00043c2001007387 */ /* 0x0003e40000100800 */
[----:B-1----:R-:W-:Y:S02]  /*2c3b0*/  IMAD.MOV.U32 R32, RZ, RZ, R15 ;  /* 0x000000ffff207224 */ /* 0x002fe400078e000f */
[----:B------:R-:W2:Y:S04]  /*2c3c0*/  LDL.LU.64 R14, [R1+0x730] ;  /* 0x00073000010e7983 */ /* 0x000ea80000300a00 */
[----:B------:R-:W-:Y:S04]  /*2c3d0*/  STL [R1+0x444], R32 ;  /* 0x0004442001007387 */ /* 0x000fe80000100800 */
[----:B------:R1:W-:Y:S04]  /*2c3e0*/  STL [R1+0x450], R12 ;  /* 0x0004500c01007387 */ /* 0x0003e80000100800 */
[----:B------:R1:W-:Y:S02]  /*2c3f0*/  STL [R1+0x458], R30 ;  /* 0x0004581e01007387 */ /* 0x0003e40000100800 */
[----:B-1----:R-:W-:-:S05]  /*2c400*/  IMAD.MOV.U32 R12, RZ, RZ, R13 ;  /* 0x000000ffff0c7224 */ /* 0x002fca00078e000d */
[----:B------:R1:W-:Y:S01]  /*2c410*/  STL [R1+0x44c], R12 ;  /* 0x00044c0c01007387 */ /* 0x0003e20000100800 */
[----:B------:R-:W-:-:S03]  /*2c420*/  IMAD.MOV.U32 R30, RZ, RZ, R31 ;  /* 0x000000ffff1e7224 */ /* 0x000fc600078e001f */
[----:B-1----:R-:W2:Y:S04]  /*2c430*/  LDL.LU.64 R12, [R1+0x4b8] ;  /* 0x0004b800010c7983 */ /* 0x002ea80000300a00 */
[----:B------:R1:W-:Y:S04]  /*2c440*/  STL [R1+0x460], R28 ;  /* 0x0004601c01007387 */ /* 0x0003e80000100800 */
[----:B------:R-:W-:Y:S04]  /*2c450*/  STL [R1+0x454], R30 ;  /* 0x0004541e01007387 */ /* 0x000fe80000100800 */
[----:B------:R-:W2:Y:S01]  /*2c460*/  LDL.LU.64 R126, [R1+0x4a8] ;  /* 0x0004a800017e7983 */ /* 0x000ea20000300a00 */
[----:B-1----:R-:W-:-:S05]  /*2c470*/  IMAD.MOV.U32 R28, RZ, RZ, R29 ;  /* 0x000000ffff1c7224 */ /* 0x002fca00078e001d */
[----:B------:R-:W-:Y:S04]  /*2c480*/  STL [R1+0x45c], R28 ;  /* 0x00045c1c01007387 */ /* 0x000fe80000100800 */
[----:B------:R1:W-:Y:S02]  /*2c490*/  STL [R1+0x468], R26 ;  /* 0x0004681a01007387 */ /* 0x0003e40000100800 */
[----:B-1----:R-:W-:Y:S02]  /*2c4a0*/  IMAD.MOV.U32 R26, RZ, RZ, R27 ;  /* 0x000000ffff1a7224 */ /* 0x002fe400078e001b */
[----:B----4-:R1:W-:Y:S04]  /*2c4b0*/  STL [R1+0x470], R24 ;  /* 0x0004701801007387 */ /* 0x0103e80000100800 */
[----:B------:R-:W-:Y:S04]  /*2c4c0*/  STL [R1+0x464], R26 ;  /* 0x0004641a01007387 */ /* 0x000fe80000100800 */
[----:B------:R-:W4:Y:S01]  /*2c4d0*/  LDL.LU.64 R40, [R1+0x7d8] ;  /* 0x0007d80001287983 */ /* 0x000f220000300a00 */
[----:B-1----:R-:W-:-:S03]  /*2c4e0*/  IMAD.MOV.U32 R24, RZ, RZ, R25 ;  /* 0x000000ffff187224 */ /* 0x002fc600078e0019 */
[----:B------:R-:W4:Y:S04]  /*2c4f0*/  LDL.LU.64 R38, [R1+0x748] ;  /* 0x0007480001267983 */ /* 0x000f280000300a00 */
[----:B------:R-:W-:Y:S04]  /*2c500*/  STL [R1+0x46c], R24 ;  /* 0x00046c1801007387 */ /* 0x000fe80000100800 */
[----:B---3--:R1:W-:Y:S04]  /*2c510*/  STL [R1+0x478], R22 ;  /* 0x0004781601007387 */ /* 0x0083e80000100800 */
[----:B------:R-:W3:Y:S04]  /*2c520*/  LDL.LU.64 R36, [R1+0x648] ;  /* 0x0006480001247983 */ /* 0x000ee80000300a00 */
[----:B------:R-:W3:Y:S01]  /*2c530*/  LDL.LU.64 R34, [R1+0x4c8] ;  /* 0x0004c80001227983 */ /* 0x000ee20000300a00 */
[----:B-1----:R-:W-:-:S05]  /*2c540*/  IMAD.MOV.U32 R22, RZ, RZ, R23 ;  /* 0x000000ffff167224 */ /* 0x002fca00078e0017 */
[----:B------:R-:W-:Y:S04]  /*2c550*/  STL [R1+0x474], R22 ;  /* 0x0004741601007387 */ /* 0x000fe80000100800 */
[----:B------:R1:W-:Y:S04]  /*2c560*/  STL [R1+0x480], R20 ;  /* 0x0004801401007387 */ /* 0x0003e80000100800 */
        /* <DEDUP_REMOVED lines=9> */
[----:B--2---:R1:W-:Y:S04]  /*2c600*/  STL [R1+0x490], R16 ;  /* 0x0004901001007387 */ /* 0x0043e80000100800 */
[----:B------:R-:W2:Y:S04]  /*2c610*/  LDL.LU.64 R24, [R1+0x7e8] ;  /* 0x0007e80001187983 */ /* 0x000ea80000300a00 */
[----:B------:R-:W2:Y:S01]  /*2c620*/  LDL.LU.64 R22, [R1+0x778] ;  /* 0x0007780001167983 */ /* 0x000ea20000300a00 */
[----:B-1----:R-:W-:-:S05]  /*2c630*/  IMAD.MOV.U32 R16, RZ, RZ, R17 ;  /* 0x000000ffff107224 */ /* 0x002fca00078e0011 */
[----:B------:R-:W-:Y:S04]  /*2c640*/  STL [R1+0x48c], R16 ;  /* 0x00048c1001007387 */ /* 0x000fe80000100800 */
[----:B------:R1:W-:Y:S04]  /*2c650*/  STL [R1+0x498], R14 ;  /* 0x0004980e01007387 */ /* 0x0003e80000100800 */
[----:B------:R-:W2:Y:S04]  /*2c660*/  LDL.LU.64 R20, [R1+0x690] ;  /* 0x0006900001147983 */ /* 0x000ea80000300a00 */
[----:B------:R-:W2:Y:S01]  /*2c670*/  LDL.LU.64 R18, [R1+0x510] ;  /* 0x0005100001127983 */ /* 0x000ea20000300a00 */
[----:B-1----:R-:W-:-:S05]  /*2c680*/  IMAD.MOV.U32 R14, RZ, RZ, R15 ;  /* 0x000000ffff0e7224 */ /* 0x002fca00078e000f */
[----:B------:R1:W-:Y:S04]  /*2c690*/  STL [R1+0x494], R14 ;  /* 0x0004940e01007387 */ /* 0x0003e80000100800 */
[----:B------:R1:W-:Y:S04]  /*2c6a0*/  STL [R1+0x4a0], R12 ;  /* 0x0004a00c01007387 */ /* 0x0003e80000100800 */
[----:B------:R-:W2:Y:S04]  /*2c6b0*/  LDL.LU.64 R16, [R1+0x7f0] ;  /* 0x0007f00001107983 */ /* 0x000ea80000300a00 */
[----:B-1----:R-:W2:Y:S01]  /*2c6c0*/  LDL.LU.64 R14, [R1+0x790] ;  /* 0x00079000010e7983 */ /* 0x002ea20000300a00 */
[----:B------:R-:W-:-:S05]  /*2c6d0*/  IMAD.MOV.U32 R12, RZ, RZ, R13 ;  /* 0x000000ffff0c7224 */ /* 0x000fca00078e000d */
[----:B------:R1:W-:Y:S04]  /*2c6e0*/  STL [R1+0x49c], R12 ;  /* 0x00049c0c01007387 */ /* 0x0003e80000100800 */
[----:B------:R1:W-:Y:S04]  /*2c6f0*/  STL [R1+0x4a8], R126 ;  /* 0x0004a87e01007387 */ /* 0x0003e80000100800 */
[----:B-1----:R-:W2:Y:S01]  /*2c700*/  LDL.LU.64 R12, [R1+0x6b0] ;  /* 0x0006b000010c7983 */ /* 0x002ea20000300a00 */
[----:B------:R-:W-:-:S03]  /*2c710*/  IMAD.MOV.U32 R124, RZ, RZ, R127 ;  /* 0x000000ffff7c7224 */ /* 0x000fc600078e007f */
[----:B------:R-:W2:Y:S04]  /*2c720*/  LDL.LU.64 R126, [R1+0x528] ;  /* 0x00052800017e7983 */ /* 0x000ea80000300a00 */
[----:B------:R4:W-:Y:S02]  /*2c730*/  STL [R1+0x4a4], R124 ;  /* 0x0004a47c01007387 */ /* 0x0009e40000100800 */
[----:B----4-:R-:W-:Y:S02]  /*2c740*/  IMAD.MOV.U32 R124, RZ, RZ, R41 ;  /* 0x000000ffff7c7224 */ /* 0x010fe400078e0029 */
[----:B------:R1:W-:Y:S04]  /*2c750*/  STL [R1+0x4b0], R40 ;  /* 0x0004b02801007387 */ /* 0x0003e80000100800 */
[----:B-1----:R1:W5:Y:S04]  /*2c760*/  LDL.LU.64 R40, [R1+0xdd8] ;  /* 0x000dd80001287983 */ /* 0x0023680000300a00 */
[----:B------:R-:W-:Y:S04]  /*2c770*/  STL [R1+0x4b8], R38 ;  /* 0x0004b82601007387 */ /* 0x000fe80000100800 */
[----:B------:R4:W-:Y:S02]  /*2c780*/  STL [R1+0x4ac], R124 ;  /* 0x0004ac7c01007387 */ /* 0x0009e40000100800 */
[----:B----4-:R-:W-:-:S02]  /*2c790*/  IMAD.MOV.U32 R124, RZ, RZ, R39 ;  /* 0x000000ffff7c7224 */ /* 0x010fc400078e0027 */
[----:B------:R1:W5:Y:S04]  /*2c7a0*/  LDL.LU.64 R38, [R1+0xdd0] ;  /* 0x000dd00001267983 */ /* 0x0003680000300a00 */
[----:B---3--:R-:W-:Y:S04]  /*2c7b0*/  STL [R1+0x4c0], R36 ;  /* 0x0004c02401007387 */ /* 0x008fe80000100800 */
[----:B------:R3:W-:Y:S02]  /*2c7c0*/  STL [R1+0x4b4], R124 ;  /* 0x0004b47c01007387 */ /* 0x0007e40000100800 */
[----:B---3--:R-:W-:-:S02]  /*2c7d0*/  IMAD.MOV.U32 R124, RZ, RZ, R37 ;  /* 0x000000ffff7c7224 */ /* 0x008fc400078e0025 */
[----:B------:R1:W5:Y:S04]  /*2c7e0*/  LDL.LU.64 R36, [R1+0xdc8] ;  /* 0x000dc80001247983 */ /* 0x0003680000300a00 */
[----:B------:R-:W-:Y:S04]  /*2c7f0*/  STL [R1+0x4c8], R34 ;  /* 0x0004c82201007387 */ /* 0x000fe80000100800 */
        /* <DEDUP_REMOVED lines=19> */
[----:B--2---:R-:W-:Y:S04]  /*2c930*/  STL [R1+0x4f0], R24 ;  /* 0x0004f01801007387 */ /* 0x004fe80000100800 */
[----:B------:R2:W-:Y:S02]  /*2c940*/  STL [R1+0x4e4], R124 ;  /* 0x0004e47c01007387 */ /* 0x0005e40000100800 */
[----:B--2---:R-:W-:-:S02]  /*2c950*/  IMAD.MOV.U32 R124, RZ, RZ, R25 ;  /* 0x000000ffff7c7224 */ /* 0x004fc400078e0019 */
[----:B------:R1:W5:Y:S04]  /*2c960*/  LDL.LU.64 R24, [R1+0xd98] ;  /* 0x000d980001187983 */ /* 0x0003680000300a00 */
[----:B------:R-:W-:Y:S04]  /*2c970*/  STL [R1+0x4f8], R22 ;  /* 0x0004f81601007387 */ /* 0x000fe80000100800 */
        /* <DEDUP_REMOVED lines=22> */
[----:B------:R-:W2:Y:S04]  /*2cae0*/  LDL.LU.64 R12, [R1+0xd68] ;  /* 0x000d6800010c7983 */ /* 0x000ea80000300a00 */
[----:B------:R3:W-:Y:S04]  /*2caf0*/  STL [R1+0x528], R126 ;  /* 0x0005287e01007387 */ /* 0x0007e80000100800 */
[----:B------:R2:W-:Y:S01]  /*2cb00*/  STL [R1+0x51c], R124 ;  /* 0x00051c7c01007387 */ /* 0x0005e20000100800 */
[----:B---3--:R-:W-:-:S05]  /*2cb10*/  IMAD.MOV.U32 R126, RZ, RZ, R127 ;  /* 0x000000ffff7e7224 */ /* 0x008fca00078e007f */
[----:B------:R3:W-:Y:S01]  /*2cb20*/  STL [R1+0x524], R126 ;  /* 0x0005247e01007387 */ /* 0x0007e20000100800 */
[----:B------:R-:W-:Y:S01]  /*2cb30*/  UIADD3 UR15, UPT, UPT, UR15, -0x100, URZ ;  /* 0xffffff000f0f7890 */ /* 0x000fe2000fffe0ff */
[----:B------:R-:W-:Y:S01]  /*2cb40*/  UMOV UR17, 0x1 ;  /* 0x0000000100117882 */ /* 0x000fe20000000000 */
[----:B------:R-:W-:Y:S01]  /*2cb50*/  UMOV UR18, 0x3 ;  /* 0x0000000300127882 */ /* 0x000fe20000000000 */
[----:B------:R-:W-:Y:S01]  /*2cb60*/  UMOV UR4, URZ ;  /* 0x000000ff00047c82 */ /* 0x000fe20008000000 */
[----:B------:R-:W-:Y:S01]  /*2cb70*/  UMOV UR5, URZ ;  /* 0x000000ff00057c82 */ /* 0x000fe20008000000 */
[----:B------:R-:W-:Y:S01]  /*2cb80*/  UMOV UR6, URZ ;  /* 0x000000ff00067c82 */ /* 0x000fe20008000000 */
[----:B--2---:R-:W-:-:S04]  /*2cb90*/  SHF.R.S32.HI R124, RZ, 0x1f, R12 ;  /* 0x0000001fff7c7819 */ /* 0x004fc8000001140c */
[----:B------:R-:W-:Y:S02]  /*2cba0*/  LEA.HI R124, R124, R12, RZ, 0x6 ;  /* 0x0000000c7c7c7211 */ /* 0x000fe400078f30ff */
[----:B------:R-:W2:Y:S02]  /*2cbb0*/  S2R R12, SR_TID.X ;  /* 0x00000000000c7919 */ /* 0x000ea40000002100 */
[----:B------:R-:W-:-:S04]  /*2cbc0*/  SHF.R.S32.HI R124, RZ, 0x6, R124 ;  /* 0x00000006ff7c7819 */ /* 0x000fc8000001147c */
[----:B---3--:R-:W-:-:S05]  /*2cbd0*/  VIMNMX R126, PT, PT, R124, 0x2, !PT ;  /* 0x000000027c7e7848 */ /* 0x008fca0007fe0100 */
[----:B------:R-:W-:-:S05]  /*2cbe0*/  VIADD R126, R126, 0xfffffffe ;  /* 0xfffffffe7e7e7836 */ /* 0x000fca0000000000 */
[----:B------:R1:W-:Y:S01]  /*2cbf0*/  STL [R1+0x52c], R126 ;  /* 0x00052c7e01007387 */ /* 0x0003e20000100800 */
[----:B------:R-:W-:Y:S02]  /*2cc00*/  VIADD R127, R124, 0xfffffffc ;  /* 0xfffffffc7c7f7836 */ /* 0x000fe40000000000 */
[----:B------:R-:W-:Y:S01]  /*2cc10*/  IMAD.MOV.U32 R124, RZ, RZ, RZ ;  /* 0x000000ffff7c7224 */ /* 0x000fe200078e00ff */
[----:B--2---:R-:W-:-:S04]  /*2cc20*/  SHF.R.U32.HI R12, RZ, 0x6, R12 ;  /* 0x00000006ff0c7819 */ /* 0x004fc8000001160c */
[----:B-1----:R-:W-:-:S07]  /*2cc30*/  SGXT.U32 R12, R12, 0x1 ;  /* 0x000000010c0c781a */ /* 0x002fce0000000000 */
.L_x_10:
[----:B------:R-:W-:Y:S01]  /*2cc40*/  UIADD3 UR4, UPT, UPT, UR4, 0x1, URZ ;  /* 0x0000000104047890 */ /* 0x000fe2000fffe0ff */
[----:B------:R-:W-:-:S04]  /*2cc50*/  DEPBAR.LE SB0, 0x4 ;  /* 0x000081000000791a */ /* 0x000fc80000000000 */
[----:B------:R-:W-:Y:S01]  /*2cc60*/  ULEA UR10, UR17, UR7, 0x3 ;  /* 0x00000007110a7291 */ /* 0x000fe2000f8e18ff */
[----:B------:R-:W-:Y:S01]  /*2cc70*/  IMAD.U32 R124, R124, -0x80000000, RZ ;  /* 0x800000007c7c7824 */ /* 0x000fe200078e00ff */
[----:B------:R-:W-:Y:S02]  /*2cc80*/  UISETP.GT.AND UP1, UPT, UR4, 0x3, UPT ;  /* 0x000000030400788c */ /* 0x000fe4000bf24270 */
[----:B------:R-:W-:Y:S02]  /*2cc90*/  UIADD3 UR10, UPT, UPT, UR10, 0x90000, URZ ;  /* 0x000900000a0a7890 */ /* 0x000fe4000fffe0ff */
[----:B------:R-:W-:Y:S01]  /*2cca0*/  USEL UR4, UR4, URZ, !UP1 ;  /* 0x000000ff04047287 */ /* 0x000fe2000c800000 */
[----:B------:R-:W-:Y:S06]  /*2ccb0*/  BAR.SYNC.DEFER_BLOCKING 0x0 ;  /* 0x0000000000007b1d */ /* 0x000fec0000010000 */
[----:B-----5:R-:W-:Y:S05]  /*2ccc0*/  @P1 BRA `(.L_x_8) ;  /* 0x0000000400a01947 */ /* 0x020fea0003800000 */
[----:B------:R-:W-:Y:S02]  /*2ccd0*/  ULEA UR26, UR4, UR7, 0xe ;  /* 0x00000007041a7291 */ /* 0x000fe4000f8e70ff */
[----:B------:R-:W-:Y:S02]  /*2cce0*/  ULEA UR24, UR4, UR7, 0x11 ;  /* 0x0000000704187291 */ /* 0x000fe4000f8e88ff */
[----:B------:R-:W-:Y:S02]  /*2ccf0*/  UIADD3 UR26, UPT, UPT, UR26, 0x80000, URZ ;  /* 0x000800001a1a7890 */ /* 0x000fe4000fffe0ff */
[----:B------:R-:W-:Y:S02]  /*2cd00*/  USHF.R.U32.HI UR24, URZ, 0x4, UR24 ;  /* 0x00000004ff187899 */ /* 0x000fe40008011618 */
[----:B------:R-:W-:Y:S02]  /*2cd10*/  USHF.R.U32.HI UR26, URZ, 0x4, UR26 ;  /* 0x00000004ff1a7899 */ /* 0x000fe4000801161a */
[----:B------:R-:W-:-:S02]  /*2cd20*/  USGXT.U32 UR46, UR24, 0xe ;  /* 0x0000000e182e789a */ /* 0x000fc40008000000 */
[----:B------:R-:W-:Y:S02]  /*2cd30*/  USGXT.U32 UR24, UR26, 0xe ;  /* 0x0000000e1a18789a */ /* 0x000fe40008000000 */
[----:B------:R-:W-:Y:S01]  /*2cd40*/  UIADD3 UR26, UP2, UPT, UR46, 0x2, URZ ;  /* 0x000000022e1a7890 */ /* 0x000fe2000ff5e0ff */
[----:B------:R-:W-:Y:S01]  /*2cd50*/  UMOV UR27, URZ ;  /* 0x000000ff001b7c82 */ /* 0x000fe20008000000 */
[----:B------:R-:W-:Y:S02]  /*2cd60*/  UIADD3 UR28, UP1, UPT, UR24, 0x2, URZ ;  /* 0x00000002181c7890 */ /* 0x000fe4000ff3e0ff */
[----:B------:R-:W-:Y:S02]  /*2cd70*/  UIADD3.X UR27, UPT, UPT, UR27, 0x40004040, URZ, UP2, !UPT ;  /* 0x400040401b1b7890 */ /* 0x000fe400097fe4ff */
[----:B------:R-:W-:Y:S01]  /*2cd80*/  UIADD3 UR52, UP6, UPT, UR26, 0x2, URZ ;  /* 0x000000021a347890 */ /* 0x000fe2000ffde0ff */
[----:B------:R-:W-:Y:S01]  /*2cd90*/  UMOV UR25, URZ ;  /* 0x000000ff00197c82 */ /* 0x000fe20008000000 */
[----:B------:R-:W-:-:S02]  /*2cda0*/  UMOV UR30, UR10 ;  /* 0x0000000a001e7c82 */ /* 0x000fc40008000000 */
[----:B------:R-:W-:Y:S02]  /*2cdb0*/  UIADD3.X UR53, UPT, UPT, UR27, URZ, URZ, UP6, !UPT ;  /* 0x000000ff1b357290 */ /* 0x000fe4000b7fe4ff */
[----:B------:R-:W-:Y:S02]  /*2cdc0*/  UIADD3.X UR29, UPT, UPT, UR25, 0x40004040, URZ, UP1, !UPT ;  /* 0x40004040191d7890 */ /* 0x000fe40008ffe4ff */
[----:B------:R-:W-:Y:S01]  /*2cdd0*/  UIADD3 UR34, UP6, UPT, UR28, 0x4, URZ ;  /* 0x000000041c227890 */ /* 0x000fe2000ffde0ff */
[----:B------:R-:W-:Y:S01]  /*2cde0*/  UMOV UR31, URZ ;  /* 0x000000ff001f7c82 */ /* 0x000fe20008000000 */
[----:B------:R-:W-:Y:S02]  /*2cdf0*/  UMOV UR48, 0x0 ;  /* 0x0000000000307882 */ /* 0x000fe40000000000 */
[----:B------:R-:W-:Y:S02]  /*2ce00*/  UIADD3.X UR35, UPT, UPT, UR29, URZ, URZ, UP6, !UPT ;  /* 0x000000ff1d237290 */ /* 0x000fe4000b7fe4ff */
[----:B------:R-:W-:Y:S01]  /*2ce10*/  UIADD3 UR38, UP6, UPT, UR28, 0x1fe, URZ ;  /* 0x000001fe1c267890 */ /* 0x000fe2000ffde0ff */
[----:B------:R-:W-:Y:S01]  /*2ce20*/  UMOV UR69, UR30 ;  /* 0x0000001e00457c82 */ /* 0x000fe20008000000 */
[----:B------:R-:W-:-:S02]  /*2ce30*/  UIADD3 UR30, UP4, UPT, UR28, 0x2, URZ ;  /* 0x000000021c1e7890 */ /* 0x000fc4000ff9e0ff */
[----:B------:R-:W-:Y:S02]  /*2ce40*/  UIADD3.X UR39, UPT, UPT, UR29, URZ, URZ, UP6, !UPT ;  /* 0x000000ff1d277290 */ /* 0x000fe4000b7fe4ff */
[----:B------:R-:W-:Y:S01]  /*2ce50*/  UIADD3 UR42, UP6, UPT, UR28, 0x200, URZ ;  /* 0x000002001c2a7890 */ /* 0x000fe2000ffde0ff */
[----:B------:R-:W-:Y:S01]  /*2ce60*/  UMOV UR49, 0x4400910 ;  /* 0x0440091000317882 */ /* 0x000fe20000000000 */
[----:B------:R-:W-:Y:S01]  /*2ce70*/  UIADD3 UR56, UP3, UPT, UR26, 0x4, URZ ;  /* 0x000000041a387890 */ /* 0x000fe2000ff7e0ff */
[----:B------:R-:W-:Y:S01]  /*2ce80*/  UMOV UR47, 0x40004040 ;  /* 0x40004040002f7882 */ /* 0x000fe20000000000 */
[----:B------:R-:W-:Y:S01]  /*2ce90*/  UMOV UR25, 0x40004040 ;  /* 0x4000404000197882 */ /* 0x000fe20000000000 */
[----:B------:R-:W-:Y:S01]  /*2cea0*/  UIADD3.X UR31, UPT, UPT, UR29, URZ, URZ, UP4, !UPT ;  /* 0x000000ff1d1f7290 */ /* 0x000fe2000a7fe4ff */
[----:B------:R1:W-:Y:S01]  /*2ceb0*/  UTCHMMA gdesc[UR24], gdesc[UR46], tmem[UR8], tmem[UR48], idesc[UR49], UPT ;  /* 0x00ff302e180075ea */ /* 0x0003e2000b800008 */
[----:B------:R-:W-:Y:S02]  /*2cec0*/  UIADD3.X UR43, UPT, UPT, UR29, URZ, URZ, UP6, !UPT ;  /* 0x000000ff1d2b7290 */ /* 0x000fe4000b7fe4ff */
[----:B------:R-:W-:Y:S01]  /*2ced0*/  UIADD3.X UR57, UPT, UPT, UR27, URZ, URZ, UP3, !UPT ;  /* 0x000000ff1b397290 */ /* 0x000fe20009ffe4ff */
[----:B------:R-:W-:Y:S01]  /*2cee0*/  UMOV UR50, 0x0 ;  /* 0x0000000000327882 */ /* 0x000fe20000000000 */
[----:B------:R-:W-:Y:S01]  /*2cef0*/  UMOV UR51, 0x4400910 ;  /* 0x0440091000337882 */ /* 0x000fe20000000000 */
[----:B------:R-:W-:-:S02]  /*2cf00*/  UIADD3 UR64, UP2, UPT, UR26, 0x7fe, URZ ;  /* 0x000007fe1a407890 */ /* 0x000fc4000ff5e0ff */
[----:B------:R2:W-:Y:S01]  /*2cf10*/  UTCHMMA gdesc[UR28], gdesc[UR26], tmem[UR8], tmem[UR50], idesc[UR51], UPT ;  /* 0x00ff321a1c0075ea */ /* 0x0005e2000b800008 */
[----:B------:R-:W-:Y:S02]  /*2cf20*/  UIADD3 UR62, UP1, UPT, UR26, 0x800, URZ ;  /* 0x000008001a3e7890 */ /* 0x000fe4000ff3e0ff */
[----:B-1----:R-:W-:Y:S02]  /*2cf30*/  UIADD3 UR46, UP6, UPT, UR28, 0x202, URZ ;  /* 0x000002021c2e7890 */ /* 0x002fe4000ffde0ff */
[----:B------:R-:W-:Y:S02]  /*2cf40*/  UIADD3 UR32, UP5, UPT, UR26, 0x802, URZ ;  /* 0x000008021a207890 */ /* 0x000fe4000ffbe0ff */
[----:B------:R-:W-:Y:S02]  /*2cf50*/  UIADD3.X UR47, UPT, UPT, UR29, URZ, URZ, UP6, !UPT ;  /* 0x000000ff1d2f7290 */ /* 0x000fe4000b7fe4ff */
[----:B------:R-:W-:Y:S02]  /*2cf60*/  UIADD3 UR36, UP4, UPT, UR26, 0x804, URZ ;  /* 0x000008041a247890 */ /* 0x000fe4000ff9e0ff */
[----:B--2---:R-:W-:Y:S01]  /*2cf70*/  UIADD3 UR50, UP6, UPT, UR28, 0x204, URZ ;  /* 0x000002041c327890 */ /* 0x004fe2000ffde0ff */
[----:B------:R-:W-:Y:S01]  /*2cf80*/  UMOV UR54, 0x0 ;  /* 0x0000000000367882 */ /* 0x000fe20000000000 */
[----:B------:R-:W-:Y:S01]  /*2cf90*/  UMOV UR55, 0x4400910 ;  /* 0x0440091000377882 */ /* 0x000fe20000000000 */
[----:B------:R-:W-:Y:S01]  /*2cfa0*/  UIADD3 UR40, UP3, UPT, UR26, 0xffe, URZ ;  /* 0x00000ffe1a287890 */ /* 0x000fe2000ff7e0ff */
[----:B------:R1:W-:Y:S01]  /*2cfb0*/  UTCHMMA gdesc[UR30], gdesc[UR52], tmem[UR8], tmem[UR54], idesc[UR55], UPT ;  /* 0x00ff36341e0075ea */ /* 0x0003e2000b800008 */
[----:B------:R-:W-:-:S02]  /*2cfc0*/  UIADD3.X UR65, UPT, UPT, UR27, URZ, URZ, UP2, !UPT ;  /* 0x000000ff1b417290 */ /* 0x000fc400097fe4ff */
[----:B------:R-:W-:Y:S02]  /*2cfd0*/  UIADD3 UR44, UP2, UPT, UR26, 0x1000, URZ ;  /* 0x000010001a2c7890 */ /* 0x000fe4000ff5e0ff */
[----:B------:R-:W-:Y:S01]  /*2cfe0*/  UIADD3.X UR63, UPT, UPT, UR27, URZ, URZ, UP1, !UPT ;  /* 0x000000ff1b3f7290 */ /* 0x000fe20008ffe4ff */
[----:B------:R-:W-:Y:S01]  /*2cff0*/  UMOV UR58, 0x0 ;  /* 0x00000000003a7882 */ /* 0x000fe20000000000 */
[----:B------:R-:W-:Y:S01]  /*2d000*/  UMOV UR59, 0x4400910 ;  /* 0x04400910003b7882 */ /* 0x000fe20000000000 */
[----:B------:R-:W-:Y:S01]  /*2d010*/  UIADD3 UR48, UP1, UPT, UR26, 0x1002, URZ ;  /* 0x000010021a307890 */ /* 0x000fe2000ff3e0ff */
[----:B------:R2:W-:Y:S01]  /*2d020*/  UTCHMMA gdesc[UR34], gdesc[UR56], tmem[UR8], tmem[UR58], idesc[UR59], UPT ;  /* 0x00ff3a38220075ea */ /* 0x0005e2000b800008 */
[----:B------:R-:W-:Y:S02]  /*2d030*/  UIADD3.X UR33, UPT, UPT, UR27, URZ, URZ, UP5, !UPT ;  /* 0x000000ff1b217290 */ /* 0x000fe4000affe4ff */
[----:B-1----:R-:W-:Y:S02]  /*2d040*/  UIADD3 UR52, UP5, UPT, UR26, 0x1004, URZ ;  /* 0x000010041a347890 */ /* 0x002fe4000ffbe0ff */
[----:B------:R-:W-:-:S02]  /*2d050*/  UIADD3.X UR51, UPT, UPT, UR29, URZ, URZ, UP6, !UPT ;  /* 0x000000ff1d337290 */ /* 0x000fc4000b7fe4ff */
[----:B------:R-:W-:Y:S02]  /*2d060*/  UIADD3.X UR37, UPT, UPT, UR27, URZ, URZ, UP4, !UPT ;  /* 0x000000ff1b257290 */ /* 0x000fe4000a7fe4ff */
[----:B------:R-:W-:Y:S02]  /*2d070*/  UIADD3 UR19, UPT, UPT, UR8, 0x100000, URZ ;  /* 0x0010000008137890 */ /* 0x000fe4000fffe0ff */
[----:B------:R-:W-:Y:S02]  /*2d080*/  UIADD3 UR54, UP6, UPT, UR26, 0x17fe, URZ ;  /* 0x000017fe1a367890 */ /* 0x000fe4000ffde0ff */
[----:B------:R-:W-:Y:S02]  /*2d090*/  UIADD3.X UR41, UPT, UPT, UR27, URZ, URZ, UP3, !UPT ;  /* 0x000000ff1b297290 */ /* 0x000fe40009ffe4ff */
[----:B------:R-:W-:Y:S02]  /*2d0a0*/  UIADD3 UR20, UPT, UPT, UR8, 0x100000, URZ ;  /* 0x0010000008147890 */ /* 0x000fe4000fffe0ff */
[----:B--2---:R-:W-:-:S02]  /*2d0b0*/  UIADD3 UR56, UP4, UPT, UR26, 0x1800, URZ ;  /* 0x000018001a387890 */ /* 0x004fc4000ff9e0ff */
[----:B------:R-:W-:Y:S02]  /*2d0c0*/  UIADD3.X UR45, UPT, UPT, UR27, URZ, URZ, UP2, !UPT ;  /* 0x000000ff1b2d7290 */ /* 0x000fe400097fe4ff */
[----:B------:R-:W-:Y:S02]  /*2d0d0*/  UIADD3 UR21, UPT, UPT, UR8, 0x100000, URZ ;  /* 0x0010000008157890 */ /* 0x000fe4000fffe0ff */
[----:B------:R-:W-:Y:S02]  /*2d0e0*/  UIADD3 UR58, UP3, UPT, UR26, 0x1802, URZ ;  /* 0x000018021a3a7890 */ /* 0x000fe4000ff7e0ff */
[----:B------:R-:W-:Y:S01]  /*2d0f0*/  UIADD3.X UR49, UPT, UPT, UR27, URZ, URZ, UP1, !UPT ;  /* 0x000000ff1b317290 */ /* 0x000fe20008ffe4ff */
[----:B------:R-:W-:Y:S01]  /*2d100*/  UMOV UR70, 0x0 ;  /* 0x0000000000467882 */ /* 0x000fe20000000000 */
[----:B------:R-:W-:Y:S01]  /*2d110*/  UMOV UR71, 0x4400910 ;  /* 0x0440091000477882 */ /* 0x000fe20000000000 */
[----:B------:R-:W-:Y:S02]  /*2d120*/  UIADD3 UR60, UPT, UPT, UR8, 0x100000, URZ ;  /* 0x00100000083c7890 */ /* 0x000fe4000fffe0ff */
[----:B------:R1:W-:Y:S01]  /*2d130*/  UTCHMMA gdesc[UR38], gdesc[UR64], tmem[UR8], tmem[UR70], idesc[UR71], UPT ;  /* 0x00ff4640260075ea */ /* 0x0003e2000b800008 */
[----:B------:R-:W-:-:S02]  /*2d140*/  UIADD3 UR26, UP2, UPT, UR26, 0x1804, URZ ;  /* 0x000018041a1a7890 */ /* 0x000fc4000ff5e0ff */
[----:B------:R-:W-:Y:S01]  /*2d150*/  UIADD3.X UR53, UPT, UPT, UR27, URZ, URZ, UP5, !UPT ;  /* 0x000000ff1b357290 */ /* 0x000fe2000affe4ff */
[----:B------:R-:W-:Y:S01]  /*2d160*/  UMOV UR72, 0x0 ;  /* 0x0000000000487882 */ /* 0x000fe20000000000 */
[----:B------:R-:W-:Y:S01]  /*2d170*/  UMOV UR73, 0x4400910 ;  /* 0x0440091000497882 */ /* 0x000fe20000000000 */
[----:B------:R-:W-:Y:S02]  /*2d180*/  UIADD3 UR61, UPT, UPT, UR8, 0x100000, URZ ;  /* 0x00100000083d7890 */ /* 0x000fe4000fffe0ff */
[----:B------:R2:W-:Y:S01]  /*2d190*/  UTCHMMA gdesc[UR42], gdesc[UR62], tmem[UR8], tmem[UR72], idesc[UR73], UPT ;  /* 0x00ff483e2a0075ea */ /* 0x0005e2000b800008 */
        /* <DEDUP_REMOVED lines=8> */
[----:B------:R-:W-:-:S02]  /*2d220*/  UIADD3 UR67, UPT, UPT, UR8, 0x100000, URZ ;  /* 0x0010000008437890 */ /* 0x000fc4000fffe0ff */
[----:B------:R3:W-:Y:S01]  /*2d230*/  UTCHMMA gdesc[UR50], gdesc[UR36], tmem[UR8], tmem[UR76], idesc[UR77], UPT ;  /* 0x00ff4c24320075ea */ /* 0x0007e2000b800008 */
[----:B------:R-:W-:Y:S01]  /*2d240*/  UIADD3.X UR59, UPT, UPT, UR27, URZ, URZ, UP3, !UPT ;  /* 0x000000ff1b3b7290 */ /* 0x000fe20009ffe4ff */
[----:B------:R3:W-:Y:S01]  /*2d250*/  UTCHMMA gdesc[UR24], gdesc[UR40], tmem[UR19], tmem[UR72], idesc[UR73], UPT ;  /* 0x00ff4828180075ea */ /* 0x0007e2000b800013 */
[----:B------:R-:W-:Y:S02]  /*2d260*/  UIADD3 UR68, UPT, UPT, UR8, 0x100000, URZ ;  /* 0x0010000008447890 */ /* 0x000fe4000fffe0ff */
[----:B------:R-:W-:Y:S01]  /*2d270*/  UIADD3.X UR27, UPT, UPT, UR27, URZ, URZ, UP2, !UPT ;  /* 0x000000ff1b1b7290 */ /* 0x000fe200097fe4ff */
[----:B-1----:R-:W-:Y:S01]  /*2d280*/  UMOV UR64, 0x0 ;  /* 0x0000000000407882 */ /* 0x002fe20000000000 */
[----:B------:R-:W-:Y:S01]  /*2d290*/  UMOV UR65, 0x4400910 ;  /* 0x0440091000417882 */ /* 0x000fe20000000000 */
[----:B--2---:R-:W-:Y:S01]  /*2d2a0*/  UMOV UR62, 0x0 ;  /* 0x00000000003e7882 */ /* 0x004fe20000000000 */
[----:B------:R3:W-:Y:S01]  /*2d2b0*/  UTCHMMA gdesc[UR28], gdesc[UR44], tmem[UR20], tmem[UR64], idesc[UR65], UPT ;  /* 0x00ff402c1c0075ea */ /* 0x0007e2000b800014 */
[----:B------:R3:W-:Y:S01]  /*2d2c0*/  UTCHMMA gdesc[UR30], gdesc[UR48], tmem[UR21], tmem[UR70], idesc[UR71], UPT ;  /* 0x00ff46301e0075ea */ /* 0x0007e2000b800015 */
[----:B------:R3:W-:Y:S01]  /*2d2d0*/  UTCHMMA gdesc[UR34], gdesc[UR52], tmem[UR60], tmem[UR74], idesc[UR75], UPT ;  /* 0x00ff4a34220075ea */ /* 0x0007e2000b80003c */
[----:B------:R3:W-:Y:S01]  /*2d2e0*/  UTCHMMA gdesc[UR38], gdesc[UR54], tmem[UR61], tmem[UR72], idesc[UR73], UPT ;  /* 0x00ff4836260075ea */ /* 0x0007e2000b80003d */
[----:B------:R-:W-:Y:S01]  /*2d2f0*/  UMOV UR63, 0x4400910 ;  /* 0x04400910003f7882 */ /* 0x000fe20000000000 */
[----:B------:R3:W-:Y:S01]  /*2d300*/  UTCHMMA gdesc[UR42], gdesc[UR56], tmem[UR66], tmem[UR64], idesc[UR65], UPT ;  /* 0x00ff40382a0075ea */ /* 0x0007e2000b800042 */
[----:B------:R3:W-:Y:S01]  /*2d310*/  UTCHMMA gdesc[UR46], gdesc[UR58], tmem[UR67], tmem[UR70], idesc[UR71], UPT ;  /* 0x00ff463a2e0075ea */ /* 0x0007e2000b800043 */
[----:B------:R3:W-:Y:S01]  /*2d320*/  UTCHMMA gdesc[UR50], gdesc[UR26], tmem[UR68], tmem[UR62], idesc[UR63], UPT ;  /* 0x00ff3e1a320075ea */ /* 0x0007e2000b800044 */
[----:B------:R3:W-:Y:S01]  /*2d330*/  UTCBAR [UR69], URZ ;  /* 0x000000ff450073e9 */ /* 0x0007e200080000ff */
[----:B------:R-:W-:Y:S01]  /*2d340*/  NOP ;  /* 0x0000000000007918 */ /* 0x000fe20000000000 */
.L_x_8:
[----:B------:R-:W1:Y:S01]  /*2d350*/  LDC R126, c[0x0][0x3a0] ;  /* 0x0000e800ff7e7b82 */ /* 0x000e620000000800 */
[----:B---3--:R-:W-:Y:S01]  /*2d360*/  UMOV UR19, UR5 ;  /* 0x0000000500137c82 */ /* 0x008fe20008000000 */
[----:B------:R-:W2:Y:S01]  /*2d370*/  SYNCS.PHASECHK.TRANS64.TRYWAIT P4, [UR16], R124 ;  /* 0x0000007cff0075a7 */ /* 0x000ea20008081110 */
[----:B-1----:R-:W-:-:S05]  /*2d380*/  VIADD R127, R126, 0x3f ;  /* 0x0000003f7e7f7836 */ /* 0x002fca0000000000 */
[----:B------:R-:W-:-:S04]  /*2d390*/  SHF.R.S32.HI R126, RZ, 0x1f, R127 ;  /* 0x0000001fff7e7819 */ /* 0x000fc8000001147f */
[----:B------:R-:W-:-:S04]  /*2d3a0*/  LEA.HI R126, R126, R127, RZ, 0x6 ;  /* 0x0000007f7e7e7211 */ /* 0x000fc800078f30ff */
[----:B------:R-:W-:-:S05]  /*2d3b0*/  SHF.R.S32.HI R126, RZ, 0x6, R126 ;  /* 0x00000006ff7e7819 */ /* 0x000fca000001147e */
[----:B------:R-:W-:-:S05]  /*2d3c0*/  VIADD R126, R126, 0xfffffffc ;  /* 0xfffffffc7e7e7836 */ /* 0x000fca0000000000 */
[----:B------:R-:W-:Y:S01]  /*2d3d0*/  ISETP.LE.AND P3, PT, R126, UR6, PT ;  /* 0x000000067e007c0c */ /* 0x000fe2000bf63270 */
[----:B--2---:R-:W-:-:S12]  /*2d3e0*/  @!P4 BRA `(.L_x_9) ;  /* 0x000001280000c947 */ /* 0x004fd80003800000 */
.L_x_16:
[----:B------:R-:W-:Y:S01]  /*2d3f0*/  BAR.SYNC.DEFER_BLOCKING 0x0 ;  /* 0x0000000000007b1d */ /* 0x000fe20000010000 */
[----:B-----5:R-:W-:Y:S01]  /*2d400*/  IADD3 R15, P6, PT, R15, UR11, RZ ;  /* 0x0000000b0f0f7c10 */ /* 0x020fe2000ffde0ff */
[----:B------:R-:W-:Y:S01]  /*2d410*/  UIMAD UR5, UR6, -0x40, UR15 ;  /* 0xffffffc0060578a4 */ /* 0x000fe2000f8e020f */
[----:B------:R-:W-:Y:S01]  /*2d420*/  LOP3.LUT R124, R12, 0x2, RZ, 0xfc, !PT ;  /* 0x000000020c7c7812 */ /* 0x000fe200078efcff */
[----:B------:R-:W-:Y:S01]  /*2d430*/  UIADD3 UR18, UPT, UPT, UR18, 0x1, URZ ;  /* 0x0000000112127890 */ /* 0x000fe2000fffe0ff */
[----:B------:R-:W-:Y:S01]  /*2d440*/  IADD3.X R16, PT, PT, R16, UR12, RZ, P6, !PT ;  /* 0x0000000c10107c10 */ /* 0x000fe2000b7fe4ff */
[----:B------:R-:W-:Y:S01]  /*2d450*/  IMAD.MOV.U32 R126, RZ, RZ, R15 ;  /* 0x000000ffff7e7224 */ /* 0x000fe200078e000f */
[----:B------:R-:W-:Y:S01]  /*2d460*/  IADD3 R17, P6, PT, R17, UR11, RZ ;  /* 0x0000000b11117c10 */ /* 0x000fe2000ffde0ff */
[----:B------:R1:W-:Y:S01]  /*2d470*/  STL [R1+0xd84], R238 ;  /* 0x000d84ee01007387 */ /* 0x0003e20000100800 */
[----:B------:R-:W-:Y:S01]  /*2d480*/  ISETP.GE.AND P4, PT, R12, UR5, PT ;  /* 0x000000050c007c0c */ /* 0x000fe2000bf86270 */
[----:B------:R-:W-:Y:S01]  /*2d490*/  UISETP.GT.AND UP1, UPT, UR18, 0x3, UPT ;  /* 0x000000031200788c */ /* 0x000fe2000bf24270 */
[----:B------:R-:W-:Y:S01]  /*2d4a0*/  IADD3.X R18, PT, PT, R18, UR12, RZ, P6, !PT ;  /* 0x0000000c12127c10 */ /* 0x000fe2000b7fe4ff */
[----:B------:R2:W-:Y:S01]  /*2d4b0*/  STL [R1+0xd80], R246 ;  /* 0x000d80f601007387 */ /* 0x0005e20000100800 */
[----:B------:R-:W-:Y:S01]  /*2d4c0*/  ISETP.GE.AND P5, PT, R124, UR5, PT ;  /* 0x000000057c007c0c */ /* 0x000fe2000bfa6270 */
[----:B------:R-:W-:Y:S01]  /*2d4d0*/  USEL UR18, UR18, URZ, !UP1 ;  /* 0x000000ff12127287 */ /* 0x000fe2000c800000 */
[----:B------:R-:W-:Y:S01]  /*2d4e0*/  SEL R124, RZ, 0x4, P4 ;  /* 0x00000004ff7c7807 */ /* 0x000fe20002000000 */
[----:B------:R3:W-:Y:S01]  /*2d4f0*/  STL [R1+0xd64], R0 ;  /* 0x000d640001007387 */ /* 0x0007e20000100800 */
[----:B------:R-:W-:Y:S01]  /*2d500*/  IMAD.MOV.U32 R127, RZ, RZ, R16 ;  /* 0x000000ffff7f7224 */ /* 0x000fe200078e0010 */
[----:B------:R-:W-:Y:S01]  /*2d510*/  ULEA UR16, UR18, UR7, 0xe ;  /* 0x0000000712107291 */ /* 0x000fe2000f8e70ff */
[----:B------:R-:W-:Y:S01]  /*2d520*/  SEL R124, R124, RZ, !P3 ;  /* 0x000000ff7c7c7207 */ /* 0x000fe20005800000 */
[----:B------:R-:W-:Y:S01]  /*2d530*/  STL [R1+0xd68], R13 ;  /* 0x000d680d01007387 */ /* 0x000fe20000100800 */
[----:B-1----:R-:W-:-:S02]  /*2d540*/  LOP3.LUT R238, R12, 0x22, RZ, 0xfc, !PT ;  /* 0x000000220cee7812 */ /* 0x002fc400078efcff */
[----:B------:R-:W-:Y:S01]  /*2d550*/  ISETP.NE.U32.AND P4, PT, R124, RZ, PT ;  /* 0x000000ff7c00720c */ /* 0x000fe20003f85070 */
[----:B------:R1:W-:Y:S01]  /*2d560*/  STL [R1+0xd70], R15 ;  /* 0x000d700f01007387 */ /* 0x0003e20000100800 */
[----:B------:R-:W-:Y:S02]  /*2d570*/  SEL R124, RZ, 0x4, P5 ;  /* 0x00000004ff7c7807 */ /* 0x000fe40002800000 */
[----:B--2---:R-:W-:Y:S01]  /*2d580*/  LOP3.LUT R246, R12, 0x20, RZ, 0xfc, !PT ;  /* 0x000000200cf67812 */ /* 0x004fe200078efcff */
[----:B------:R-:W-:Y:S01]  /*2d590*/  STL [R1+0xd6c], R16 ;  /* 0x000d6c1001007387 */ /* 0x000fe20000100800 */
[----:B------:R-:W-:-:S03]  /*2d5a0*/  SEL R124, R124, RZ, !P3 ;  /* 0x000000ff7c7c7207 */ /* 0x000fc60005800000 */
[----:B------:R2:W-:Y:S01]  /*2d5b0*/  STL [R1+0xd78], R17 ;  /* 0x000d781101007387 */ /* 0x0005e20000100800 */
[----:B------:R-:W-:Y:S01]  /*2d5c0*/  ISETP.NE.U32.AND P5, PT, R124, RZ, PT ;  /* 0x000000ff7c00720c */ /* 0x000fe20003fa5070 */
[----:B------:R-:W-:Y:S02]  /*2d5d0*/  IMAD.U32 R124, RZ, RZ, UR16 ;  /* 0x00000010ff7c7e24 */ /* 0x000fe4000f8e00ff */
[----:B------:R-:W-:Y:S03]  /*2d5e0*/  STL [R1+0xd74], R18 ;  /* 0x000d741201007387 */ /* 0x000fe60000100800 */
[----:B------:R-:W-:Y:S01]  /*2d5f0*/  IADD3 R124, PT, PT, R13, 0x100000, R124 ;  /* 0x001000000d7c7810 */ /* 0x000fe20007ffe07c */
[----:B---3--:R-:W3:Y:S04]  /*2d600*/  LDL R0, [R1+0xd60] ;  /* 0x000d600001007983 */ /* 0x008ee80000100800 */
[----:B------:R-:W-:Y:S01]  /*2d610*/  @!PT LDS RZ, [RZ] ;  /* 0x00000000fffff984 */ /* 0x000fe20000000800 */
[----:B------:R-:W-:Y:S01]  /*2d620*/  @!PT LDS RZ, [RZ] ;  /* 0x00000000fffff984 */ /* 0x000fe20000000800 */
[----:B------:R-:W-:Y:S01]  /*2d630*/  @!PT LDS RZ, [RZ] ;  /* 0x00000000fffff984 */ /* 0x000fe20000000800 */
[----:B------:R4:W-:Y:S01]  /*2d640*/  LDGSTS.E [R124+-0x80000], desc[UR22][R126.64], P4 ;  /* 0x800000007e7c7fae */ /* 0x0009e2000a1a1016 */
[----:B------:R-:W-:Y:S01]  /*2d650*/  ISETP.GE.AND P4, PT, R246, UR5, PT ;  /* 0x00000005f6007c0c */ /* 0x000fe2000bf86270 */
[----:B----4-:R-:W-:-:S02]  /*2d660*/  IMAD.MOV.U32 R126, RZ, RZ, R17 ;  /* 0x000000ffff7e7224 */ /* 0x010fc400078e0011 */
[----:B------:R-:W-:-:S05]  /*2d670*/  IMAD.MOV.U32 R127, RZ, RZ, R18 ;  /* 0x000000ffff7f7224 */ /* 0x000fca00078e0012 */
[----:B------:R4:W-:Y:S01]  /*2d680*/  LDGSTS.E [R124+-0x7fff8], desc[UR22][R126.64], P5 ;  /* 0x800080007e7c7fae */ /* 0x0009e2000a9a1016 */
[----:B------:R-:W-:Y:S02]  /*2d690*/  ISETP.GE.AND P5, PT, R238, UR5, PT ;  /* 0x00000005ee007c0c */ /* 0x000fe4000bfa6270 */
[----:B------:R-:W-:Y:S02]  /*2d6a0*/  IADD3 R47, P6, PT, R47, UR11, RZ ;  /* 0x0000000b2f2f7c10 */ /* 0x000fe4000ffde0ff */
[----:B----4-:R-:W-:Y:S02]  /*2d6b0*/  SEL R127, RZ, 0x4, P4 ;  /* 0x00000004ff7f7807 */ /* 0x010fe40002000000 */
[----:B------:R-:W-:Y:S02]  /*2d6c0*/  SEL R126, RZ, 0x4, P5 ;  /* 0x00000004ff7e7807 */ /* 0x000fe40002800000 */
[----:B------:R-:W-:Y:S02]  /*2d6d0*/  SEL R127, R127, RZ, !P3 ;  /* 0x000000ff7f7f7207 */ /* 0x000fe40005800000 */
[----:B------:R-:W-:-:S02]  /*2d6e0*/  SEL R126, R126, RZ, !P3 ;  /* 0x000000ff7e7e7207 */ /* 0x000fc40005800000 */
[----:B------:R-:W-:Y:S02]  /*2d6f0*/  ISETP.NE.U32.AND P5, PT, R127, RZ, PT ;  /* 0x000000ff7f00720c */ /* 0x000fe40003fa5070 */
[----:B------:R-:W-:Y:S02]  /*2d700*/  IADD3.X R48, PT, PT, R48, UR12, RZ, P6, !PT ;  /* 0x0000000c30307c10 */ /* 0x000fe4000b7fe4ff */
[----:B------:R-:W-:Y:S02]  /*2d710*/  IADD3 R49, P6, PT, R49, UR11, RZ ;  /* 0x0000000b31317c10 */ /* 0x000fe4000ffde0ff */
[----:B------:R-:W-:Y:S01]  /*2d720*/  ISETP.NE.U32.AND P4, PT, R126, RZ, PT ;  /* 0x000000ff7e00720c */ /* 0x000fe20003f85070 */
[----:B------:R-:W-:Y:S01]  /*2d730*/  IMAD.MOV.U32 R126, RZ, RZ, R47 ;  /* 0x000000ffff7e7224 */ /* 0x000fe200078e002f */
[----:B------:R-:W-:Y:S01]  /*2d740*/  IADD3.X R50, PT, PT, R50, UR12, RZ, P6, !PT ;  /* 0x0000000c32327c10 */ /* 0x000fe2000b7fe4ff */
[----:B------:R-:W-:-:S05]  /*2d750*/  IMAD.MOV.U32 R127, RZ, RZ, R48 ;  /* 0x000000ffff7f7224 */ /* 0x000fca00078e0030 */
[----:B------:R4:W-:Y:S02]  /*2d760*/  LDGSTS.E [R124+-0x7e000], desc[UR22][R126.64], P5 ;  /* 0x820000007e7c7fae */ /* 0x0009e4000a9a1016 */
[----:B----4-:R-:W-:Y:S02]  /*2d770*/  IMAD.MOV.U32 R126, RZ, RZ, R49 ;  /* 0x000000ffff7e7224 */ /* 0x010fe400078e0031 */
[----:B------:R-:W-:-:S05]  /*2d780*/  IMAD.MOV.U32 R127, RZ, RZ, R50 ;  /* 0x000000ffff7f7224 */ /* 0x000fca00078e0032 */
[----:B------:R4:W-:Y:S02]  /*2d790*/  LDGSTS.E [R124+-0x7dff8], desc[UR22][R126.64], P4 ;  /* 0x820080007e7c7fae */ /* 0x0009e4000a1a1016 */
[----:B----4-:R-:W-:-:S04]  /*2d7a0*/  LOP3.LUT R124, R12, 0x4, RZ, 0xfc, !PT ;  /* 0x000000040c7c7812 */ /* 0x010fc800078efcff */
[----:B------:R-:W-:Y:S02]  /*2d7b0*/  ISETP.GE.AND P4, PT, R124, UR5, PT ;  /* 0x000000057c007c0c */ /* 0x000fe4000bf86270 */
[----:B------:R-:W-:-:S04]  /*2d7c0*/  LOP3.LUT R124, R12, 0x6, RZ, 0xfc, !PT ;  /* 0x000000060c7c7812 */ /* 0x000fc800078efcff */
[----:B------:R-:W-:Y:S02]  /*2d7d0*/  ISETP.GE.AND P5, PT, R124, UR5, PT ;  /* 0x000000057c007c0c */ /* 0x000fe4000bfa6270 */
[----:B------:R-:W-:-:S04]  /*2d7e0*/  SEL R124, RZ, 0x4, P4 ;  /* 0x00000004ff7c7807 */ /* 0x000fc80002000000 */
[----:B------:R-:W-:-:S04]  /*2d7f0*/  SEL R124, R124, RZ, !P3 ;  /* 0x000000ff7c7c7207 */ /* 0x000fc80005800000 */
[----:B------:R-:W-:Y:S02]  /*2d800*/  ISETP.NE.U32.AND P4, PT, R124, RZ, PT ;  /* 0x000000ff7c00720c */ /* 0x000fe40003f85070 */
[----:B------:R-:W-:-:S04]  /*2d810*/  SEL R124, RZ, 0x4, P5 ;  /* 0x00000004ff7c7807 */ /* 0x000fc80002800000 */
[----:B------:R-:W-:-:S04]  /*2d820*/  SEL R124, R124, RZ, !P3 ;  /* 0x000000ff7c7c7207 */ /* 0x000fc80005800000 */
[----:B------:R-:W-:Y:S01]  /*2d830*/  ISETP.NE.U32.AND P5, PT, R124, RZ, PT ;  /* 0x000000ff7c00720c */ /* 0x000fe20003fa5070 */
[----:B------:R-:W-:Y:S01]  /*2d840*/  IMAD.U32 R124, RZ, RZ, UR16 ;  /* 0x00000010ff7c7e24 */ /* 0x000fe2000f8e00ff */
[----:B------:R4:W-:Y:S04]  /*2d850*/  STL [R1+0xd7c], R48 ;  /* 0x000d7c3001007387 */ /* 0x0009e80000100800 */
[----:B---3--:R-:W-:Y:S02]  /*2d860*/  IADD3 R124, PT, PT, R0, 0x100000, R124 ;  /* 0x00100000007c7810 */ /* 0x008fe40007ffe07c */
[----:B------:R-:W3:Y:S01]  /*2d870*/  LDL R0, [R1+0xd5c] ;  /* 0x000d5c0001007983 */ /* 0x000ee20000100800 */
[----:B------:R-:W-:-:S04]  /*2d880*/  IADD3 R19, P6, PT, R19, UR11, RZ ;  /* 0x0000000b13137c10 */ /* 0x000fc8000ffde0ff */
[----:B------:R-:W-:Y:S02]  /*2d890*/  IADD3.X R20, PT, PT, R20, UR12, RZ, P6, !PT ;  /* 0x0000000c14147c10 */ /* 0x000fe4000b7fe4ff */
[----:B------:R-:W-:Y:S01]  /*2d8a0*/  IADD3 R21, P6, PT, R21, UR11, RZ ;  /* 0x0000000b15157c10 */ /* 0x000fe2000ffde0ff */
[----:B------:R-:W-:Y:S02]  /*2d8b0*/  IMAD.MOV.U32 R126, RZ, RZ, R19 ;  /* 0x000000ffff7e7224 */ /* 0x000fe400078e0013 */
[----:B------:R-:W-:Y:S01]  /*2d8c0*/  IMAD.MOV.U32 R127, RZ, RZ, R20 ;  /* 0x000000ffff7f7224 */ /* 0x000fe200078e0014 */
[----:B------:R-:W-:Y:S02]  /*2d8d0*/  IADD3.X R22, PT, PT, R22, UR12, RZ, P6, !PT ;  /* 0x0000000c16167c10 */ /* 0x000fe4000b7fe4ff */
[----:B-1----:R-:W-:Y:S02]  /*2d8e0*/  LOP3.LUT R15, R12, 0x24, RZ, 0xfc, !PT ;  /* 0x000000240c0f7812 */ /* 0x002fe400078efcff */
[----:B------:R1:W-:Y:S02]  /*2d8f0*/  LDGSTS.E [R124+-0x80000], desc[UR22][R126.64], P4 ;  /* 0x800000007e7c7fae */ /* 0x0003e4000a1a1016 */
[----:B------:R-:W-:-:S02]  /*2d900*/  ISETP.GE.AND P4, PT, R15, UR5, PT ;  /* 0x000000050f007c0c */ /* 0x000fc4000bf86270 */
[----:B------:R-:W-:Y:S01]  /*2d910*/  LOP3.LUT R13, R12, 0x26, RZ, 0xfc, !PT ;  /* 0x000000260c0d7812 */ /* 0x000fe200078efcff */
[----:B-1----:R-:W-:Y:S02]  /*2d920*/  IMAD.MOV.U32 R126, RZ, RZ, R21 ;  /* 0x000000ffff7e7224 */ /* 0x002fe400078e0015 */
[----:B------:R-:W-:-:S05]  /*2d930*/  IMAD.MOV.U32 R127, RZ, RZ, R22 ;  /* 0x000000ffff7f7224 */ /* 0x000fca00078e0016 */
[----:B------:R1:W-:Y:S01]  /*2d940*/  LDGSTS.E [R124+-0x7fff8], desc[UR22][R126.64], P5 ;  /* 0x800080007e7c7fae */ /* 0x0003e2000a9a1016 */
[----:B------:R-:W-:Y:S02]  /*2d950*/  ISETP.GE.AND P5, PT, R13, UR5, PT ;  /* 0x000000050d007c0c */ /* 0x000fe4000bfa6270 */
[----:B------:R-:W-:Y:S02]  /*2d960*/  IADD3 R51, P6, PT, R51, UR11, RZ ;  /* 0x0000000b33337c10 */ /* 0x000fe4000ffde0ff */
[----:B-1----:R-:W-:Y:S02]  /*2d970*/  SEL R127, RZ, 0x4, P4 ;  /* 0x00000004ff7f7807 */ /* 0x002fe40002000000 */
        /* <DEDUP_REMOVED lines=11> */
[----:B-1----:R-:W-:Y:S02]  /*2da30*/  IMAD.MOV.U32 R126, RZ, RZ, R53 ;  /* 0x000000ffff7e7224 */ /* 0x002fe400078e0035 */
[----:B------:R-:W-:-:S05]  /*2da40*/  IMAD.MOV.U32 R127, RZ, RZ, R54 ;  /* 0x000000ffff7f7224 */ /* 0x000fca00078e0036 */
[----:B------:R1:W-:Y:S02]  /*2da50*/  LDGSTS.E [R124+-0x7dff8], desc[UR22][R126.64], P4 ;  /* 0x820080007e7c7fae */ /* 0x0003e4000a1a1016 */
[----:B-1----:R-:W-:-:S04]  /*2da60*/  LOP3.LUT R124, R12, 0x8, RZ, 0xfc, !PT ;  /* 0x000000080c7c7812 */ /* 0x002fc800078efcff */
        /* <DEDUP_REMOVED lines=9> */
[----:B------:R-:W-:-:S05]  /*2db00*/  IMAD.U32 R124, RZ, RZ, UR16 ;  /* 0x00000010ff7c7e24 */ /* 0x000fca000f8e00ff */
        /* <DEDUP_REMOVED lines=8> */
[----:B------:R-:W-:Y:S02]  /*2db90*/  LOP3.LUT R15, R12, 0x28, RZ, 0xfc, !PT ;  /* 0x000000280c0f7812 */ /* 0x000fe400078efcff */
        /* <DEDUP_REMOVED lines=36> */
[----:B------:R-:W1:Y:S01]  /*2dde0*/  S2R R15, SR_TID.X ;  /* 0x00000000000f7919 */ /* 0x000e620000002100 */
[----:B------:R-:W-:-:S04]  /*2ddf0*/  IADD3 R27, P6, PT, R27, UR11, RZ ;  /* 0x0000000b1b1b7c10 */ /* 0x000fc8000ffde0ff */
[----:B------:R-:W-:Y:S02]  /*2de00*/  IADD3.X R28, PT, PT, R28, UR12, RZ, P6, !PT ;  /* 0x0000000c1c1c7c10 */ /* 0x000fe4000b7fe4ff */
[----:B------:R-:W-:Y:S01]  /*2de10*/  IADD3 R29, P6, PT, R29, UR11, RZ ;  /* 0x0000000b1d1d7c10 */ /* 0x000fe2000ffde0ff */
[----:B------:R-:W-:Y:S02]  /*2de20*/  IMAD.MOV.U32 R126, RZ, RZ, R27 ;  /* 0x000000ffff7e7224 */ /* 0x000fe400078e001b */
[----:B------:R-:W-:Y:S01]  /*2de30*/  IMAD.MOV.U32 R127, RZ, RZ, R28 ;  /* 0x000000ffff7f7224 */ /* 0x000fe200078e001c */
[----:B------:R-:W-:-:S04]  /*2de40*/  IADD3.X R30, PT, PT, R30, UR12, RZ, P6, !PT ;  /* 0x0000000c1e1e7c10 */ /* 0x000fc8000b7fe4ff */
[----:B------:R1:W-:Y:S02]  /*2de50*/  LDGSTS.E [R124+-0x80000], desc[UR22][R126.64], P4 ;  /* 0x800000007e7c7fae */ /* 0x0003e4000a1a1016 */
[----:B-1----:R-:W-:Y:S01]  /*2de60*/  SHF.R.U32.HI R13, RZ, 0x6, R15 ;  /* 0x00000006ff0d7819 */ /* 0x002fe2000001160f */
[----:B------:R-:W-:-:S03]  /*2de70*/  IMAD.MOV.U32 R126, RZ, RZ, R29 ;  /* 0x000000ffff7e7224 */ /* 0x000fc600078e001d */
[----:B------:R-:W-:Y:S01]  /*2de80*/  SGXT.U32 R13, R13, 0x1 ;  /* 0x000000010d0d781a */ /* 0x000fe20000000000 */
[----:B------:R-:W-:-:S03]  /*2de90*/  IMAD.MOV.U32 R127, RZ, RZ, R30 ;  /* 0x000000ffff7f7224 */ /* 0x000fc600078e001e */
[----:B------:R-:W-:Y:S02]  /*2dea0*/  LOP3.LUT R13, R13, 0x2e, RZ, 0xfc, !PT ;  /* 0x0000002e0d0d7812 */ /* 0x000fe400078efcff */
[----:B------:R1:W-:Y:S01]  /*2deb0*/  LDGSTS.E [R124+-0x7fff8], desc[UR22][R126.64], P5 ;  /* 0x800080007e7c7fae */ /* 0x0003e2000a9a1016 */
[----:B------:R-:W-:Y:S02]  /*2dec0*/  SHF.R.U32.HI R15, RZ, 0x6, R15 ;  /* 0x00000006ff0f7819 */ /* 0x000fe4000001160f */
[----:B------:R-:W-:Y:S02]  /*2ded0*/  ISETP.GE.AND P5, PT, R13, UR5, PT ;  /* 0x000000050d007c0c */ /* 0x000fe4000bfa6270 */
[----:B------:R-:W2:Y:S01]  /*2dee0*/  S2R R13, SR_TID.X ;  /* 0x00000000000d7919 */ /* 0x000ea20000002100 */
[----:B------:R-:W-:-:S04]  /*2def0*/  SGXT.U32 R15, R15, 0x1 ;  /* 0x000000010f0f781a */ /* 0x000fc80000000000 */
[----:B------:R-:W-:-:S04]  /*2df00*/  LOP3.LUT R15, R15, 0x2c, RZ, 0xfc, !PT ;  /* 0x0000002c0f0f7812 */ /* 0x000fc800078efcff */
[----:B------:R-:W-:-:S04]  /*2df10*/  ISETP.GE.AND P4, PT, R15, UR5, PT ;  /* 0x000000050f007c0c */ /* 0x000fc8000bf86270 */
[----:B-1----:R-:W-:Y:S02]  /*2df20*/  SEL R127, RZ, 0x4, P4 ;  /* 0x00000004ff7f7807 */ /* 0x002fe40002000000 */
[----:B------:R-:W-:Y:S02]  /*2df30*/  SEL R126, RZ, 0x4, P5 ;  /* 0x00000004ff7e7807 */ /* 0x000fe40002800000 */
[----:B------:R-:W-:Y:S02]  /*2df40*/  SEL R127, R127, RZ, !P3 ;  /* 0x000000ff7f7f7207 */ /* 0x000fe40005800000 */
[----:B------:R-:W-:Y:S02]  /*2df50*/  IADD3 R59, P6, PT, R59, UR11, RZ ;  /* 0x0000000b3b3b7c10 */ /* 0x000fe4000ffde0ff */
[----:B------:R-:W-:Y:S02]  /*2df60*/  ISETP.NE.U32.AND P5, PT, R127, RZ, PT ;  /* 0x000000ff7f00720c */ /* 0x000fe40003fa5070 */
[----:B------:R-:W-:-:S02]  /*2df70*/  SEL R126, R126, RZ, !P3 ;  /* 0x000000ff7e7e7207 */ /* 0x000fc40005800000 */
[----:B------:R-:W-:Y:S02]  /*2df80*/  IADD3.X R60, PT, PT, R60, UR12, RZ, P6, !PT ;  /* 0x0000000c3c3c7c10 */ /* 0x000fe4000b7fe4ff */
[----:B------:R-:W-:Y:S02]  /*2df90*/  IADD3 R61, P6, PT, R61, UR11, RZ ;  /* 0x0000000b3d3d7c10 */ /* 0x000fe4000ffde0ff */
[----:B------:R-:W-:Y:S01]  /*2dfa0*/  ISETP.NE.U32.AND P4, PT, R126, RZ, PT ;  /* 0x000000ff7e00720c */ /* 0x000fe20003f85070 */
[----:B------:R-:W-:Y:S01]  /*2dfb0*/  IMAD.MOV.U32 R126, RZ, RZ, R59 ;  /* 0x000000ffff7e7224 */ /* 0x000fe200078e003b */
[----:B------:R-:W-:Y:S01]  /*2dfc0*/  IADD3.X R62, PT, PT, R62, UR12, RZ, P6, !PT ;  /* 0x0000000c3e3e7c10 */ /* 0x000fe2000b7fe4ff */
[----:B------:R-:W-:Y:S01]  /*2dfd0*/  IMAD.MOV.U32 R127, RZ, RZ, R60 ;  /* 0x000000ffff7f7224 */ /* 0x000fe200078e003c */
[----:B--2---:R-:W-:-:S04]  /*2dfe0*/  SHF.R.U32.HI R15, RZ, 0x6, R13 ;  /* 0x00000006ff0f7819 */ /* 0x004fc8000001160d */
[----:B------:R-:W-:Y:S01]  /*2dff0*/  SGXT.U32 R15, R15, 0x1 ;  /* 0x000000010f0f781a */ /* 0x000fe20000000000 */
[----:B------:R1:W-:Y:S01]  /*2e000*/  LDGSTS.E [R124+-0x7e000], desc[UR22][R126.64], P5 ;  /* 0x820000007e7c7fae */ /* 0x0003e2000a9a1016 */
[----:B------:R-:W-:Y:S02]  /*2e010*/  SHF.R.U32.HI R13, RZ, 0x6, R13 ;  /* 0x00000006ff0d7819 */ /* 0x000fe4000001160d */
[----:B------:R-:W-:Y:S02]  /*2e020*/  LOP3.LUT R15, R15, 0x10, RZ, 0xfc, !PT ;  /* 0x000000100f0f7812 */ /* 0x000fe400078efcff */
[----:B------:R-:W-:Y:S01]  /*2e030*/  SGXT.U32 R13, R13, 0x1 ;  /* 0x000000010d0d781a */ /* 0x000fe20000000000 */
[----:B-1----:R-:W-:Y:S02]  /*2e040*/  IMAD.MOV.U32 R126, RZ, RZ, R61 ;  /* 0x000000ffff7e7224 */ /* 0x002fe400078e003d */
[----:B------:R-:W-:-:S05]  /*2e050*/  IMAD.MOV.U32 R127, RZ, RZ, R62 ;  /* 0x000000ffff7f7224 */ /* 0x000fca00078e003e */
[----:B------:R1:W-:Y:S01]  /*2e060*/  LDGSTS.E [R124+-0x7dff8], desc[UR22][R126.64], P4 ;  /* 0x820080007e7c7fae */ /* 0x0003e2000a1a1016 */
[----:B------:R-:W-:Y:S02]  /*2e070*/  ISETP.GE.AND P4, PT, R15, UR5, PT ;  /* 0x000000050f007c0c */ /* 0x000fe4000bf86270 */
[----:B------:R-:W-:-:S04]  /*2e080*/  LOP3.LUT R13, R13, 0x12, RZ, 0xfc, !PT ;  /* 0x000000120d0d7812 */ /* 0x000fc800078efcff */
[----:B------:R-:W-:Y:S02]  /*2e090*/  ISETP.GE.AND P5, PT, R13, UR5, PT ;  /* 0x000000050d007c0c */ /* 0x000fe4000bfa6270 */
[----:B-1----:R-:W-:-:S04]  /*2e0a0*/  SEL R124, RZ, 0x4, P4 ;  /* 0x00000004ff7c7807 */ /* 0x002fc80002000000 */
[----:B------:R-:W-:-:S04]  /*2e0b0*/  SEL R124, R124, RZ, !P3 ;  /* 0x000000ff7c7c7207 */ /* 0x000fc80005800000 */
[----:B------:R-:W-:Y:S02]  /*2e0c0*/  ISETP.NE.U32.AND P4, PT, R124, RZ, PT ;  /* 0x000000ff7c00720c */ /* 0x000fe40003f85070 */
[----:B------:R-:W-:-:S04]  /*2e0d0*/  SEL R124, RZ, 0x4, P5 ;  /* 0x00000004ff7c7807 */ /* 0x000fc80002800000 */
[----:B------:R-:W-:-:S04]  /*2e0e0*/  SEL R124, R124, RZ, !P3 ;  /* 0x000000ff7c7c7207 */ /* 0x000fc80005800000 */
[----:B------:R-:W-:Y:S01]  /*2e0f0*/  ISETP.NE.U32.AND P5, PT, R124, RZ, PT ;  /* 0x000000ff7c00720c */ /* 0x000fe20003fa5070 */
[----:B------:R-:W-:-:S05]  /*2e100*/  IMAD.U32 R124, RZ, RZ, UR16 ;  /* 0x00000010ff7c7e24 */ /* 0x000fca000f8e00ff */
[----:B---3--:R-:W-:Y:S02]  /*2e110*/  IADD3 R124, PT, PT, R0, 0x100000, R124 ;  /* 0x00100000007c7810 */ /* 0x008fe40007ffe07c */
[----:B------:R-:W2:Y:S01]  /*2e120*/  LDL R0, [R1+0xd50] ;  /* 0x000d500001007983 */ /* 0x000ea20000100800 */
[----:B------:R-:W1:Y:S01]  /*2e130*/  S2R R13, SR_TID.X ;  /* 0x00000000000d7919 */ /* 0x000e620000002100 */
[----:B------:R-:W-:-:S04]  /*2e140*/  IADD3 R31, P6, PT, R31, UR11, RZ ;  /* 0x0000000b1f1f7c10 */ /* 0x000fc8000ffde0ff */
[----:B------:R-:W-:Y:S02]  /*2e150*/  IADD3.X R32, PT, PT, R32, UR12, RZ, P6, !PT ;  /* 0x0000000c20207c10 */ /* 0x000fe4000b7fe4ff */
[----:B------:R-:W-:Y:S01]  /*2e160*/  IADD3 R33, P6, PT, R33, UR11, RZ ;  /* 0x0000000b21217c10 */ /* 0x000fe2000ffde0ff */
[----:B------:R-:W-:Y:S02]  /*2e170*/  IMAD.MOV.U32 R126, RZ, RZ, R31 ;  /* 0x000000ffff7e7224 */ /* 0x000fe400078e001f */
[----:B------:R-:W-:Y:S01]  /*2e180*/  IMAD.MOV.U32 R127, RZ, RZ, R32 ;  /* 0x000000ffff7f7224 */ /* 0x000fe200078e0020 */
[----:B------:R-:W-:-:S04]  /*2e190*/  IADD3.X R34, PT, PT, R34, UR12, RZ, P6, !PT ;  /* 0x0000000c22227c10 */ /* 0x000fc8000b7fe4ff */
[----:B------:R3:W-:Y:S01]  /*2e1a0*/  LDGSTS.E [R124+-0x80000], desc[UR22][R126.64], P4 ;  /* 0x800000007e7c7fae */ /* 0x0007e2000a1a1016 */
[----:B-1----:R-:W-:Y:S01]  /*2e1b0*/  SHF.R.U32.HI R12, RZ, 0x6, R13 ;  /* 0x00000006ff0c7819 */ /* 0x002fe2000001160d */
[----:B---3--:R-:W-:-:S03]  /*2e1c0*/  IMAD.MOV.U32 R126, RZ, RZ, R33 ;  /* 0x000000ffff7e7224 */ /* 0x008fc600078e0021 */
[----:B------:R-:W-:Y:S01]  /*2e1d0*/  SGXT.U32 R12, R12, 0x1 ;  /* 0x000000010c0c781a */ /* 0x000fe20000000000 */
[----:B------:R-:W-:-:S03]  /*2e1e0*/  IMAD.MOV.U32 R127, RZ, RZ, R34 ;  /* 0x000000ffff7f7224 */ /* 0x000fc600078e0022 */
[----:B------:R-:W-:Y:S02]  /*2e1f0*/  LOP3.LUT R12, R12, 0x32, RZ, 0xfc, !PT ;  /* 0x000000320c0c7812 */ /* 0x000fe400078efcff */
[----:B------:R1:W-:Y:S01]  /*2e200*/  LDGSTS.E [R124+-0x7fff8], desc[UR22][R126.64], P5 ;  /* 0x800080007e7c7fae */ /* 0x0003e2000a9a1016 */
[----:B------:R-:W-:Y:S02]  /*2e210*/  SHF.R.U32.HI R13, RZ, 0x6, R13 ;  /* 0x00000006ff0d7819 */ /* 0x000fe4000001160d */
[----:B------:R-:W-:Y:S02]  /*2e220*/  ISETP.GE.AND P5, PT, R12, UR5, PT ;  /* 0x000000050c007c0c */ /* 0x000fe4000bfa6270 */
[----:B------:R-:W3:Y:S01]  /*2e230*/  S2R R12, SR_TID.X ;  /* 0x00000000000c7919 */ /* 0x000ee20000002100 */
        /* <DEDUP_REMOVED lines=15> */
[----:B---3--:R-:W-:-:S04]  /*2e330*/  SHF.R.U32.HI R13, RZ, 0x6, R12 ;  /* 0x00000006ff0d7819 */ /* 0x008fc8000001160c */
        /* <DEDUP_REMOVED lines=18> */
[----:B--2---:R-:W-:Y:S02]  /*2e460*/  IADD3 R124, PT, PT, R0, 0x100000, R124 ;  /* 0x00100000007c7810 */ /* 0x004fe40007ffe07c */
        /* <DEDUP_REMOVED lines=55> */
[----:B------:R-:W-:Y:S02]  /*2e7e0*/  IADD3 R39, P6, PT, R39, UR11, RZ ;  /* 0x0000000b27277c10 */ /* 0x000fe4000ffde0ff */
[----:B------:R-:W3:Y:S02]  /*2e7f0*/  LDL.LU R17, [R1+0xc] ;  /* 0x00000c0001117983 */ /* 0x000ee40000300800 */
[----:B------:R-:W-:Y:S02]  /*2e800*/  IADD3.X R40, PT, PT, R40, UR12, RZ, P6, !PT ;  /* 0x0000000c28287c10 */ /* 0x000fe4000b7fe4ff */
[----:B------:R-:W-:Y:S01]  /*2e810*/  IADD3 R41, P6, PT, R41, UR11, RZ ;  /* 0x0000000b29297c10 */ /* 0x000fe2000ffde0ff */
[----:B------:R-:W-:-:S02]  /*2e820*/  IMAD.MOV.U32 R126, RZ, RZ, R39 ;  /* 0x000000ffff7e7224 */ /* 0x000fc400078e0027 */
        /* <DEDUP_REMOVED lines=8> */
[----:B------:R1:W-:Y:S02]  /*2e8b0*/  LDGSTS.E [R124+-0x7fff8], desc[UR22][R126.64], P5 ;  /* 0x800080007e7c7fae */ /* 0x0003e4000a9a1016 */
[----:B------:R-:W-:Y:S02]  /*2e8c0*/  ISETP.GE.AND P5, PT, R12, UR5, PT ;  /* 0x000000050c007c0c */ /* 0x000fe4000bfa6270 */
[----:B------:R-:W4:Y:S01]  /*2e8d0*/  S2R R12, SR_TID.X ;  /* 0x00000000000c7919 */ /* 0x000f220000002100 */
[----:B------:R-:W-:-:S04]  /*2e8e0*/  SHF.R.U32.HI R13, RZ, 0x6, R13 ;  /* 0x00000006ff0d7819 */ /* 0x000fc8000001160d */
        /* <DEDUP_REMOVED lines=10> */
[--C-:B----4-:R-:W-:Y:S02]  /*2e990*/  SHF.R.U32.HI R13, RZ, 0x6, R12.reuse ;  /* 0x00000006ff0d7819 */ /* 0x110fe4000001160c */
[----:B------:R-:W-:Y:S02]  /*2e9a0*/  SHF.R.U32.HI R12, RZ, 0x6, R12 ;  /* 0x00000006ff0c7819 */ /* 0x000fe4000001160c */
[----:B------:R-:W-:Y:S02]  /*2e9b0*/  IADD3 R73, P6, PT, R73, UR11, RZ ;  /* 0x0000000b49497c10 */ /* 0x000fe4000ffde0ff */
[----:B------:R-:W-:Y:S02]  /*2e9c0*/  ISETP.NE.U32.AND P4, PT, R126, RZ, PT ;  /* 0x000000ff7e00720c */ /* 0x000fe40003f85070 */
[----:B------:R-:W-:Y:S01]  /*2e9d0*/  SGXT.U32 R12, R12, 0x1 ;  /* 0x000000010c0c781a */ /* 0x000fe20000000000 */
[----:B------:R-:W-:Y:S01]  /*2e9e0*/  IMAD.MOV.U32 R126, RZ, RZ, R71 ;  /* 0x000000ffff7e7224 */ /* 0x000fe200078e0047 */
[----:B------:R-:W-:Y:S01]  /*2e9f0*/  IADD3.X R74, PT, PT, R74, UR12, RZ, P6, !PT ;  /* 0x0000000c4a4a7c10 */ /* 0x000fe2000b7fe4ff */
[----:B------:R-:W-:Y:S01]  /*2ea00*/  IMAD.MOV.U32 R127, RZ, RZ, R72 ;  /* 0x000000ffff7f7224 */ /* 0x000fe200078e0048 */
[----:B------:R-:W-:-:S02]  /*2ea10*/  LOP3.LUT R12, R12, 0x1e, RZ, 0xfc, !PT ;  /* 0x0000001e0c0c7812 */ /* 0x000fc400078efcff */
[----:B------:R-:W-:Y:S02]  /*2ea20*/  SGXT.U32 R13, R13, 0x1 ;  /* 0x000000010d0d781a */ /* 0x000fe40000000000 */
[----:B------:R1:W-:Y:S01]  /*2ea30*/  LDGSTS.E [R124+-0x7e000], desc[UR22][R126.64], P5 ;  /* 0x820000007e7c7fae */ /* 0x0003e2000a9a1016 */
[----:B------:R-:W-:Y:S02]  /*2ea40*/  ISETP.GE.AND P5, PT, R12, UR5, PT ;  /* 0x000000050c007c0c */ /* 0x000fe4000bfa6270 */
[----:B------:R-:W-:Y:S01]  /*2ea50*/  LOP3.LUT R13, R13, 0x1c, RZ, 0xfc, !PT ;  /* 0x0000001c0d0d7812 */ /* 0x000fe200078efcff */
[----:B------:R-:W4:Y:S01]  /*2ea60*/  S2R R12, SR_TID.X ;  /* 0x00000000000c7919 */ /* 0x000f220000002100 */
[----:B-1----:R-:W-:Y:S02]  /*2ea70*/  IMAD.MOV.U32 R126, RZ, RZ, R73 ;  /* 0x000000ffff7e7224 */ /* 0x002fe400078e0049 */
[----:B------:R-:W-:-:S05]  /*2ea80*/  IMAD.MOV.U32 R127, RZ, RZ, R74 ;  /* 0x000000ffff7f7224 */ /* 0x000fca00078e004a */
[----:B------:R1:W-:Y:S01]  /*2ea90*/  LDGSTS.E [R124+-0x7dff8], desc[UR22][R126.64], P4 ;  /* 0x820080007e7c7fae */ /* 0x0003e2000a1a1016 */
[----:B------:R-:W-:Y:S02]  /*2eaa0*/  ISETP.GE.AND P4, PT, R13, UR5, PT ;  /* 0x000000050d007c0c */ /* 0x000fe4000bf86270 */
[----:B------:R-:W-:Y:S01]  /*2eab0*/  IADD3 R43, P6, PT, R43, UR11, RZ ;  /* 0x0000000b2b2b7c10 */ /* 0x000fe2000ffde0ff */
[----:B------:R-:W3:Y:S01]  /*2eac0*/  LDL.LU R13, [R1+0x10] ;  /* 0x00001000010d7983 */ /* 0x000ee20000300800 */
[----:B-1----:R-:W-:-:S03]  /*2ead0*/  SEL R124, RZ, 0x4, P4 ;  /* 0x00000004ff7c7807 */ /* 0x002fc60002000000 */
[----:B------:R-:W-:Y:S01]  /*2eae0*/  IMAD.MOV.U32 R126, RZ, RZ, R43 ;  /* 0x000000ffff7e7224 */ /* 0x000fe200078e002b */
[----:B------:R-:W-:Y:S01]  /*2eaf0*/  IADD3.X R44, PT, PT, R44, UR12, RZ, P6, !PT ;  /* 0x0000000c2c2c7c10 */ /* 0x000fe2000b7fe4ff */
[----:B------:R-:W3:Y:S01]  /*2eb00*/  LDL.LU R15, [R1+0x2c] ;  /* 0x00002c00010f7983 */ /* 0x000ee20000300800 */
[----:B------:R-:W-:-:S04]  /*2eb10*/  SEL R124, R124, RZ, !P3 ;  /* 0x000000ff7c7c7207 */ /* 0x000fc80005800000 */
[----:B------:R-:W-:Y:S02]  /*2eb20*/  ISETP.NE.U32.AND P4, PT, R124, RZ, PT ;  /* 0x000000ff7c00720c */ /* 0x000fe40003f85070 */
[----:B------:R-:W-:-:S04]  /*2eb30*/  SEL R124, RZ, 0x4, P5 ;  /* 0x00000004ff7c7807 */ /* 0x000fc80002800000 */
[----:B------:R-:W-:-:S04]  /*2eb40*/  SEL R124, R124, RZ, !P3 ;  /* 0x000000ff7c7c7207 */ /* 0x000fc80005800000 */
[----:B------:R-:W-:Y:S01]  /*2eb50*/  ISETP.NE.U32.AND P5, PT, R124, RZ, PT ;  /* 0x000000ff7c00720c */ /* 0x000fe20003fa5070 */
[----:B------:R-:W-:Y:S02]  /*2eb60*/  IMAD.U32 R124, RZ, RZ, UR16 ;  /* 0x00000010ff7c7e24 */ /* 0x000fe4000f8e00ff */
[----:B------:R-:W-:Y:S01]  /*2eb70*/  IMAD.MOV.U32 R127, RZ, RZ, R44 ;  /* 0x000000ffff7f7224 */ /* 0x000fe200078e002c */
[----:B------:R-:W-:-:S04]  /*2eb80*/  IADD3 R45, P6, PT, R45, UR11, RZ ;  /* 0x0000000b2d2d7c10 */ /* 0x000fc8000ffde0ff */
[----:B------:R-:W-:Y:S02]  /*2eb90*/  IADD3.X R46, PT, PT, R46, UR12, RZ, P6, !PT ;  /* 0x0000000c2e2e7c10 */ /* 0x000fe4000b7fe4ff */
[----:B--2---:R-:W-:Y:S02]  /*2eba0*/  IADD3 R124, PT, PT, R0, 0x100000, R124 ;  /* 0x00100000007c7810 */ /* 0x004fe40007ffe07c */
[--C-:B----4-:R-:W-:Y:S02]  /*2ebb0*/  SHF.R.U32.HI R0, RZ, 0x6, R12.reuse ;  /* 0x00000006ff007819 */ /* 0x110fe4000001160c */
[----:B------:R-:W-:Y:S01]  /*2ebc0*/  SHF.R.U32.HI R12, RZ, 0x6, R12 ;  /* 0x00000006ff0c7819 */ /* 0x000fe2000001160c */
[----:B------:R1:W-:Y:S03]  /*2ebd0*/  LDGSTS.E [R124+-0x80000], desc[UR22][R126.64], P4 ;  /* 0x800000007e7c7fae */ /* 0x0003e6000a1a1016 */
[----:B------:R-:W-:-:S04]  /*2ebe0*/  SGXT.U32 R12, R12, 0x1 ;  /* 0x000000010c0c781a */ /* 0x000fc80000000000 */
[----:B------:R-:W-:-:S04]  /*2ebf0*/  LOP3.LUT R12, R12, 0x3c, RZ, 0xfc, !PT ;  /* 0x0000003c0c0c7812 */ /* 0x000fc800078efcff */
[----:B------:R-:W-:Y:S02]  /*2ec00*/  ISETP.GE.AND P4, PT, R12, UR5, PT ;  /* 0x000000050c007c0c */ /* 0x000fe4000bf86270 */
[----:B------:R-:W2:Y:S04]  /*2ec10*/  LDL.LU R12, [R1+0x30] ;  /* 0x00003000010c7983 */ /* 0x000ea80000300800 */
[----:B------:R-:W4:Y:S04]  /*2ec20*/  LDL.LU R48, [R1+0x4c] ;  /* 0x00004c0001307983 */ /* 0x000f280000300800 */
[----:B------:R-:W2:Y:S01]  /*2ec30*/  LDL.LU R18, [R1+0x50] ;  /* 0x0000500001127983 */ /* 0x000ea20000300800 */
[----:B------:R-:W-:Y:S01]  /*2ec40*/  SGXT.U32 R0, R0, 0x1 ;  /* 0x000000010000781a */ /* 0x000fe20000000000 */
[----:B-1----:R-:W-:-:S02]  /*2ec50*/  IMAD.MOV.U32 R126, RZ, RZ, R45 ;  /* 0x000000ffff7e7224 */ /* 0x002fc400078e002d */
[----:B------:R-:W-:Y:S01]  /*2ec60*/  IMAD.MOV.U32 R127, RZ, RZ, R46 ;  /* 0x000000ffff7f7224 */ /* 0x000fe200078e002e */
[----:B------:R-:W-:-:S04]  /*2ec70*/  LOP3.LUT R0, R0, 0x3e, RZ, 0xfc, !PT ;  /* 0x0000003e00007812 */ /* 0x000fc800078efcff */
[----:B------:R1:W-:Y:S01]  /*2ec80*/  LDGSTS.E [R124+-0x7fff8], desc[UR22][R126.64], P5 ;  /* 0x800080007e7c7fae */ /* 0x0003e2000a9a1016 */
[----:B------:R-:W-:Y:S02]  /*2ec90*/  ISETP.GE.AND P5, PT, R0, UR5, PT ;  /* 0x0000000500007c0c */ /* 0x000fe4000bfa6270 */
[----:B------:R-:W1:Y:S01]  /*2eca0*/  S2R R0, SR_TID.X ;  /* 0x0000000000007919 */ /* 0x000e620000002100 */
[----:B------:R-:W-:Y:S02]  /*2ecb0*/  IADD3 R75, P6, PT, R75, UR11, RZ ;  /* 0x0000000b4b4b7c10 */ /* 0x000fe4000ffde0ff */
[----:B-1----:R-:W-:Y:S02]  /*2ecc0*/  SEL R127, RZ, 0x4, P4 ;  /* 0x00000004ff7f7807 */ /* 0x002fe40002000000 */
[----:B------:R-:W-:Y:S02]  /*2ecd0*/  SEL R126, RZ, 0x4, P5 ;  /* 0x00000004ff7e7807 */ /* 0x000fe40002800000 */
[----:B------:R-:W-:-:S02]  /*2ece0*/  SEL R127, R127, RZ, !P3 ;  /* 0x000000ff7f7f7207 */ /* 0x000fc40005800000 */
[----:B------:R-:W-:Y:S02]  /*2ecf0*/  SEL R126, R126, RZ, !P3 ;  /* 0x000000ff7e7e7207 */ /* 0x000fe40005800000 */
        /* <DEDUP_REMOVED lines=10> */
[----:B------:R1:W-:Y:S01]  /*2eda0*/  LDGSTS.E [R124+-0x7dff8], desc[UR22][R126.64], P4 ;  /* 0x820080007e7c7fae */ /* 0x0003e2000a1a1016 */
[----:B------:R-:W-:-:S03]  /*2edb0*/  IADD3 R87, P5, PT, R87, UR13, RZ ;  /* 0x0000000d57577c10 */ /* 0x000fc6000ffbe0ff */
[----:B------:R-:W0:Y:S01]  /*2edc0*/  LDGDEPBAR ;  /* 0x00000000000079af */ /* 0x000e220000000000 */
[----:B-1----:R-:W-:Y:S02]  /*2edd0*/  LOP3.LUT R124, R0, 0x3f, RZ, 0xc0, !PT ;  /* 0x0000003f007c7812 */ /* 0x002fe400078ec0ff */
[----:B------:R-:W-:Y:S01]  /*2ede0*/  IADD3.X R88, PT, PT, R88, UR14, RZ, P5, !PT ;  /* 0x0000000e58587c10 */ /* 0x000fe2000affe4ff */
[----:B------:R-:W2:Y:S01]  /*2edf0*/  LDL.LU R0, [R1+0x70] ;  /* 0x0000700001007983 */ /* 0x000ea20000300800 */
[----:B------:R-:W-:Y:S02]  /*2ee00*/  ISETP.GE.AND P4, PT, R124, UR5, PT ;  /* 0x000000057c007c0c */ /* 0x000fe4000bf86270 */
[----:B------:R-:W-:Y:S01]  /*2ee10*/  IADD3 R100, P5, PT, R100, UR13, RZ ;  /* 0x0000000d64647c10 */ /* 0x000fe2000ffbe0ff */
[----:B------:R-:W2:Y:S01]  /*2ee20*/  LDL.LU R16, [R1+0x90] ;  /* 0x0000900001107983 */ /* 0x000ea20000300800 */
[----:B------:R-:W-:Y:S02]  /*2ee30*/  SEL R124, RZ, 0x4, P4 ;  /* 0x00000004ff7c7807 */ /* 0x000fe40002000000 */
[----:B------:R-:W-:-:S02]  /*2ee40*/  IADD3 R79, P4, PT, R79, UR13, RZ ;  /* 0x0000000d4f4f7c10 */ /* 0x000fc4000ff9e0ff */
[----:B------:R-:W-:Y:S02]  /*2ee50*/  SEL R124, R124, RZ, !P3 ;  /* 0x000000ff7c7c7207 */ /* 0x000fe40005800000 */
[----:B------:R-:W-:Y:S02]  /*2ee60*/  IADD3.X R80, PT, PT, R80, UR14, RZ, P4, !PT ;  /* 0x0000000e50507c10 */ /* 0x000fe4000a7fe4ff */
[----:B------:R-:W-:Y:S01]  /*2ee70*/  ISETP.NE.U32.AND P3, PT, R124, RZ, PT ;  /* 0x000000ff7c00720c */ /* 0x000fe20003f65070 */
[----:B------:R-:W-:Y:S01]  /*2ee80*/  ULEA UR5, UR18, UR7, 0x11 ;  /* 0x0000000712057291 */ /* 0x000fe2000f8e88ff */
[----:B------:R-:W-:Y:S01]  /*2ee90*/  IADD3 R94, P4, PT, R94, UR13, RZ ;  /* 0x0000000d5e5e7c10 */ /* 0x000fe2000ff9e0ff */
[----:B------:R-:W-:-:S03]  /*2eea0*/  IMAD.MOV.U32 R126, RZ, RZ, R79 ;  /* 0x000000ffff7e7224 */ /* 0x000fc600078e004f */
[----:B------:R-:W-:Y:S02]  /*2eeb0*/  IADD3.X R95, PT, PT, R95, UR14, RZ, P4, !PT ;  /* 0x0000000e5f5f7c10 */ /* 0x000fe4000a7fe4ff */
[----:B------:R-:W-:Y:S01]  /*2eec0*/  IADD3 R106, P4, PT, R106, UR13, RZ ;  /* 0x0000000d6a6a7c10 */ /* 0x000fe2000ff9e0ff */
[----:B------:R-:W-:Y:S02]  /*2eed0*/  VIADD R124, R14, UR5 ;  /* 0x000000050e7c7c36 */ /* 0x000fe40008000000 */
[----:B------:R-:W-:Y:S01]  /*2eee0*/  IMAD.MOV.U32 R127, RZ, RZ, R80 ;  /* 0x000000ffff7f7224 */ /* 0x000fe200078e0050 */
[----:B------:R-:W-:Y:S02]  /*2eef0*/  IADD3.X R107, PT, PT, R107, UR14, RZ, P4, !PT ;  /* 0x0000000e6b6b7c10 */ /* 0x000fe4000a7fe4ff */
[----:B------:R-:W-:Y:S02]  /*2ef00*/  IADD3.X R101, PT, PT, R101, UR14, RZ, P5, !PT ;  /* 0x0000000e65657c10 */ /* 0x000fe4000affe4ff */
[----:B------:R-:W-:Y:S01]  /*2ef10*/  IADD3 R117, P4, PT, R117, UR13, RZ ;  /* 0x0000000d75757c10 */ /* 0x000fe2000ff9e0ff */
[----:B------:R1:W-:Y:S01]  /*2ef20*/  LDGSTS.E [R124], desc[UR22][R126.64], P3 ;  /* 0x000000007e7c7fae */ /* 0x0003e200099a1016 */
[----:B------:R-:W-:-:S02]  /*2ef30*/  IADD3 R112, P5, PT, R112, UR13, RZ ;  /* 0x0000000d70707c10 */ /* 0x000fc4000ffbe0ff */
[----:B------:R-:W-:Y:S02]  /*2ef40*/  IADD3.X R118, PT, PT, R118, UR14, RZ, P4, !PT ;  /* 0x0000000e76767c10 */ /* 0x000fe4000a7fe4ff */
[----:B------:R-:W-:Y:S02]  /*2ef50*/  IADD3.X R113, PT, PT, R113, UR14, RZ, P5, !PT ;  /* 0x0000000e71717c10 */ /* 0x000fe4000affe4ff */
[----:B------:R-:W-:Y:S01]  /*2ef60*/  IADD3 R129, P5, PT, R129, UR13, RZ ;  /* 0x0000000d81817c10 */ /* 0x000fe2000ffbe0ff */
[----:B-1----:R-:W-:Y:S02]  /*2ef70*/  IMAD.MOV.U32 R126, RZ, RZ, R87 ;  /* 0x000000ffff7e7224 */ /* 0x002fe400078e0057 */
[----:B------:R-:W-:Y:S01]  /*2ef80*/  IMAD.MOV.U32 R127, RZ, RZ, R88 ;  /* 0x000000ffff7f7224 */ /* 0x000fe200078e0058 */
[----:B------:R-:W-:-:S04]  /*2ef90*/  IADD3.X R128, PT, PT, R128, UR14, RZ, P5, !PT ;  /* 0x0000000e80807c10 */ /* 0x000fc8000affe4ff */
[----:B------:R1:W-:Y:S01]  /*2efa0*/  LDGSTS.E [R124+0x400], desc[UR22][R126.64], P3 ;  /* 0x004000007e7c7fae */ /* 0x0003e200099a1016 */
[----:B------:R-:W-:-:S03]  /*2efb0*/  IADD3 R137, P4, PT, R137, UR13, RZ ;  /* 0x0000000d89897c10 */ /* 0x000fc6000ff9e0ff */
[----:B------:R-:W-:Y:S04]  /*2efc0*/  LDGSTS.E [R124+0x800], desc[UR22][R94.64], P3 ;  /* 0x008000005e7c7fae */ /* 0x000fe800099a1016 */
[----:B------:R-:W-:Y:S01]  /*2efd0*/  LDGSTS.E [R124+0xc00], desc[UR22][R100.64], P3 ;  /* 0x00c00000647c7fae */ /* 0x000fe200099a1016 */
[----:B-1----:R-:W-:-:S03]  /*2efe0*/  IMAD.MOV.U32 R126, RZ, RZ, R117 ;  /* 0x000000ffff7e7224 */ /* 0x002fc600078e0075 */
[----:B------:R-:W-:Y:S01]  /*2eff0*/  LDGSTS.E [R124+0x1000], desc[UR22][R106.64], P3 ;  /* 0x010000006a7c7fae */ /* 0x000fe200099a1016 */
[----:B------:R-:W-:-:S03]  /*2f000*/  IMAD.MOV.U32 R127, RZ, RZ, R118 ;  /* 0x000000ffff7f7224 */ /* 0x000fc600078e0076 */
[----:B------:R-:W-:Y:S01]  /*2f010*/  LDGSTS.E [R124+0x1400], desc[UR22][R112.64], P3 ;  /* 0x01400000707c7fae */ /* 0x000fe200099a1016 */
[----:B------:R-:W-:-:S03]  /*2f020*/  IADD3.X R136, PT, PT, R136, UR14, RZ, P4, !PT ;  /* 0x0000000e88887c10 */ /* 0x000fc6000a7fe4ff */
[----:B------:R1:W-:Y:S01]  /*2f030*/  LDGSTS.E [R124+0x1800], desc[UR22][R126.64], P3 ;  /* 0x018000007e7c7fae */ /* 0x0003e200099a1016 */
[----:B------:R-:W-:Y:S02]  /*2f040*/  IADD3 R145, P5, PT, R145, UR13, RZ ;  /* 0x0000000d91917c10 */ /* 0x000fe4000ffbe0ff */
[----:B------:R-:W-:Y:S02]  /*2f050*/  IADD3 R153, P4, PT, R153, UR13, RZ ;  /* 0x0000000d99997c10 */ /* 0x000fe4000ff9e0ff */
[----:B------:R-:W-:Y:S01]  /*2f060*/  IADD3.X R144, PT, PT, R144, UR14, RZ, P5, !PT ;  /* 0x0000000e90907c10 */ /* 0x000fe2000affe4ff */
[----:B-1----:R-:W-:Y:S02]  /*2f070*/  IMAD.MOV.U32 R126, RZ, RZ, R129 ;  /* 0x000000ffff7e7224 */ /* 0x002fe400078e0081 */
[----:B------:R-:W-:-:S05]  /*2f080*/  IMAD.MOV.U32 R127, RZ, RZ, R128 ;  /* 0x000000ffff7f7224 */ /* 0x000fca00078e0080 */
[----:B------:R1:W-:Y:S01]  /*2f090*/  LDGSTS.E [R124+0x1c00], desc[UR22][R126.64], P3 ;  /* 0x01c000007e7c7fae */ /* 0x0003e200099a1016 */
[----:B------:R-:W-:Y:S02]  /*2f0a0*/  IADD3.X R152, PT, PT, R152, UR14, RZ, P4, !PT ;  /* 0x0000000e98987c10 */ /* 0x000fe4000a7fe4ff */
[----:B------:R-:W-:Y:S01]  /*2f0b0*/  IADD3 R161, P5, PT, R161, UR13, RZ ;  /* 0x0000000da1a17c10 */ /* 0x000fe2000ffbe0ff */
        /* <DEDUP_REMOVED lines=59> */
[----:B---3--:R-:W-:Y:S01]  /*2f470*/  IADD3 R13, P5, PT, R13, UR13, RZ ;  /* 0x0000000d0d0d7c10 */ /* 0x008fe2000ffbe0ff */
[----:B-1----:R-:W-:Y:S02]  /*2f480*/  IMAD.MOV.U32 R126, RZ, RZ, R233 ;  /* 0x000000ffff7e7224 */ /* 0x002fe400078e00e9 */
[----:B------:R-:W-:-:S05]  /*2f490*/  IMAD.MOV.U32 R127, RZ, RZ, R232 ;  /* 0x000000ffff7f7224 */ /* 0x000fca00078e00e8 */
[----:B------:R1:W-:Y:S01]  /*2f4a0*/  LDGSTS.E [R124+0x5000], desc[UR22][R126.64], P3 ;  /* 0x050000007e7c7fae */ /* 0x0003e200099a1016 */
[----:B------:R-:W-:Y:S02]  /*2f4b0*/  IADD3.X R17, PT, PT, R17, UR14, RZ, P5, !PT ;  /* 0x0000000e11117c10 */ /* 0x000fe4000affe4ff */
[----:B--2---:R-:W-:Y:S01]  /*2f4c0*/  IADD3 R12, P4, PT, R12, UR13, RZ ;  /* 0x0000000d0c0c7c10 */ /* 0x004fe2000ff9e0ff */
[----:B-1----:R-:W-:Y:S02]  /*2f4d0*/  IMAD.MOV.U32 R126, RZ, RZ, R241 ;  /* 0x000000ffff7e7224 */ /* 0x002fe400078e00f1 */
[----:B------:R-:W-:-:S05]  /*2f4e0*/  IMAD.MOV.U32 R127, RZ, RZ, R240 ;  /* 0x000000ffff7f7224 */ /* 0x000fca00078e00f0 */
[----:B------:R1:W-:Y:S01]  /*2f4f0*/  LDGSTS.E [R124+0x5400], desc[UR22][R126.64], P3 ;  /* 0x054000007e7c7fae */ /* 0x0003e200099a1016 */
[----:B------:R-:W-:-:S03]  /*2f500*/  IADD3.X R15, PT, PT, R15, UR14, RZ, P4, !PT ;  /* 0x0000000e0f0f7c10 */ /* 0x000fc6000a7fe4ff */
[----:B------:R2:W-:Y:S01]  /*2f510*/  STL [R1+0x10], R13 ;  /* 0x0000100d01007387 */ /* 0x0005e20000100800 */
[----:B-1----:R-:W-:Y:S02]  /*2f520*/  IMAD.MOV.U32 R126, RZ, RZ, R249 ;  /* 0x000000ffff7e7224 */ /* 0x002fe400078e00f9 */
[----:B------:R-:W-:Y:S01]  /*2f530*/  IMAD.MOV.U32 R127, RZ, RZ, R248 ;  /* 0x000000ffff7f7224 */ /* 0x000fe200078e00f8 */
[----:B------:R1:W-:Y:S01]  /*2f540*/  STL [R1+0xc], R17 ;  /* 0x00000c1101007387 */ /* 0x0003e20000100800 */
[----:B------:R-:W-:-:S03]  /*2f550*/  IADD3 R18, P5, PT, R18, UR13, RZ ;  /* 0x0000000d12127c10 */ /* 0x000fc6000ffbe0ff */
[----:B------:R3:W-:Y:S01]  /*2f560*/  LDGSTS.E [R124+0x5800], desc[UR22][R126.64], P3 ;  /* 0x058000007e7c7fae */ /* 0x0007e200099a1016 */
[----:B----4-:R-:W-:Y:S01]  /*2f570*/  IADD3.X R48, PT, PT, R48, UR14, RZ, P5, !PT ;  /* 0x0000000e30307c10 */ /* 0x010fe2000affe4ff */
[----:B---3--:R-:W-:Y:S02]  /*2f580*/  IMAD.MOV.U32 R126, RZ, RZ, R13 ;  /* 0x000000ffff7e7224 */ /* 0x008fe400078e000d */
[----:B------:R-:W-:Y:S01]  /*2f590*/  IMAD.MOV.U32 R127, RZ, RZ, R17 ;  /* 0x000000ffff7f7224 */ /* 0x000fe200078e0011 */
[----:B--2---:R-:W2:Y:S04]  /*2f5a0*/  LDL.LU R13, [R1+0x6c] ;  /* 0x00006c00010d7983 */ /* 0x004ea80000300800 */
[----:B-1----:R-:W3:Y:S04]  /*2f5b0*/  LDL.LU R17, [R1+0x8c] ;  /* 0x00008c0001117983 */ /* 0x002ee80000300800 */
[----:B------:R1:W-:Y:S04]  /*2f5c0*/  LDGSTS.E [R124+0x5c00], desc[UR22][R126.64], P3 ;  /* 0x05c000007e7c7fae */ /* 0x0003e800099a1016 */
[----:B------:R4:W-:Y:S04]  /*2f5d0*/  STL [R1+0x30], R12 ;  /* 0x0000300c01007387 */ /* 0x0009e80000100800 */
[----:B------:R4:W-:Y:S01]  /*2f5e0*/  STL [R1+0x2c], R15 ;  /* 0x00002c0f01007387 */ /* 0x0009e20000100800 */
[----:B-1----:R-:W-:-:S02]  /*2f5f0*/  IMAD.MOV.U32 R126, RZ, RZ, R12 ;  /* 0x000000ffff7e7224 */ /* 0x002fc400078e000c */
[----:B------:R-:W-:Y:S01]  /*2f600*/  IMAD.MOV.U32 R127, RZ, RZ, R15 ;  /* 0x000000ffff7f7224 */ /* 0x000fe200078e000f */
[----:B------:R1:W-:Y:S04]  /*2f610*/  STL [R1+0x50], R18 ;  /* 0x0000501201007387 */ /* 0x0003e80000100800 */
[----:B----4-:R-:W4:Y:S04]  /*2f620*/  LDL.LU R12, [R1+0xb0] ;  /* 0x0000b000010c7983 */ /* 0x010f280000300800 */
[----:B------:R1:W-:Y:S04]  /*2f630*/  STL [R1+0x4c], R48 ;  /* 0x00004c3001007387 */ /* 0x0003e80000100800 */
[----:B------:R1:W-:Y:S04]  /*2f640*/  LDGSTS.E [R124+0x6000], desc[UR22][R126.64], P3 ;  /* 0x060000007e7c7fae */ /* 0x0003e800099a1016 */
[----:B------:R-:W4:Y:S01]  /*2f650*/  LDL.LU R15, [R1+0xd0] ;  /* 0x0000d000010f7983 */ /* 0x000f220000300800 */
[----:B-1----:R-:W-:-:S03]  /*2f660*/  IMAD.MOV.U32 R126, RZ, RZ, R18 ;  /* 0x000000ffff7e7224 */ /* 0x002fc600078e0012 */
[----:B------:R-:W4:Y:S01]  /*2f670*/  LDL.LU R18, [R1+0xac] ;  /* 0x0000ac0001127983 */ /* 0x000f220000300800 */
[----:B------:R-:W-:-:S03]  /*2f680*/  IMAD.MOV.U32 R127, RZ, RZ, R48 ;  /* 0x000000ffff7f7224 */ /* 0x000fc600078e0030 */
[----:B------:R-:W4:Y:S01]  /*2f690*/  LDL.LU R48, [R1+0xcc] ;  /* 0x0000cc0001307983 */ /* 0x000f220000300800 */
[----:B------:R-:W-:Y:S02]  /*2f6a0*/  IADD3 R0, P4, PT, R0, UR13, RZ ;  /* 0x0000000d00007c10 */ /* 0x000fe4000ff9e0ff */
[----:B------:R-:W-:Y:S01]  /*2f6b0*/  IADD3 R16, P5, PT, R16, UR13, RZ ;  /* 0x0000000d10107c10 */ /* 0x000fe2000ffbe0ff */
[----:B------:R1:W-:Y:S04]  /*2f6c0*/  LDGSTS.E [R124+0x6400], desc[UR22][R126.64], P3 ;  /* 0x064000007e7c7fae */ /* 0x0003e800099a1016 */
[----:B------:R2:W-:Y:S01]  /*2f6d0*/  STL [R1+0x70], R0 ;  /* 0x0000700001007387 */ /* 0x0005e20000100800 */
[----:B-1----:R-:W-:Y:S01]  /*2f6e0*/  IMAD.MOV.U32 R126, RZ, RZ, R0 ;  /* 0x000000ffff7e7224 */ /* 0x002fe200078e0000 */
[----:B--2---:R-:W-:-:S02]  /*2f6f0*/  IADD3.X R13, PT, PT, R13, UR14, RZ, P4, !PT ;  /* 0x0000000e0d0d7c10 */ /* 0x004fc4000a7fe4ff */
[----:B---3--:R-:W-:-:S03]  /*2f700*/  IADD3.X R17, PT, PT, R17, UR14, RZ, P5, !PT ;  /* 0x0000000e11117c10 */ /* 0x008fc6000affe4ff */
[----:B------:R-:W-:Y:S01]  /*2f710*/  IMAD.MOV.U32 R127, RZ, RZ, R13 ;  /* 0x000000ffff7f7224 */ /* 0x000fe200078e000d */
[----:B------:R1:W-:Y:S04]  /*2f720*/  STL [R1+0x6c], R13 ;  /* 0x00006c0d01007387 */ /* 0x0003e80000100800 */
[----:B------:R2:W-:Y:S04]  /*2f730*/  STL [R1+0x90], R16 ;  /* 0x0000901001007387 */ /* 0x0005e80000100800 */
[----:B------:R-:W3:Y:S04]  /*2f740*/  LDL.LU R0, [R1+0xf0] ;  /* 0x0000f00001007983 */ /* 0x000ee80000300800 */
[----:B------:R2:W-:Y:S04]  /*2f750*/  STL [R1+0x8c], R17 ;  /* 0x00008c1101007387 */ /* 0x0005e80000100800 */
[----:B------:R2:W-:Y:S04]  /*2f760*/  LDGSTS.E [R124+0x6800], desc[UR22][R126.64], P3 ;  /* 0x068000007e7c7fae */ /* 0x0005e800099a1016 */
[----:B-1----:R-:W3:Y:S01]  /*2f770*/  LDL.LU R13, [R1+0x110] ;  /* 0x00011000010d7983 */ /* 0x002ee20000300800 */
[----:B----4-:R-:W-:Y:S01]  /*2f780*/  IADD3 R12, P4, PT, R12, UR13, RZ ;  /* 0x0000000d0c0c7c10 */ /* 0x010fe2000ff9e0ff */
[----:B--2---:R-:W-:-:S02]  /*2f790*/  IMAD.MOV.U32 R126, RZ, RZ, R16 ;  /* 0x000000ffff7e7224 */ /* 0x004fc400078e0010 */
[----:B------:R-:W-:Y:S01]  /*2f7a0*/  IMAD.MOV.U32 R127, RZ, RZ, R17 ;  /* 0x000000ffff7f7224 */ /* 0x000fe200078e0011 */
[----:B------:R-:W2:Y:S01]  /*2f7b0*/  LDL.LU R16, [R1+0xec] ;  /* 0x0000ec0001107983 */ /* 0x000ea20000300800 */
[----:B------:R-:W-:-:S03]  /*2f7c0*/  IADD3 R15, P5, PT, R15, UR13, RZ ;  /* 0x0000000d0f0f7c10 */ /* 0x000fc6000ffbe0ff */
[----:B------:R-:W4:Y:S04]  /*2f7d0*/  LDL.LU R17, [R1+0x10c] ;  /* 0x00010c0001117983 */ /* 0x000f280000300800 */
[----:B------:R1:W-:Y:S01]  /*2f7e0*/  LDGSTS.E [R124+0x6c00], desc[UR22][R126.64], P3 ;  /* 0x06c000007e7c7fae */ /* 0x0003e200099a1016 */
[----:B------:R-:W-:-:S03]  /*2f7f0*/  IADD3.X R18, PT, PT, R18, UR14, RZ, P4, !PT ;  /* 0x0000000e12127c10 */ /* 0x000fc6000a7fe4ff */
[----:B------:R1:W-:Y:S01]  /*2f800*/  STL [R1+0xb0], R12 ;  /* 0x0000b00c01007387 */ /* 0x0003e20000100800 */
[----:B------:R-:W-:-:S03]  /*2f810*/  IADD3.X R48, PT, PT, R48, UR14, RZ, P5, !PT ;  /* 0x0000000e30307c10 */ /* 0x000fc6000affe4ff */
[----:B------:R1:W-:Y:S02]  /*2f820*/  STL [R1+0xac], R18 ;  /* 0x0000ac1201007387 */ /* 0x0003e40000100800 */
[----:B-1----:R-:W-:Y:S02]  /*2f830*/  IMAD.MOV.U32 R126, RZ, RZ, R12 ;  /* 0x000000ffff7e7224 */ /* 0x002fe400078e000c */
[----:B------:R-:W-:Y:S01]  /*2f840*/  IMAD.MOV.U32 R127, RZ, RZ, R18 ;  /* 0x000000ffff7f7224 */ /* 0x000fe200078e0012 */
[----:B------:R1:W-:Y:S04]  /*2f850*/  STL [R1+0xd0], R15 ;  /* 0x0000d00f01007387 */ /* 0x0003e80000100800 */
[----:B------:R-:W4:Y:S04]  /*2f860*/  LDL.LU R12, [R1+0x130] ;  /* 0x00013000010c7983 */ /* 0x000f280000300800 */
[----:B------:R1:W-:Y:S04]  /*2f870*/  STL [R1+0xcc], R48 ;  /* 0x0000cc3001007387 */ /* 0x0003e80000100800 */
[----:B------:R1:W-:Y:S04]  /*2f880*/  LDGSTS.E [R124+0x7000], desc[UR22][R126.64], P3 ;  /* 0x070000007e7c7fae */ /* 0x0003e800099a1016 */
[----:B------:R-:W4:Y:S01]  /*2f890*/  LDL.LU R18, [R1+0x150] ;  /* 0x0001500001127983 */ /* 0x000f220000300800 */
[----:B-1----:R-:W-:-:S03]  /*2f8a0*/  IMAD.MOV.U32 R126, RZ, RZ, R15 ;  /* 0x000000ffff7e7224 */ /* 0x002fc600078e000f */
[----:B------:R-:W4:Y:S01]  /*2f8b0*/  LDL.LU R15, [R1+0x12c] ;  /* 0x00012c00010f7983 */ /* 0x000f220000300800 */
[----:B------:R-:W-:-:S03]  /*2f8c0*/  IMAD.MOV.U32 R127, RZ, RZ, R48 ;  /* 0x000000ffff7f7224 */ /* 0x000fc600078e0030 */
[----:B------:R-:W4:Y:S04]  /*2f8d0*/  LDL.LU R48, [R1+0x14c] ;  /* 0x00014c0001307983 */ /* 0x000f280000300800 */
[----:B------:R1:W-:Y:S01]  /*2f8e0*/  LDGSTS.E [R124+0x7400], desc[UR22][R126.64], P3 ;  /* 0x074000007e7c7fae */ /* 0x0003e200099a1016 */
[----:B---3--:R-:W-:-:S05]  /*2f8f0*/  IADD3 R0, P4, PT, R0, UR13, RZ ;  /* 0x0000000d00007c10 */ /* 0x008fca000ff9e0ff */
[----:B------:R3:W-:Y:S01]  /*2f900*/  STL [R1+0xf0], R0 ;  /* 0x0000f00001007387 */ /* 0x0007e20000100800 */
[----:B-1----:R-:W-:Y:S01]  /*2f910*/  IMAD.MOV.U32 R126, RZ, RZ, R0 ;  /* 0x000000ffff7e7224 */ /* 0x002fe200078e0000 */
[----:B------:R-:W-:Y:S02]  /*2f920*/  IADD3 R13, P5, PT, R13, UR13, RZ ;  /* 0x0000000d0d0d7c10 */ /* 0x000fe4000ffbe0ff */
[----:B--2---:R-:W-:Y:S02]  /*2f930*/  IADD3.X R16, PT, PT, R16, UR14, RZ, P4, !PT ;  /* 0x0000000e10107c10 */ /* 0x004fe4000a7fe4ff */
[----:B----4-:R-:W-:-:S03]  /*2f940*/  IADD3.X R17, PT, PT, R17, UR14, RZ, P5, !PT ;  /* 0x0000000e11117c10 */ /* 0x010fc6000affe4ff */
[----:B------:R-:W-:Y:S01]  /*2f950*/  IMAD.MOV.U32 R127, RZ, RZ, R16 ;  /* 0x000000ffff7f7224 */ /* 0x000fe200078e0010 */
[----:B------:R1:W-:Y:S04]  /*2f960*/  STL [R1+0xec], R16 ;  /* 0x0000ec1001007387 */ /* 0x0003e80000100800 */
[----:B------:R2:W-:Y:S04]  /*2f970*/  STL [R1+0x110], R13 ;  /* 0x0001100d01007387 */ /* 0x0005e80000100800 */
[----:B---3--:R-:W3:Y:S04]  /*2f980*/  LDL.LU R0, [R1+0x170] ;  /* 0x0001700001007983 */ /* 0x008ee80000300800 */
[----:B------:R4:W-:Y:S04]  /*2f990*/  STL [R1+0x10c], R17 ;  /* 0x00010c1101007387 */ /* 0x0009e80000100800 */
[----:B------:R2:W-:Y:S04]  /*2f9a0*/  LDGSTS.E [R124+0x7800], desc[UR22][R126.64], P3 ;  /* 0x078000007e7c7fae */ /* 0x0005e800099a1016 */
[----:B-1----:R-:W3:Y:S01]  /*2f9b0*/  LDL.LU R16, [R1+0x190] ;  /* 0x0001900001107983 */ /* 0x002ee20000300800 */
[----:B------:R-:W-:Y:S01]  /*2f9c0*/  IADD3 R12, P4, PT, R12, UR13, RZ ;  /* 0x0000000d0c0c7c10 */ /* 0x000fe2000ff9e0ff */
[----:B--2---:R-:W-:-:S02]  /*2f9d0*/  IMAD.MOV.U32 R126, RZ, RZ, R13 ;  /* 0x000000ffff7e7224 */ /* 0x004fc400078e000d */
[----:B------:R-:W-:Y:S01]  /*2f9e0*/  IMAD.MOV.U32 R127, RZ, RZ, R17 ;  /* 0x000000ffff7f7224 */ /* 0x000fe200078e0011 */
[----:B------:R-:W2:Y:S01]  /*2f9f0*/  LDL.LU R13, [R1+0x16c] ;  /* 0x00016c00010d7983 */ /* 0x000ea20000300800 */
[----:B------:R-:W-:-:S03]  /*2fa00*/  IADD3 R18, P5, PT, R18, UR13, RZ ;  /* 0x0000000d12127c10 */ /* 0x000fc6000ffbe0ff */
[----:B----4-:R-:W4:Y:S04]  /*2fa10*/  LDL.LU R17, [R1+0x18c] ;  /* 0x00018c0001117983 */ /* 0x010f280000300800 */
        /* <DEDUP_REMOVED lines=110> */
[----:B------:R-:W-:Y:S01]  /*30100*/  STL [R1+0x2b0], R12 ;  /* 0x0002b00c01007387 */ /* 0x000fe20000100800 */
[----:B------:R-:W-:-:S03]  /*30110*/  IADD3.X R48, PT, PT, R48, UR14, RZ, P5, !PT ;  /* 0x0000000e30307c10 */ /* 0x000fc6000affe4ff */
[----:B------:R1:W-:Y:S02]  /*30120*/  STL [R1+0x2ac], R18 ;  /* 0x0002ac1201007387 */ /* 0x0003e40000100800 */
[----:B-1----:R-:W-:Y:S02]  /*30130*/  IMAD.MOV.U32 R126, RZ, RZ, R12 ;  /* 0x000000ffff7e7224 */ /* 0x002fe400078e000c */
[----:B------:R-:W-:Y:S01]  /*30140*/  IMAD.MOV.U32 R127, RZ, RZ, R18 ;  /* 0x000000ffff7f7224 */ /* 0x000fe200078e0012 */
[----:B------:R-:W-:Y:S04]  /*30150*/  STL [R1+0x2d0], R15 ;  /* 0x0002d00f01007387 */ /* 0x000fe80000100800 */
        /* <DEDUP_REMOVED lines=10> */
[----:B-1----:R-:W-:Y:S01]  /*30200*/  IMAD.MOV.U32 R126, RZ, RZ, R0 ;  /* 0x000000ffff7e7224 */ /* 0x002fe200078e0000 */
[----:B------:R-:W-:Y:S01]  /*30210*/  STL [R1+0x2f0], R0 ;  /* 0x0002f00001007387 */ /* 0x000fe20000100800 */
[----:B------:R-:W-:Y:S02]  /*30220*/  IADD3 R13, P5, PT, R13, UR13, RZ ;  /* 0x0000000d0d0d7c10 */ /* 0x000fe4000ffbe0ff */
[----:B--2---:R-:W-:Y:S02]  /*30230*/  IADD3.X R16, PT, PT, R16, UR14, RZ, P4, !PT ;  /* 0x0000000e10107c10 */ /* 0x004fe4000a7fe4ff */
[----:B----4-:R-:W-:-:S03]  /*30240*/  IADD3.X R17, PT, PT, R17, UR14, RZ, P5, !PT ;  /* 0x0000000e11117c10 */ /* 0x010fc6000affe4ff */
[----:B------:R-:W-:Y:S01]  /*30250*/  IMAD.MOV.U32 R127, RZ, RZ, R16 ;  /* 0x000000ffff7f7224 */ /* 0x000fe200078e0010 */
[----:B------:R1:W-:Y:S04]  /*30260*/  STL [R1+0x2ec], R16 ;  /* 0x0002ec1001007387 */ /* 0x0003e80000100800 */
[----:B------:R-:W-:Y:S04]  /*30270*/  STL [R1+0x310], R13 ;  /* 0x0003100d01007387 */ /* 0x000fe80000100800 */
[----:B------:R2:W-:Y:S04]  /*30280*/  LDGSTS.E [R124+0x13800], desc[UR22][R126.64], P3 ;  /* 0x138000007e7c7fae */ /* 0x0005e800099a1016 */
[----:B-1----:R-:W3:Y:S04]  /*30290*/  LDL.LU R16, [R1+0x370] ;  /* 0x0003700001107983 */ /* 0x002ee80000300800 */
[----:B------:R1:W-:Y:S01]  /*302a0*/  STL [R1+0x30c], R17 ;  /* 0x00030c1101007387 */ /* 0x0003e20000100800 */
[----:B------:R-:W-:Y:S01]  /*302b0*/  IADD3 R18, P4, PT, R18, UR13, RZ ;  /* 0x0000000d12127c10 */ /* 0x000fe2000ff9e0ff */
[----:B--2---:R-:W-:-:S02]  /*302c0*/  IMAD.MOV.U32 R126, RZ, RZ, R13 ;  /* 0x000000ffff7e7224 */ /* 0x004fc400078e000d */
[----:B------:R-:W2:Y:S01]  /*302d0*/  LDL.LU R0, [R1+0x390] ;  /* 0x0003900001007983 */ /* 0x000ea20000300800 */
[----:B------:R-:W-:-:S03]  /*302e0*/  IMAD.MOV.U32 R127, RZ, RZ, R17 ;  /* 0x000000ffff7f7224 */ /* 0x000fc600078e0011 */
[----:B-1----:R-:W4:Y:S04]  /*302f0*/  LDL.LU R17, [R1+0x36c] ;  /* 0x00036c0001117983 */ /* 0x002f280000300800 */
[----:B------:R1:W-:Y:S01]  /*30300*/  LDGSTS.E [R124+0x13c00], desc[UR22][R126.64], P3 ;  /* 0x13c000007e7c7fae */ /* 0x0003e200099a1016 */
[----:B------:R-:W-:-:S03]  /*30310*/  IADD3 R12, P5, PT, R12, UR13, RZ ;  /* 0x0000000d0c0c7c10 */ /* 0x000fc6000ffbe0ff */
[----:B------:R-:W4:Y:S01]  /*30320*/  LDL.LU R13, [R1+0x38c] ;  /* 0x00038c00010d7983 */ /* 0x000f220000300800 */
[----:B------:R-:W-:Y:S01]  /*30330*/  IADD3.X R48, PT, PT, R48, UR14, RZ, P4, !PT ;  /* 0x0000000e30307c10 */ /* 0x000fe2000a7fe4ff */
[----:B-1----:R-:W-:Y:S02]  /*30340*/  IMAD.MOV.U32 R126, RZ, RZ, R18 ;  /* 0x000000ffff7e7224 */ /* 0x002fe400078e0012 */
[----:B------:R-:W-:Y:S01]  /*30350*/  STL [R1+0x330], R18 ;  /* 0x0003301201007387 */ /* 0x000fe20000100800 */
[----:B------:R-:W-:Y:S01]  /*30360*/  IADD3.X R15, PT, PT, R15, UR14, RZ, P5, !PT ;  /* 0x0000000e0f0f7c10 */ /* 0x000fe2000affe4ff */
[----:B------:R-:W-:Y:S02]  /*30370*/  IMAD.MOV.U32 R127, RZ, RZ, R48 ;  /* 0x000000ffff7f7224 */ /* 0x000fe400078e0030 */
[----:B------:R-:W-:Y:S04]  /*30380*/  STL [R1+0x32c], R48 ;  /* 0x00032c3001007387 */ /* 0x000fe80000100800 */
[----:B------:R-:W-:Y:S04]  /*30390*/  STL [R1+0x350], R12 ;  /* 0x0003500c01007387 */ /* 0x000fe80000100800 */
[----:B------:R1:W-:Y:S04]  /*303a0*/  LDGSTS.E [R124+0x14000], desc[UR22][R126.64], P3 ;  /* 0x140000007e7c7fae */ /* 0x0003e800099a1016 */
[----:B------:R1:W-:Y:S02]  /*303b0*/  STL [R1+0x34c], R15 ;  /* 0x00034c0f01007387 */ /* 0x0003e40000100800 */
[----:B-1----:R-:W-:-:S02]  /*303c0*/  IMAD.MOV.U32 R127, RZ, RZ, R15 ;  /* 0x000000ffff7f7224 */ /* 0x002fc400078e000f */
[----:B------:R-:W-:Y:S01]  /*303d0*/  IMAD.MOV.U32 R126, RZ, RZ, R12 ;  /* 0x000000ffff7e7224 */ /* 0x000fe200078e000c */
[----:B------:R-:W4:Y:S04]  /*303e0*/  LDL.LU R15, [R1+0x3ac] ;  /* 0x0003ac00010f7983 */ /* 0x000f280000300800 */
[----:B------:R-:W4:Y:S04]  /*303f0*/  LDL.LU R12, [R1+0x3b0] ;  /* 0x0003b000010c7983 */ /* 0x000f280000300800 */
[----:B------:R-:W4:Y:S04]  /*30400*/  LDL.LU R246, [R1+0x3cc] ;  /* 0x0003cc0001f67983 */ /* 0x000f280000300800 */
[----:B------:R-:W4:Y:S04]  /*30410*/  LDL.LU R238, [R1+0x3d0] ;  /* 0x0003d00001ee7983 */ /* 0x000f280000300800 */
[----:B------:R1:W-:Y:S01]  /*30420*/  LDGSTS.E [R124+0x14400], desc[UR22][R126.64], P3 ;  /* 0x144000007e7c7fae */ /* 0x0003e200099a1016 */
[----:B---3--:R-:W-:-:S05]  /*30430*/  IADD3 R16, P4, PT, R16, UR13, RZ ;  /* 0x0000000d10107c10 */ /* 0x008fca000ff9e0ff */
[----:B------:R3:W-:Y:S01]  /*30440*/  STL [R1+0x370], R16 ;  /* 0x0003701001007387 */ /* 0x0007e20000100800 */
[----:B--2---:R-:W-:Y:S02]  /*30450*/  IADD3 R0, P5, PT, R0, UR13, RZ ;  /* 0x0000000d00007c10 */ /* 0x004fe4000ffbe0ff */
[----:B----4-:R-:W-:Y:S01]  /*30460*/  IADD3.X R17, PT, PT, R17, UR14, RZ, P4, !PT ;  /* 0x0000000e11117c10 */ /* 0x010fe2000a7fe4ff */
[----:B-1----:R-:W-:-:S04]  /*30470*/  IMAD.MOV.U32 R126, RZ, RZ, R16 ;  /* 0x000000ffff7e7224 */ /* 0x002fc800078e0010 */
[----:B------:R1:W-:Y:S01]  /*30480*/  STL [R1+0x36c], R17 ;  /* 0x00036c1101007387 */ /* 0x0003e20000100800 */
[----:B------:R-:W-:-:S03]  /*30490*/  IADD3.X R13, PT, PT, R13, UR14, RZ, P5, !PT ;  /* 0x0000000e0d0d7c10 */ /* 0x000fc6000affe4ff */
[----:B------:R-:W-:Y:S01]  /*304a0*/  STL [R1+0x390], R0 ;  /* 0x0003900001007387 */ /* 0x000fe20000100800 */
[----:B------:R-:W-:-:S03]  /*304b0*/  IMAD.MOV.U32 R127, RZ, RZ, R17 ;  /* 0x000000ffff7f7224 */ /* 0x000fc600078e0011 */
[----:B------:R-:W2:Y:S04]  /*304c0*/  LDL.LU R18, [R1+0x3f0] ;  /* 0x0003f00001127983 */ /* 0x000ea80000300800 */
[----:B------:R4:W-:Y:S04]  /*304d0*/  STL [R1+0x38c], R13 ;  /* 0x00038c0d01007387 */ /* 0x0009e80000100800 */
[----:B---3--:R-:W3:Y:S04]  /*304e0*/  LDL.LU R16, [R1+0x410] ;  /* 0x0004100001107983 */ /* 0x008ee80000300800 */
[----:B------:R-:W3:Y:S04]  /*304f0*/  LDL.LU R48, [R1+0x3ec] ;  /* 0x0003ec0001307983 */ /* 0x000ee80000300800 */
[----:B------:R4:W-:Y:S04]  /*30500*/  LDGSTS.E [R124+0x14800], desc[UR22][R126.64], P3 ;  /* 0x148000007e7c7fae */ /* 0x0009e800099a1016 */
[----:B-1----:R-:W3:Y:S01]  /*30510*/  LDL.LU R17, [R1+0x40c] ;  /* 0x00040c0001117983 */ /* 0x002ee20000300800 */
[----:B----4-:R-:W-:-:S02]  /*30520*/  IMAD.MOV.U32 R126, RZ, RZ, R0 ;  /* 0x000000ffff7e7224 */ /* 0x010fc400078e0000 */
[----:B------:R-:W-:Y:S02]  /*30530*/  IMAD.MOV.U32 R127, RZ, RZ, R13 ;  /* 0x000000ffff7f7224 */ /* 0x000fe400078e000d */
[----:B------:R-:W4:Y:S01]  /*30540*/  LDL.LU R13, [R1+0x430] ;  /* 0x00043000010d7983 */ /* 0x000f220000300800 */
[----:B------:R-:W-:-:S03]  /*30550*/  IADD3 R12, P4, PT, R12, UR13, RZ ;  /* 0x0000000d0c0c7c10 */ /* 0x000fc6000ff9e0ff */
[----:B------:R-:W4:Y:S01]  /*30560*/  LDL.LU R0, [R1+0x450] ;  /* 0x0004500001007983 */ /* 0x000f220000300800 */
[----:B------:R-:W-:-:S03]  /*30570*/  IADD3.X R15, PT, PT, R15, UR14, RZ, P4, !PT ;  /* 0x0000000e0f0f7c10 */ /* 0x000fc6000a7fe4ff */
[----:B------:R-:W-:Y:S01]  /*30580*/  STL [R1+0x3b0], R12 ;  /* 0x0003b00c01007387 */ /* 0x000fe20000100800 */
[----:B------:R-:W-:-:S03]  /*30590*/  IADD3 R238, P5, PT, R238, UR13, RZ ;  /* 0x0000000deeee7c10 */ /* 0x000fc6000ffbe0ff */
[----:B------:R1:W-:Y:S01]  /*305a0*/  LDGSTS.E [R124+0x14c00], desc[UR22][R126.64], P3 ;  /* 0x14c000007e7c7fae */ /* 0x0003e200099a1016 */
[----:B------:R-:W-:-:S03]  /*305b0*/  IADD3.X R246, PT, PT, R246, UR14, RZ, P5, !PT ;  /* 0x0000000ef6f67c10 */ /* 0x000fc6000affe4ff */
[----:B------:R1:W-:Y:S04]  /*305c0*/  STL [R1+0x3ac], R15 ;  /* 0x0003ac0f01007387 */ /* 0x0003e80000100800 */
[----:B------:R-:W-:Y:S01]  /*305d0*/  STL [R1+0x3d0], R238 ;  /* 0x0003d0ee01007387 */ /* 0x000fe20000100800 */
[----:B-1----:R-:W-:-:S03]  /*305e0*/  IMAD.MOV.U32 R127, RZ, RZ, R15 ;  /* 0x000000ffff7f7224 */ /* 0x002fc600078e000f */
[----:B------:R-:W4:Y:S01]  /*305f0*/  LDL.LU R15, [R1+0x42c] ;  /* 0x00042c00010f7983 */ /* 0x000f220000300800 */
[----:B------:R-:W-:-:S03]  /*30600*/  IMAD.MOV.U32 R126, RZ, RZ, R12 ;  /* 0x000000ffff7e7224 */ /* 0x000fc600078e000c */
[----:B------:R1:W-:Y:S04]  /*30610*/  STL [R1+0x3cc], R246 ;  /* 0x0003ccf601007387 */ /* 0x0003e80000100800 */
[----:B------:R-:W4:Y:S04]  /*30620*/  LDL.LU R12, [R1+0x44c] ;  /* 0x00044c00010c7983 */ /* 0x000f280000300800 */
[----:B------:R1:W-:Y:S02]  /*30630*/  LDGSTS.E [R124+0x15000], desc[UR22][R126.64], P3 ;  /* 0x150000007e7c7fae */ /* 0x0003e400099a1016 */
[----:B-1----:R-:W-:-:S02]  /*30640*/  IMAD.MOV.U32 R126, RZ, RZ, R238 ;  /* 0x000000ffff7e7224 */ /* 0x002fc400078e00ee */
[----:B------:R-:W-:-:S05]  /*30650*/  IMAD.MOV.U32 R127, RZ, RZ, R246 ;  /* 0x000000ffff7f7224 */ /* 0x000fca00078e00f6 */
[----:B------:R1:W-:Y:S01]  /*30660*/  LDGSTS.E [R124+0x15400], desc[UR22][R126.64], P3 ;  /* 0x154000007e7c7fae */ /* 0x0003e200099a1016 */
[----:B--2---:R-:W-:-:S05]  /*30670*/  IADD3 R18, P4, PT, R18, UR13, RZ ;  /* 0x0000000d12127c10 */ /* 0x004fca000ff9e0ff */
[----:B-1----:R-:W-:Y:S01]  /*30680*/  IMAD.MOV.U32 R126, RZ, RZ, R18 ;  /* 0x000000ffff7e7224 */ /* 0x002fe200078e0012 */
[----:B---3--:R-:W-:Y:S02]  /*30690*/  IADD3 R16, P5, PT, R16, UR13, RZ ;  /* 0x0000000d10107c10 */ /* 0x008fe4000ffbe0ff */
[----:B------:R-:W-:-:S05]  /*306a0*/  IADD3.X R48, PT, PT, R48, UR14, RZ, P4, !PT ;  /* 0x0000000e30307c10 */ /* 0x000fca000a7fe4ff */
[----:B------:R-:W-:Y:S01]  /*306b0*/  IMAD.MOV.U32 R127, RZ, RZ, R48 ;  /* 0x000000ffff7f7224 */ /* 0x000fe200078e0030 */
[----:B------:R-:W-:Y:S01]  /*306c0*/  IADD3.X R17, PT, PT, R17, UR14, RZ, P5, !PT ;  /* 0x0000000e11117c10 */ /* 0x000fe2000affe4ff */
[----:B------:R1:W-:Y:S04]  /*306d0*/  STL [R1+0x3f0], R18 ;  /* 0x0003f01201007387 */ /* 0x0003e80000100800 */
[----:B------:R2:W-:Y:S01]  /*306e0*/  LDGSTS.E [R124+0x15800], desc[UR22][R126.64], P3 ;  /* 0x158000007e7c7fae */ /* 0x0005e200099a1016 */
[----:B----4-:R-:W-:-:S03]  /*306f0*/  IADD3 R13, P4, PT, R13, UR13, RZ ;  /* 0x0000000d0d0d7c10 */ /* 0x010fc6000ff9e0ff */
[----:B------:R-:W-:Y:S01]  /*30700*/  STL [R1+0x3ec], R48 ;  /* 0x0003ec3001007387 */ /* 0x000fe20000100800 */
[----:B--2---:R-:W-:Y:S01]  /*30710*/  IMAD.MOV.U32 R126, RZ, RZ, R16 ;  /* 0x000000ffff7e7224 */ /* 0x004fe200078e0010 */
[----:B------:R-:W-:Y:S01]  /*30720*/  IADD3 R0, P5, PT, R0, UR13, RZ ;  /* 0x0000000d00007c10 */ /* 0x000fe2000ffbe0ff */
[----:B------:R-:W-:Y:S01]  /*30730*/  IMAD.MOV.U32 R127, RZ, RZ, R17 ;  /* 0x000000ffff7f7224 */ /* 0x000fe200078e0011 */
[----:B------:R2:W-:Y:S04]  /*30740*/  STL [R1+0x410], R16 ;  /* 0x0004101001007387 */ /* 0x0005e80000100800 */
[----:B------:R3:W-:Y:S04]  /*30750*/  STL [R1+0x40c], R17 ;  /* 0x00040c1101007387 */ /* 0x0007e80000100800 */
[----:B------:R-:W4:Y:S04]  /*30760*/  LDL.LU R246, [R1+0x48c] ;  /* 0x00048c0001f67983 */ /* 0x000f280000300800 */
[----:B------:R-:W4:Y:S04]  /*30770*/  LDL.LU R238, [R1+0x490] ;  /* 0x0004900001ee7983 */ /* 0x000f280000300800 */
[----:B------:R1:W-:Y:S01]  /*30780*/  LDGSTS.E [R124+0x15c00], desc[UR22][R126.64], P3 ;  /* 0x15c000007e7c7fae */ /* 0x0003e200099a1016 */
[----:B------:R-:W-:-:S03]  /*30790*/  IADD3.X R15, PT, PT, R15, UR14, RZ, P4, !PT ;  /* 0x0000000e0f0f7c10 */ /* 0x000fc6000a7fe4ff */
[----:B------:R-:W-:Y:S04]  /*307a0*/  STL [R1+0x430], R13 ;  /* 0x0004300d01007387 */ /* 0x000fe80000100800 */
[----:B------:R2:W-:Y:S01]  /*307b0*/  STL [R1+0x42c], R15 ;  /* 0x00042c0f01007387 */ /* 0x0005e20000100800 */
[----:B------:R-:W-:Y:S01]  /*307c0*/  IADD3.X R12, PT, PT, R12, UR14, RZ, P5, !PT ;  /* 0x0000000e0c0c7c10 */ /* 0x000fe2000affe4ff */
[----:B-1----:R-:W-:Y:S02]  /*307d0*/  IMAD.MOV.U32 R126, RZ, RZ, R13 ;  /* 0x000000ffff7e7224 */ /* 0x002fe400078e000d */
[----:B------:R-:W-:Y:S01]  /*307e0*/  IMAD.MOV.U32 R127, RZ, RZ, R15 ;  /* 0x000000ffff7f7224 */ /* 0x000fe200078e000f */
[----:B------:R-:W-:Y:S04]  /*307f0*/  STL [R1+0x450], R0 ;  /* 0x0004500001007387 */ /* 0x000fe80000100800 */
[----:B------:R-:W4:Y:S04]  /*30800*/  LDL.LU R18, [R1+0x4b0] ;  /* 0x0004b00001127983 */ /* 0x000f280000300800 */
[----:B------:R1:W-:Y:S04]  /*30810*/  STL [R1+0x44c], R12 ;  /* 0x00044c0c01007387 */ /* 0x0003e80000100800 */
[----:B--2---:R-:W2:Y:S04]  /*30820*/  LDL.LU R16, [R1+0x4d0] ;  /* 0x0004d00001107983 */ /* 0x004ea80000300800 */
[----:B------:R1:W-:Y:S04]  /*30830*/  LDGSTS.E [R124+0x16000], desc[UR22][R126.64], P3 ;  /* 0x160000007e7c7fae */ /* 0x0003e800099a1016 */
[----:B------:R-:W2:Y:S04]  /*30840*/  LDL.LU R48, [R1+0x4ac] ;  /* 0x0004ac0001307983 */ /* 0x000ea80000300800 */
[----:B---3--:R-:W3:Y:S01]  /*30850*/  LDL.LU R17, [R1+0x4cc] ;  /* 0x0004cc0001117983 */ /* 0x008ee20000300800 */
[----:B-1----:R-:W-:-:S03]  /*30860*/  IMAD.MOV.U32 R126, RZ, RZ, R0 ;  /* 0x000000ffff7e7224 */ /* 0x002fc600078e0000 */
[----:B------:R-:W3:Y:S01]  /*30870*/  LDL.LU R15, [R1+0x4ec] ;  /* 0x0004ec00010f7983 */ /* 0x000ee20000300800 */
[----:B------:R-:W-:-:S03]  /*30880*/  IMAD.MOV.U32 R127, RZ, RZ, R12 ;  /* 0x000000ffff7f7224 */ /* 0x000fc600078e000c */
[----:B------:R-:W3:Y:S04]  /*30890*/  LDL.LU R13, [R1+0x4f0] ;  /* 0x0004f000010d7983 */ /* 0x000ee80000300800 */
[----:B------:R-:W3:Y:S04]  /*308a0*/  LDL.LU R12, [R1+0x50c] ;  /* 0x00050c00010c7983 */ /* 0x000ee80000300800 */
[----:B------:R-:W3:Y:S04]  /*308b0*/  LDL.LU R0, [R1+0x510] ;  /* 0x0005100001007983 */ /* 0x000ee80000300800 */
[----:B------:R1:W-:Y:S04]  /*308c0*/  LDGSTS.E [R124+0x16400], desc[UR22][R126.64], P3 ;  /* 0x164000007e7c7fae */ /* 0x0003e800099a1016 */
[----:B------:R-:W3:Y:S04]  /*308d0*/  LDL.LU R126, [R1+0x46c] ;  /* 0x00046c00017e7983 */ /* 0x000ee80000300800 */
[----:B------:R-:W1:Y:S01]  /*308e0*/  LDL.LU R127, [R1+0x470] ;  /* 0x00047000017f7983 */ /* 0x000e620000300800 */
[----:B----4-:R-:W-:-:S04]  /*308f0*/  IADD3 R238, P5, PT, R238, UR13, RZ ;  /* 0x0000000deeee7c10 */ /* 0x010fc8000ffbe0ff */
[----:B------:R-:W-:Y:S02]  /*30900*/  IADD3.X R246, PT, PT, R246, UR14, RZ, P5, !PT ;  /* 0x0000000ef6f67c10 */ /* 0x000fe4000affe4ff */
[----:B--2---:R-:W-:-:S04]  /*30910*/  IADD3 R16, P5, PT, R16, UR13, RZ ;  /* 0x0000000d10107c10 */ /* 0x004fc8000ffbe0ff */
[----:B---3--:R-:W-:Y:S02]  /*30920*/  IADD3.X R17, PT, PT, R17, UR14, RZ, P5, !PT ;  /* 0x0000000e11117c10 */ /* 0x008fe4000affe4ff */
[----:B-1----:R-:W-:-:S04]  /*30930*/  IADD3 R127, P4, PT, R127, UR13, RZ ;  /* 0x0000000d7f7f7c10 */ /* 0x002fc8000ff9e0ff */
[----:B------:R-:W-:Y:S01]  /*30940*/  IADD3.X R126, PT, PT, R126, UR14, RZ, P4, !PT ;  /* 0x0000000e7e7e7c10 */ /* 0x000fe2000a7fe4ff */
[----:B------:R1:W-:Y:S04]  /*30950*/  STL [R1+0x470], R127 ;  /* 0x0004707f01007387 */ /* 0x0003e80000100800 */
[----:B------:R2:W-:Y:S01]  /*30960*/  STL [R1+0x46c], R126 ;  /* 0x00046c7e01007387 */ /* 0x0005e20000100800 */
[----:B-1----:R-:W-:-:S04]  /*30970*/  LOP3.LUT R127, R127, R126, RZ, 0x3c, !PT ;  /* 0x0000007e7f7f7212 */ /* 0x002fc800078e3cff */
[----:B--2---:R-:W-:-:S04]  /*30980*/  LOP3.LUT R126, R127, R126, RZ, 0x3c, !PT ;  /* 0x0000007e7f7e7212 */ /* 0x004fc800078e3cff */
[----:B------:R-:W-:Y:S02]  /*30990*/  LOP3.LUT R127, R127, R126, RZ, 0x3c, !PT ;  /* 0x0000007e7f7f7212 */ /* 0x000fe400078e3cff */
[----:B------:R-:W-:-:S03]  /*309a0*/  IADD3 R18, P4, PT, R18, UR13, RZ ;  /* 0x0000000d12127c10 */ /* 0x000fc6000ff9e0ff */
[----:B------:R1:W-:Y:S01]  /*309b0*/  LDGSTS.E [R124+0x16800], desc[UR22][R126.64], P3 ;  /* 0x168000007e7c7fae */ /* 0x0003e200099a1016 */
[----:B------:R-:W-:Y:S02]  /*309c0*/  IADD3.X R48, PT, PT, R48, UR14, RZ, P4, !PT ;  /* 0x0000000e30307c10 */ /* 0x000fe4000a7fe4ff */
[----:B------:R-:W-:Y:S01]  /*309d0*/  IADD3 R13, P4, PT, R13, UR13, RZ ;  /* 0x0000000d0d0d7c10 */ /* 0x000fe2000ff9e0ff */
[----:B------:R-:W-:Y:S01]  /*309e0*/  STL [R1+0x490], R238 ;  /* 0x000490ee01007387 */ /* 0x000fe20000100800 */
[----:B-1----:R-:W-:Y:S02]  /*309f0*/  IMAD.MOV.U32 R126, RZ, RZ, R238 ;  /* 0x000000ffff7e7224 */ /* 0x002fe400078e00ee */
[----:B------:R-:W-:Y:S01]  /*30a00*/  IMAD.MOV.U32 R127, RZ, RZ, R246 ;  /* 0x000000ffff7f7224 */ /* 0x000fe200078e00f6 */
[----:B------:R-:W-:-:S04]  /*30a10*/  IADD3 R0, P5, PT, R0, UR13, RZ ;  /* 0x0000000d00007c10 */ /* 0x000fc8000ffbe0ff */
[----:B------:R1:W-:Y:S01]  /*30a20*/  LDGSTS.E [R124+0x16c00], desc[UR22][R126.64], P3 ;  /* 0x16c000007e7c7fae */ /* 0x0003e200099a1016 */
[----:B------:R-:W-:-:S03]  /*30a30*/  IADD3.X R15, PT, PT, R15, UR14, RZ, P4, !PT ;  /* 0x0000000e0f0f7c10 */ /* 0x000fc6000a7fe4ff */
[----:B------:R-:W-:Y:S01]  /*30a40*/  STL [R1+0x48c], R246 ;  /* 0x00048cf601007387 */ /* 0x000fe20000100800 */
[----:B------:R-:W-:-:S03]  /*30a50*/  IADD3.X R12, PT, PT, R12, UR14, RZ, P5, !PT ;  /* 0x0000000e0c0c7c10 */ /* 0x000fc6000affe4ff */
[----:B------:R-:W-:Y:S01]  /*30a60*/  STL [R1+0x4b0], R18 ;  /* 0x0004b01201007387 */ /* 0x000fe20000100800 */
[----:B-1----:R-:W-:Y:S02]  /*30a70*/  IMAD.MOV.U32 R126, RZ, RZ, R18 ;  /* 0x000000ffff7e7224 */ /* 0x002fe400078e0012 */
[----:B------:R-:W-:Y:S01]  /*30a80*/  IMAD.MOV.U32 R127, RZ, RZ, R48 ;  /* 0x000000ffff7f7224 */ /* 0x000fe200078e0030 */
[----:B------:R-:W-:Y:S04]  /*30a90*/  STL [R1+0x4ac], R48 ;  /* 0x0004ac3001007387 */ /* 0x000fe80000100800 */
[----:B------:R1:W-:Y:S04]  /*30aa0*/  LDGSTS.E [R124+0x17000], desc[UR22][R126.64], P3 ;  /* 0x170000007e7c7fae */ /* 0x0003e800099a1016 */
[----:B------:R-:W-:Y:S04]  /*30ab0*/  STL [R1+0x4d0], R16 ;  /* 0x0004d01001007387 */ /* 0x000fe80000100800 */
[----:B------:R2:W-:Y:S01]  /*30ac0*/  STL [R1+0x4cc], R17 ;  /* 0x0004cc1101007387 */ /* 0x0005e20000100800 */
[----:B-1----:R-:W-:-:S02]  /*30ad0*/  IMAD.MOV.U32 R126, RZ, RZ, R16 ;  /* 0x000000ffff7e7224 */ /* 0x002fc400078e0010 */
[----:B------:R-:W-:Y:S01]  /*30ae0*/  IMAD.MOV.U32 R127, RZ, RZ, R17 ;  /* 0x000000ffff7f7224 */ /* 0x000fe200078e0011 */
[----:B------:R1:W-:Y:S04]  /*30af0*/  STL [R1+0x4f0], R13 ;  /* 0x0004f00d01007387 */ /* 0x0003e80000100800 */
[----:B------:R3:W-:Y:S04]  /*30b00*/  STL [R1+0x4ec], R15 ;  /* 0x0004ec0f01007387 */ /* 0x0007e80000100800 */
[----:B------:R-:W-:Y:S04]  /*30b10*/  STL [R1+0x510], R0 ;  /* 0x0005100001007387 */ /* 0x000fe80000100800 */
[----:B------:R4:W-:Y:S04]  /*30b20*/  LDGSTS.E [R124+0x17400], desc[UR22][R126.64], P3 ;  /* 0x174000007e7c7fae */ /* 0x0009e800099a1016 */
[----:B------:R1:W-:Y:S04]  /*30b30*/  STL [R1+0x50c], R12 ;  /* 0x00050c0c01007387 */ /* 0x0003e80000100800 */
[----:B--2---:R-:W2:Y:S01]  /*30b40*/  LDL.LU R17, [R1+0x14] ;  /* 0x0000140001117983 */ /* 0x004ea20000300800 */
[----:B----4-:R-:W-:-:S02]  /*30b50*/  IMAD.MOV.U32 R126, RZ, RZ, R13 ;  /* 0x000000ffff7e7224 */ /* 0x010fc400078e000d */
[----:B------:R-:W-:Y:S01]  /*30b60*/  IMAD.MOV.U32 R127, RZ, RZ, R15 ;  /* 0x000000ffff7f7224 */ /* 0x000fe200078e000f */
[----:B-1----:R-:W4:Y:S04]  /*30b70*/  LDL.LU R13, [R1+0x18] ;  /* 0x00001800010d7983 */ /* 0x002f280000300800 */
[----:B------:R1:W-:Y:S04]  /*30b80*/  LDGSTS.E [R124+0x17800], desc[UR22][R126.64], P3 ;  /* 0x178000007e7c7fae */ /* 0x0003e800099a1016 */
[----:B---3--:R-:W3:Y:S01]  /*30b90*/  LDL.LU R15, [R1+0x34] ;  /* 0x00003400010f7983 */ /* 0x008ee20000300800 */
[----:B-1----:R-:W-:-:S03]  /*30ba0*/  IMAD.MOV.U32 R127, RZ, RZ, R12 ;  /* 0x000000ffff7f7224 */ /* 0x002fc600078e000c */
[----:B------:R-:W2:Y:S04]  /*30bb0*/  LDL.LU R12, [R1+0x38] ;  /* 0x00003800010c7983 */ /* 0x000ea80000300800 */
[----:B------:R-:W2:Y:S04]  /*30bc0*/  LDL.LU R48, [R1+0x54] ;  /* 0x0000540001307983 */ /* 0x000ea80000300800 */
[----:B------:R-:W2:Y:S01]  /*30bd0*/  LDL.LU R18, [R1+0x58] ;  /* 0x0000580001127983 */ /* 0x000ea20000300800 */
[----:B------:R-:W-:Y:S01]  /*30be0*/  IADD3 R81, P4, PT, R81, UR13, RZ ;  /* 0x0000000d51517c10 */ /* 0x000fe2000ff9e0ff */
[----:B------:R-:W-:Y:S01]  /*30bf0*/  IMAD.MOV.U32 R126, RZ, RZ, R0 ;  /* 0x000000ffff7e7224 */ /* 0x000fe200078e0000 */
[----:B------:R-:W-:-:S02]  /*30c00*/  LOP3.LUT R0, R14, 0x20, RZ, 0x3c, !PT ;  /* 0x000000200e007812 */ /* 0x000fc400078e3cff */
[----:B------:R-:W-:Y:S02]  /*30c10*/  IADD3.X R82, PT, PT, R82, UR14, RZ, P4, !PT ;  /* 0x0000000e52527c10 */ /* 0x000fe4000a7fe4ff */
[----:B------:R-:W-:Y:S01]  /*30c20*/  IADD3 R89, P5, PT, R89, UR13, RZ ;  /* 0x0000000d59597c10 */ /* 0x000fe2000ffbe0ff */
[----:B------:R1:W-:Y:S01]  /*30c30*/  LDGSTS.E [R124+0x17c00], desc[UR22][R126.64], P3 ;  /* 0x17c000007e7c7fae */ /* 0x0003e200099a1016 */
[----:B------:R-:W-:Y:S02]  /*30c40*/  IADD3 R11, P4, PT, R11, UR13, RZ ;  /* 0x0000000d0b0b7c10 */ /* 0x000fe4000ff9e0ff */
[----:B------:R-:W-:Y:S02]  /*30c50*/  IADD3.X R90, PT, PT, R90, UR14, RZ, P5, !PT ;  /* 0x0000000e5a5a7c10 */ /* 0x000fe4000affe4ff */
[----:B------:R-:W-:Y:S01]  /*30c60*/  IADD3.X R9, PT, PT, R9, UR14, RZ, P4, !PT ;  /* 0x0000000e09097c10 */ /* 0x000fe2000a7fe4ff */
[----:B-1----:R-:W-:Y:S02]  /*30c70*/  VIADD R124, R0, UR5 ;  /* 0x00000005007c7c36 */ /* 0x002fe40008000000 */
[----:B------:R-:W-:-:S02]  /*30c80*/  IMAD.MOV.U32 R126, RZ, RZ, R81 ;  /* 0x000000ffff7e7224 */ /* 0x000fc400078e0051 */
[----:B------:R-:W-:Y:S01]  /*30c90*/  IMAD.MOV.U32 R127, RZ, RZ, R82 ;  /* 0x000000ffff7f7224 */ /* 0x000fe200078e0052 */
[----:B------:R-:W-:Y:S01]  /*30ca0*/  IADD3 R10, P5, PT, R10, UR13, RZ ;  /* 0x0000000d0a0a7c10 */ /* 0x000fe2000ffbe0ff */
[----:B------:R-:W2:Y:S04]  /*30cb0*/  LDL.LU R0, [R1+0x78] ;  /* 0x0000780001007983 */ /* 0x000ea80000300800 */
[----:B------:R1:W-:Y:S01]  /*30cc0*/  LDGSTS.E [R124+0x100], desc[UR22][R126.64], P3 ;  /* 0x001000007e7c7fae */ /* 0x0003e200099a1016 */
[----:B------:R-:W-:Y:S02]  /*30cd0*/  IADD3.X R8, PT, PT, R8, UR14, RZ, P5, !PT ;  /* 0x0000000e08087c10 */ /* 0x000fe4000affe4ff */
[----:B------:R-:W-:Y:S01]  /*30ce0*/  IADD3 R7, P4, PT, R7, UR13, RZ ;  /* 0x0000000d07077c10 */ /* 0x000fe2000ff9e0ff */
[----:B------:R-:W2:Y:S01]  /*30cf0*/  LDL.LU R16, [R1+0x98] ;  /* 0x0000980001107983 */ /* 0x000ea20000300800 */
[----:B-1----:R-:W-:-:S02]  /*30d00*/  IMAD.MOV.U32 R126, RZ, RZ, R89 ;  /* 0x000000ffff7e7224 */ /* 0x002fc400078e0059 */
        /* <DEDUP_REMOVED lines=93> */
[----:B----4-:R-:W-:Y:S01]  /*312e0*/  IADD3 R13, P5, PT, R13, UR13, RZ ;  /* 0x0000000d0d0d7c10 */ /* 0x010fe2000ffbe0ff */
[----:B-1----:R-:W-:Y:S02]  /*312f0*/  IMAD.MOV.U32 R126, RZ, RZ, R235 ;  /* 0x000000ffff7e7224 */ /* 0x002fe400078e00eb */
[----:B------:R-:W-:-:S05]  /*31300*/  IMAD.MOV.U32 R127, RZ, RZ, R234 ;  /* 0x000000ffff7f7224 */ /* 0x000fca00078e00ea */
[----:B------:R1:W-:Y:S01]  /*31310*/  LDGSTS.E [R124+0x5100], desc[UR22][R126.64], P3 ;  /* 0x051000007e7c7fae */ /* 0x0003e200099a1016 */
[----:B--2---:R-:W-:Y:S02]  /*31320*/  IADD3.X R17, PT, PT, R17, UR14, RZ, P5, !PT ;  /* 0x0000000e11117c10 */ /* 0x004fe4000affe4ff */
[----:B------:R-:W-:Y:S01]  /*31330*/  IADD3 R12, P4, PT, R12, UR13, RZ ;  /* 0x0000000d0c0c7c10 */ /* 0x000fe2000ff9e0ff */
[----:B-1----:R-:W-:Y:S02]  /*31340*/  IMAD.MOV.U32 R126, RZ, RZ, R243 ;  /* 0x000000ffff7e7224 */ /* 0x002fe400078e00f3 */
[----:B------:R-:W-:-:S05]  /*31350*/  IMAD.MOV.U32 R127, RZ, RZ, R242 ;  /* 0x000000ffff7f7224 */ /* 0x000fca00078e00f2 */
[----:B------:R1:W-:Y:S01]  /*31360*/  LDGSTS.E [R124+0x5500], desc[UR22][R126.64], P3 ;  /* 0x055000007e7c7fae */ /* 0x0003e200099a1016 */
[----:B---3--:R-:W-:-:S03]  /*31370*/  IADD3.X R15, PT, PT, R15, UR14, RZ, P4, !PT ;  /* 0x0000000e0f0f7c10 */ /* 0x008fc6000a7fe4ff */
[----:B------:R2:W-:Y:S01]  /*31380*/  STL [R1+0x18], R13 ;  /* 0x0000180d01007387 */ /* 0x0005e20000100800 */
[----:B-1----:R-:W-:Y:S02]  /*31390*/  IMAD.MOV.U32 R126, RZ, RZ, R251 ;  /* 0x000000ffff7e7224 */ /* 0x002fe400078e00fb */
[----:B------:R-:W-:Y:S01]  /*313a0*/  IMAD.MOV.U32 R127, RZ, RZ, R250 ;  /* 0x000000ffff7f7224 */ /* 0x000fe200078e00fa */
[----:B------:R1:W-:Y:S01]  /*313b0*/  STL [R1+0x14], R17 ;  /* 0x0000141101007387 */ /* 0x0003e20000100800 */
[----:B------:R-:W-:-:S03]  /*313c0*/  IADD3 R18, P5, PT, R18, UR13, RZ ;  /* 0x0000000d12127c10 */ /* 0x000fc6000ffbe0ff */
[----:B------:R3:W-:Y:S01]  /*313d0*/  LDGSTS.E [R124+0x5900], desc[UR22][R126.64], P3 ;  /* 0x059000007e7c7fae */ /* 0x0007e200099a1016 */
[----:B------:R-:W-:Y:S01]  /*313e0*/  IADD3.X R48, PT, PT, R48, UR14, RZ, P5, !PT ;  /* 0x0000000e30307c10 */ /* 0x000fe2000affe4ff */
        /* <DEDUP_REMOVED lines=334> */
[----:B------:R-:W-:-:S03]  /*328d0*/  IADD3.X R12, PT, PT, R12, UR14, RZ, P5, !PT ;  /* 0x0000000e0c0c7c10 */ /* 0x000fc6000affe4ff */
[----:B------:R-:W-:Y:S01]  /*328e0*/  STL [R1+0x498], R238 ;  /* 0x000498ee01007387 */ /* 0x000fe20000100800 */
[----:B-1----:R-:W-:Y:S02]  /*328f0*/  IMAD.MOV.U32 R126, RZ, RZ, R16 ;  /* 0x000000ffff7e7224 */ /* 0x002fe400078e0010 */
[----:B------:R-:W-:Y:S01]  /*32900*/  IMAD.MOV.U32 R127, RZ, RZ, R17 ;  /* 0x000000ffff7f7224 */ /* 0x000fe200078e0011 */
[----:B------:R-:W-:Y:S04]  /*32910*/  STL [R1+0x494], R246 ;  /* 0x000494f601007387 */ /* 0x000fe80000100800 */
[----:B------:R1:W-:Y:S04]  /*32920*/  LDGSTS.E [R124+0x17500], desc[UR22][R126.64], P3 ;  /* 0x175000007e7c7fae */ /* 0x0003e800099a1016 */
[----:B------:R-:W-:Y:S04]  /*32930*/  STL [R1+0x4b8], R18 ;  /* 0x0004b81201007387 */ /* 0x000fe80000100800 */
[----:B------:R-:W-:Y:S01]  /*32940*/  STL [R1+0x4b4], R48 ;  /* 0x0004b43001007387 */ /* 0x000fe20000100800 */
[----:B-1----:R-:W-:-:S02]  /*32950*/  IMAD.MOV.U32 R126, RZ, RZ, R13 ;  /* 0x000000ffff7e7224 */ /* 0x002fc400078e000d */
[----:B------:R-:W-:Y:S01]  /*32960*/  IMAD.MOV.U32 R127, RZ, RZ, R15 ;  /* 0x000000ffff7f7224 */ /* 0x000fe200078e000f */
[----:B------:R-:W-:Y:S04]  /*32970*/  STL [R1+0x4d8], R16 ;  /* 0x0004d81001007387 */ /* 0x000fe80000100800 */
[----:B------:R-:W-:Y:S04]  /*32980*/  STL [R1+0x4d4], R17 ;  /* 0x0004d41101007387 */ /* 0x000fe80000100800 */
[----:B------:R-:W-:Y:S04]  /*32990*/  STL [R1+0x4f8], R13 ;  /* 0x0004f80d01007387 */ /* 0x000fe80000100800 */
[----:B------:R-:W-:Y:S04]  /*329a0*/  STL [R1+0x4f4], R15 ;  /* 0x0004f40f01007387 */ /* 0x000fe80000100800 */
[----:B------:R1:W-:Y:S04]  /*329b0*/  LDGSTS.E [R124+0x17900], desc[UR22][R126.64], P3 ;  /* 0x179000007e7c7fae */ /* 0x0003e800099a1016 */
[----:B------:R2:W-:Y:S01]  /*329c0*/  STL [R1+0x518], R0 ;  /* 0x0005180001007387 */ /* 0x0005e20000100800 */
[----:B-1----:R-:W-:-:S02]  /*329d0*/  IMAD.MOV.U32 R126, RZ, RZ, R0 ;  /* 0x000000ffff7e7224 */ /* 0x002fc400078e0000 */
[----:B------:R-:W-:Y:S01]  /*329e0*/  IMAD.MOV.U32 R127, RZ, RZ, R12 ;  /* 0x000000ffff7f7224 */ /* 0x000fe200078e000c */
[----:B--2---:R-:W-:Y:S01]  /*329f0*/  LOP3.LUT R0, R14, 0x40, RZ, 0x3c, !PT ;  /* 0x000000400e007812 */ /* 0x004fe200078e3cff */
[----:B------:R1:W-:Y:S04]  /*32a00*/  STL [R1+0x514], R12 ;  /* 0x0005140c01007387 */ /* 0x0003e80000100800 */
[----:B------:R2:W-:Y:S02]  /*32a10*/  LDGSTS.E [R124+0x17d00], desc[UR22][R126.64], P3 ;  /* 0x17d000007e7c7fae */ /* 0x0005e400099a1016 */
[----:B--2---:R-:W-:Y:S02]  /*32a20*/  VIADD R124, R0, UR5 ;  /* 0x00000005007c7c36 */ /* 0x004fe40008000000 */
[----:B------:R-:W2:Y:S04]  /*32a30*/  LDL.LU R0, [R1] ;  /* 0x0000000001007983 */ /* 0x000ea80000300800 */
[----:B------:R-:W3:Y:S04]  /*32a40*/  LDL.LU R17, [R1+0x1c] ;  /* 0x00001c0001117983 */ /* 0x000ee80000300800 */
[----:B------:R-:W4:Y:S04]  /*32a50*/  LDL.LU R13, [R1+0x20] ;  /* 0x00002000010d7983 */ /* 0x000f280000300800 */
[----:B------:R-:W2:Y:S04]  /*32a60*/  LDL.LU R15, [R1+0x3c] ;  /* 0x00003c00010f7983 */ /* 0x000ea80000300800 */
[----:B-1----:R-:W2:Y:S04]  /*32a70*/  LDL.LU R12, [R1+0x40] ;  /* 0x00004000010c7983 */ /* 0x002ea80000300800 */
[----:B------:R-:W2:Y:S04]  /*32a80*/  LDL.LU R48, [R1+0x5c] ;  /* 0x00005c0001307983 */ /* 0x000ea80000300800 */
[----:B------:R-:W2:Y:S01]  /*32a90*/  LDL.LU R18, [R1+0x60] ;  /* 0x0000600001127983 */ /* 0x000ea20000300800 */
[----:B------:R-:W-:-:S02]  /*32aa0*/  IADD3 R123, P4, PT, R123, UR13, RZ ;  /* 0x0000000d7b7b7c10 */ /* 0x000fc4000ff9e0ff */
[----:B------:R-:W-:Y:S02]  /*32ab0*/  IADD3 R83, P5, PT, R83, UR13, RZ ;  /* 0x0000000d53537c10 */ /* 0x000fe4000ffbe0ff */
[----:B------:R-:W-:Y:S01]  /*32ac0*/  IADD3.X R91, PT, PT, R91, UR14, RZ, P4, !PT ;  /* 0x0000000e5b5b7c10 */ /* 0x000fe2000a7fe4ff */
[----:B------:R-:W-:Y:S01]  /*32ad0*/  IMAD.MOV.U32 R126, RZ, RZ, R123 ;  /* 0x000000ffff7e7224 */ /* 0x000fe200078e007b */
[----:B------:R-:W-:-:S03]  /*32ae0*/  IADD3.X R84, PT, PT, R84, UR14, RZ, P5, !PT ;  /* 0x0000000e54547c10 */ /* 0x000fc6000affe4ff */
[----:B------:R-:W-:Y:S01]  /*32af0*/  IMAD.MOV.U32 R127, RZ, RZ, R91 ;  /* 0x000000ffff7f7224 */ /* 0x000fe200078e005b */
[----:B------:R-:W-:-:S04]  /*32b00*/  IADD3 R121, P4, PT, R121, UR13, RZ ;  /* 0x0000000d79797c10 */ /* 0x000fc8000ff9e0ff */
[----:B------:R1:W-:Y:S01]  /*32b10*/  LDGSTS.E [R124+0x200], desc[UR22][R126.64], P3 ;  /* 0x002000007e7c7fae */ /* 0x0003e200099a1016 */
[----:B------:R-:W-:Y:S02]  /*32b20*/  IADD3.X R102, PT, PT, R102, UR14, RZ, P4, !PT ;  /* 0x0000000e66667c10 */ /* 0x000fe4000a7fe4ff */
[----:B------:R-:W-:Y:S02]  /*32b30*/  IADD3 R103, P4, PT, R103, UR13, RZ ;  /* 0x0000000d67677c10 */ /* 0x000fe4000ff9e0ff */
[----:B------:R-:W-:Y:S01]  /*32b40*/  IADD3 R96, P5, PT, R96, UR13, RZ ;  /* 0x0000000d60607c10 */ /* 0x000fe2000ffbe0ff */
[----:B-1----:R-:W-:Y:S02]  /*32b50*/  IMAD.MOV.U32 R126, RZ, RZ, R83 ;  /* 0x000000ffff7e7224 */ /* 0x002fe400078e0053 */
[----:B------:R-:W-:Y:S01]  /*32b60*/  IMAD.MOV.U32 R127, RZ, RZ, R84 ;  /* 0x000000ffff7f7224 */ /* 0x000fe200078e0054 */
[----:B------:R-:W-:-:S04]  /*32b70*/  IADD3.X R114, PT, PT, R114, UR14, RZ, P4, !PT ;  /* 0x0000000e72727c10 */ /* 0x000fc8000a7fe4ff */
        /* <DEDUP_REMOVED lines=9> */
[----:B------:R-:W-:Y:S01]  /*32c10*/  IADD3 R133, P5, PT, R133, UR13, RZ ;  /* 0x0000000d85857c10 */ /* 0x000fe2000ffbe0ff */
[----:B------:R-:W-:Y:S01]  /*32c20*/  LDGSTS.E [R124+0xe00], desc[UR22][R96.64], P3 ;  /* 0x00e00000607c7fae */ /* 0x000fe200099a1016 */
[----:B-1----:R-:W-:Y:S02]  /*32c30*/  IMAD.MOV.U32 R126, RZ, RZ, R103 ;  /* 0x000000ffff7e7224 */ /* 0x002fe400078e0067 */
[----:B------:R-:W-:Y:S01]  /*32c40*/  IMAD.MOV.U32 R127, RZ, RZ, R114 ;  /* 0x000000ffff7f7224 */ /* 0x000fe200078e0072 */
[----:B------:R-:W-:-:S04]  /*32c50*/  IADD3.X R132, PT, PT, R132, UR14, RZ, P5, !PT ;  /* 0x0000000e84847c10 */ /* 0x000fc8000affe4ff */
[----:B------:R1:W-:Y:S01]  /*32c60*/  LDGSTS.E [R124+0x1200], desc[UR22][R126.64], P3 ;  /* 0x012000007e7c7fae */ /* 0x0003e200099a1016 */
[----:B------:R-:W-:-:S03]  /*32c70*/  IADD3 R141, P4, PT, R141, UR13, RZ ;  /* 0x0000000d8d8d7c10 */ /* 0x000fc6000ff9e0ff */
[----:B------:R-:W-:Y:S01]  /*32c80*/  LDGSTS.E [R124+0x1600], desc[UR22][R108.64], P3 ;  /* 0x016000006c7c7fae */ /* 0x000fe200099a1016 */
[----:B------:R-:W-:Y:S01]  /*32c90*/  IADD3.X R140, PT, PT, R140, UR14, RZ, P4, !PT ;  /* 0x0000000e8c8c7c10 */ /* 0x000fe2000a7fe4ff */
[----:B-1----:R-:W-:Y:S02]  /*32ca0*/  IMAD.MOV.U32 R126, RZ, RZ, R115 ;  /* 0x000000ffff7e7224 */ /* 0x002fe400078e0073 */
[----:B------:R-:W-:Y:S01]  /*32cb0*/  IMAD.MOV.U32 R127, RZ, RZ, R119 ;  /* 0x000000ffff7f7224 */ /* 0x000fe200078e0077 */
[----:B------:R-:W-:-:S04]  /*32cc0*/  IADD3 R149, P5, PT, R149, UR13, RZ ;  /* 0x0000000d95957c10 */ /* 0x000fc8000ffbe0ff */
        /* <DEDUP_REMOVED lines=71> */
[----:B---3--:R-:W-:-:S03]  /*33140*/  IADD3.X R17, PT, PT, R17, UR14, RZ, P5, !PT ;  /* 0x0000000e11117c10 */ /* 0x008fc6000affe4ff */
[----:B------:R2:W-:Y:S01]  /*33150*/  STL [R1], R0 ;  /* 0x0000000001007387 */ /* 0x0005e20000100800 */
[----:B-1----:R-:W-:Y:S02]  /*33160*/  IMAD.MOV.U32 R126, RZ, RZ, R245 ;  /* 0x000000ffff7e7224 */ /* 0x002fe400078e00f5 */
[----:B------:R-:W-:Y:S01]  /*33170*/  IMAD.MOV.U32 R127, RZ, RZ, R244 ;  /* 0x000000ffff7f7224 */ /* 0x000fe200078e00f4 */
[----:B------:R1:W-:Y:S04]  /*33180*/  STL [R1+0x20], R13 ;  /* 0x0000200d01007387 */ /* 0x0003e80000100800 */
[----:B------:R3:W-:Y:S01]  /*33190*/  LDGSTS.E [R124+0x5600], desc[UR22][R126.64], P3 ;  /* 0x056000007e7c7fae */ /* 0x0007e200099a1016 */
[----:B------:R-:W-:Y:S02]  /*331a0*/  IADD3 R12, P4, PT, R12, UR13, RZ ;  /* 0x0000000d0c0c7c10 */ /* 0x000fe4000ff9e0ff */
[----:B------:R-:W-:-:S02]  /*331b0*/  IADD3 R18, P5, PT, R18, UR13, RZ ;  /* 0x0000000d12127c10 */ /* 0x000fc4000ffbe0ff */
[----:B------:R-:W-:Y:S01]  /*331c0*/  IADD3.X R15, PT, PT, R15, UR14, RZ, P4, !PT ;  /* 0x0000000e0f0f7c10 */ /* 0x000fe2000a7fe4ff */
[----:B---3--:R-:W-:Y:S02]  /*331d0*/  IMAD.MOV.U32 R126, RZ, RZ, R0 ;  /* 0x000000ffff7e7224 */ /* 0x008fe400078e0000 */
[----:B------:R-:W-:Y:S01]  /*331e0*/  IMAD.MOV.U32 R127, RZ, RZ, R252 ;  /* 0x000000ffff7f7224 */ /* 0x000fe200078e00fc */
[----:B--2---:R-:W2:Y:S04]  /*331f0*/  LDL.LU R0, [R1+0x80] ;  /* 0x0000800001007983 */ /* 0x004ea80000300800 */
[----:B------:R3:W-:Y:S04]  /*33200*/  STL [R1+0x1c], R17 ;  /* 0x00001c1101007387 */ /* 0x0007e80000100800 */
[----:B------:R4:W-:Y:S04]  /*33210*/  LDGSTS.E [R124+0x5a00], desc[UR22][R126.64], P3 ;  /* 0x05a000007e7c7fae */ /* 0x0009e800099a1016 */
[----:B------:R-:W2:Y:S01]  /*33220*/  LDL.LU R16, [R1+0xa0] ;  /* 0x0000a00001107983 */ /* 0x000ea20000300800 */
[----:B------:R-:W-:Y:S01]  /*33230*/  IADD3.X R48, PT, PT, R48, UR14, RZ, P5, !PT ;  /* 0x0000000e30307c10 */ /* 0x000fe2000affe4ff */
[----:B----4-:R-:W-:-:S02]  /*33240*/  IMAD.MOV.U32 R126, RZ, RZ, R13 ;  /* 0x000000ffff7e7224 */ /* 0x010fc400078e000d */
[----:B------:R-:W-:Y:S01]  /*33250*/  IMAD.MOV.U32 R127, RZ, RZ, R17 ;  /* 0x000000ffff7f7224 */ /* 0x000fe200078e0011 */
[----:B-1----:R-:W4:Y:S04]  /*33260*/  LDL.LU R13, [R1+0x7c] ;  /* 0x00007c00010d7983 */ /* 0x002f280000300800 */
[----:B---3--:R-:W3:Y:S04]  /*33270*/  LDL.LU R17, [R1+0x9c] ;  /* 0x00009c0001117983 */ /* 0x008ee80000300800 */
[----:B------:R1:W-:Y:S04]  /*33280*/  LDGSTS.E [R124+0x5e00], desc[UR22][R126.64], P3 ;  /* 0x05e000007e7c7fae */ /* 0x0003e800099a1016 */
[----:B------:R1:W-:Y:S04]  /*33290*/  STL [R1+0x40], R12 ;  /* 0x0000400c01007387 */ /* 0x0003e80000100800 */
[----:B------:R1:W-:Y:S02]  /*332a0*/  STL [R1+0x3c], R15 ;  /* 0x00003c0f01007387 */ /* 0x0003e40000100800 */
[----:B-1----:R-:W-:-:S02]  /*332b0*/  IMAD.MOV.U32 R126, RZ, RZ, R12 ;  /* 0x000000ffff7e7224 */ /* 0x002fc400078e000c */
[----:B------:R-:W-:Y:S01]  /*332c0*/  IMAD.MOV.U32 R127, RZ, RZ, R15 ;  /* 0x000000ffff7f7224 */ /* 0x000fe200078e000f */
[----:B------:R1:W-:Y:S04]  /*332d0*/  STL [R1+0x60], R18 ;  /* 0x0000601201007387 */ /* 0x0003e80000100800 */
[----:B------:R-:W3:Y:S04]  /*332e0*/  LDL.LU R12, [R1+0xc0] ;  /* 0x0000c000010c7983 */ /* 0x000ee80000300800 */
[----:B------:R1:W-:Y:S04]  /*332f0*/  STL [R1+0x5c], R48 ;  /* 0x00005c3001007387 */ /* 0x0003e80000100800 */
[----:B------:R1:W-:Y:S04]  /*33300*/  LDGSTS.E [R124+0x6200], desc[UR22][R126.64], P3 ;  /* 0x062000007e7c7fae */ /* 0x0003e800099a1016 */
[----:B------:R-:W3:Y:S01]  /*33310*/  LDL.LU R15, [R1+0xe0] ;  /* 0x0000e000010f7983 */ /* 0x000ee20000300800 */
[----:B-1----:R-:W-:-:S03]  /*33320*/  IMAD.MOV.U32 R126, RZ, RZ, R18 ;  /* 0x000000ffff7e7224 */ /* 0x002fc600078e0012 */
[----:B------:R-:W3:Y:S01]  /*33330*/  LDL.LU R18, [R1+0xbc] ;  /* 0x0000bc0001127983 */ /* 0x000ee20000300800 */
[----:B------:R-:W-:-:S03]  /*33340*/  IMAD.MOV.U32 R127, RZ, RZ, R48 ;  /* 0x000000ffff7f7224 */ /* 0x000fc600078e0030 */
[----:B------:R-:W3:Y:S04]  /*33350*/  LDL.LU R48, [R1+0xdc] ;  /* 0x0000dc0001307983 */ /* 0x000ee80000300800 */
[----:B------:R1:W-:Y:S01]  /*33360*/  LDGSTS.E [R124+0x6600], desc[UR22][R126.64], P3 ;  /* 0x066000007e7c7fae */ /* 0x0003e200099a1016 */
[----:B--2---:R-:W-:-:S05]  /*33370*/  IADD3 R0, P4, PT, R0, UR13, RZ ;  /* 0x0000000d00007c10 */ /* 0x004fca000ff9e0ff */
[----:B------:R2:W-:Y:S01]  /*33380*/  STL [R1+0x80], R0 ;  /* 0x0000800001007387 */ /* 0x0005e20000100800 */
[----:B-1----:R-:W-:Y:S01]  /*33390*/  IMAD.MOV.U32 R126, RZ, RZ, R0 ;  /* 0x000000ffff7e7224 */ /* 0x002fe200078e0000 */
[----:B------:R-:W-:Y:S02]  /*333a0*/  IADD3 R16, P5, PT, R16, UR13, RZ ;  /* 0x0000000d10107c10 */ /* 0x000fe4000ffbe0ff */
[----:B----4-:R-:W-:Y:S02]  /*333b0*/  IADD3.X R13, PT, PT, R13, UR14, RZ, P4, !PT ;  /* 0x0000000e0d0d7c10 */ /* 0x010fe4000a7fe4ff */
[----:B---3--:R-:W-:-:S03]  /*333c0*/  IADD3.X R17, PT, PT, R17, UR14, RZ, P5, !PT ;  /* 0x0000000e11117c10 */ /* 0x008fc6000affe4ff */
[----:B------:R-:W-:Y:S01]  /*333d0*/  IMAD.MOV.U32 R127, RZ, RZ, R13 ;  /* 0x000000ffff7f7224 */ /* 0x000fe200078e000d */
[----:B------:R1:W-:Y:S04]  /*333e0*/  STL [R1+0x7c], R13 ;  /* 0x00007c0d01007387 */ /* 0x0003e80000100800 */
[----:B------:R3:W-:Y:S04]  /*333f0*/  STL [R1+0xa0], R16 ;  /* 0x0000a01001007387 */ /* 0x0007e80000100800 */
[----:B--2---:R-:W2:Y:S04]  /*33400*/  LDL.LU R0, [R1+0x100] ;  /* 0x0001000001007983 */ /* 0x004ea80000300800 */
[----:B------:R4:W-:Y:S04]  /*33410*/  STL [R1+0x9c], R17 ;  /* 0x00009c1101007387 */ /* 0x0009e80000100800 */
[----:B------:R4:W-:Y:S04]  /*33420*/  LDGSTS.E [R124+0x6a00], desc[UR22][R126.64], P3 ;  /* 0x06a000007e7c7fae */ /* 0x0009e800099a1016 */
[----:B-1----:R-:W2:Y:S01]  /*33430*/  LDL.LU R13, [R1+0x120] ;  /* 0x00012000010d7983 */ /* 0x002ea20000300800 */
[----:B------:R-:W-:Y:S01]  /*33440*/  IADD3 R12, P4, PT, R12, UR13, RZ ;  /* 0x0000000d0c0c7c10 */ /* 0x000fe2000ff9e0ff */
[----:B----4-:R-:W-:-:S02]  /*33450*/  IMAD.MOV.U32 R126, RZ, RZ, R16 ;  /* 0x000000ffff7e7224 */ /* 0x010fc400078e0010 */
[----:B------:R-:W-:Y:S01]  /*33460*/  IMAD.MOV.U32 R127, RZ, RZ, R17 ;  /* 0x000000ffff7f7224 */ /* 0x000fe200078e0011 */
[----:B---3--:R-:W3:Y:S01]  /*33470*/  LDL.LU R16, [R1+0xfc] ;  /* 0x0000fc0001107983 */ /* 0x008ee20000300800 */
        /* <DEDUP_REMOVED lines=19> */
[----:B--2---:R-:W-:-:S05]  /*335b0*/  IADD3 R0, P4, PT, R0, UR13, RZ ;  /* 0x0000000d00007c10 */ /* 0x004fca000ff9e0ff */
[----:B------:R2:W-:Y:S01]  /*335c0*/  STL [R1+0x100], R0 ;  /* 0x0001000001007387 */ /* 0x0005e20000100800 */
[----:B-1----:R-:W-:Y:S01]  /*335d0*/  IMAD.MOV.U32 R126, RZ, RZ, R0 ;  /* 0x000000ffff7e7224 */ /* 0x002fe200078e0000 */
[----:B------:R-:W-:Y:S02]  /*335e0*/  IADD3 R13, P5, PT, R13, UR13, RZ ;  /* 0x0000000d0d0d7c10 */ /* 0x000fe4000ffbe0ff */
[----:B---3--:R-:W-:Y:S02]  /*335f0*/  IADD3.X R16, PT, PT, R16, UR14, RZ, P4, !PT ;  /* 0x0000000e10107c10 */ /* 0x008fe4000a7fe4ff */
[----:B----4-:R-:W-:-:S03]  /*33600*/  IADD3.X R17, PT, PT, R17, UR14, RZ, P5, !PT ;  /* 0x0000000e11117c10 */ /* 0x010fc6000affe4ff */
        /* <DEDUP_REMOVED lines=8> */
[----:B---3--:R-:W-:-:S02]  /*33690*/  IMAD.MOV.U32 R126, RZ, RZ, R13 ;  /* 0x000000ffff7e7224 */ /* 0x008fc400078e000d */
[----:B------:R-:W-:Y:S01]  /*336a0*/  IMAD.MOV.U32 R127, RZ, RZ, R17 ;  /* 0x000000ffff7f7224 */ /* 0x000fe200078e0011 */
[----:B------:R-:W3:Y:S01]  /*336b0*/  LDL.LU R13, [R1+0x17c] ;  /* 0x00017c00010d7983 */ /* 0x000ee20000300800 */
        /* <DEDUP_REMOVED lines=128> */
[----:B-1----:R-:W-:Y:S01]  /*33ec0*/  IMAD.MOV.U32 R126, RZ, RZ, R0 ;  /* 0x000000ffff7e7224 */ /* 0x002fe200078e0000 */
[----:B------:R-:W-:Y:S01]  /*33ed0*/  STL [R1+0x300], R0 ;  /* 0x0003000001007387 */ /* 0x000fe20000100800 */
[----:B------:R-:W-:Y:S02]  /*33ee0*/  IADD3 R13, P5, PT, R13, UR13, RZ ;  /* 0x0000000d0d0d7c10 */ /* 0x000fe4000ffbe0ff */
[----:B---3--:R-:W-:Y:S02]  /*33ef0*/  IADD3.X R16, PT, PT, R16, UR14, RZ, P4, !PT ;  /* 0x0000000e10107c10 */ /* 0x008fe4000a7fe4ff */
        /* <DEDUP_REMOVED lines=57> */
[----:B------:R2:W-:Y:S01]  /*34290*/  STL [R1+0x3e0], R238 ;  /* 0x0003e0ee01007387 */ /* 0x0005e20000100800 */
        /* <DEDUP_REMOVED lines=67> */
[----:B------:R1:W-:Y:S01]  /*346d0*/  STL [R1+0x49c], R238 ;  /* 0x00049cee01007387 */ /* 0x0003e20000100800 */
[----:B------:R-:W-:-:S03]  /*346e0*/  IADD3 R0, P5, PT, R0, UR13, RZ ;  /* 0x0000000d00007c10 */ /* 0x000fc6000ffbe0ff */
[----:B------:R2:W-:Y:S01]  /*346f0*/  LDGSTS.E [R124+0x16e00], desc[UR22][R126.64], P3 ;  /* 0x16e000007e7c7fae */ /* 0x0005e200099a1016 */
[----:B------:R-:W-:-:S03]  /*34700*/  IADD3.X R15, PT, PT, R15, UR14, RZ, P4, !PT ;  /* 0x0000000e0f0f7c10 */ /* 0x000fc6000a7fe4ff */
[----:B-1----:R-:W3:Y:S01]  /*34710*/  LDL.LU R238, [R1+0xd84] ;  /* 0x000d840001ee7983 */ /* 0x002ee20000300800 */
[----:B------:R-:W-:-:S03]  /*34720*/  IADD3.X R12, PT, PT, R12, UR14, RZ, P5, !PT ;  /* 0x0000000e0c0c7c10 */ /* 0x000fc6000affe4ff */
[----:B------:R-:W4:Y:S01]  /*34730*/  LDL.LU R246, [R1+0xd80] ;  /* 0x000d800001f67983 */ /* 0x000f220000300800 */
[----:B--2---:R-:W-:Y:S02]  /*34740*/  IMAD.MOV.U32 R126, RZ, RZ, R18 ;  /* 0x000000ffff7e7224 */ /* 0x004fe400078e0012 */
[----:B------:R-:W-:Y:S01]  /*34750*/  IMAD.MOV.U32 R127, RZ, RZ, R48 ;  /* 0x000000ffff7f7224 */ /* 0x000fe200078e0030 */
[----:B------:R1:W-:Y:S04]  /*34760*/  STL [R1+0x4c0], R18 ;  /* 0x0004c01201007387 */ /* 0x0003e80000100800 */
[----:B------:R-:W-:Y:S04]  /*34770*/  STL [R1+0x4bc], R48 ;  /* 0x0004bc3001007387 */ /* 0x000fe80000100800 */
[----:B------:R2:W-:Y:S04]  /*34780*/  LDGSTS.E [R124+0x17200], desc[UR22][R126.64], P3 ;  /* 0x172000007e7c7fae */ /* 0x0005e800099a1016 */
[----:B------:R-:W-:Y:S04]  /*34790*/  STL [R1+0x4e0], R16 ;  /* 0x0004e01001007387 */ /* 0x000fe80000100800 */
[----:B------:R-:W-:Y:S01]  /*347a0*/  STL [R1+0x4dc], R17 ;  /* 0x0004dc1101007387 */ /* 0x000fe20000100800 */
[----:B--2---:R-:W-:-:S02]  /*347b0*/  IMAD.MOV.U32 R126, RZ, RZ, R16 ;  /* 0x000000ffff7e7224 */ /* 0x004fc400078e0010 */
[----:B------:R-:W-:Y:S01]  /*347c0*/  IMAD.MOV.U32 R127, RZ, RZ, R17 ;  /* 0x000000ffff7f7224 */ /* 0x000fe200078e0011 */
[----:B------:R2:W-:Y:S04]  /*347d0*/  STL [R1+0x500], R13 ;  /* 0x0005000d01007387 */ /* 0x0005e80000100800 */
[----:B------:R1:W-:Y:S04]  /*347e0*/  STL [R1+0x4fc], R15 ;  /* 0x0004fc0f01007387 */ /* 0x0003e80000100800 */
[----:B------:R1:W-:Y:S04]  /*347f0*/  STL [R1+0x520], R0 ;  /* 0x0005200001007387 */ /* 0x0003e80000100800 */
[----:B------:R2:W-:Y:S04]  /*34800*/  LDGSTS.E [R124+0x17600], desc[UR22][R126.64], P3 ;  /* 0x176000007e7c7fae */ /* 0x0005e800099a1016 */
[----:B------:R2:W-:Y:S04]  /*34810*/  STL [R1+0x51c], R12 ;  /* 0x00051c0c01007387 */ /* 0x0005e80000100800 */
[----:B-1----:R-:W3:Y:S01]  /*34820*/  LDL.LU R18, [R1+0x4] ;  /* 0x0000040001127983 */ /* 0x002ee20000300800 */
[----:B--2---:R-:W-:-:S02]  /*34830*/  IMAD.MOV.U32 R126, RZ, RZ, R13 ;  /* 0x000000ffff7e7224 */ /* 0x004fc400078e000d */
[----:B------:R-:W-:Y:S01]  /*34840*/  IMAD.MOV.U32 R127, RZ, RZ, R15 ;  /* 0x000000ffff7f7224 */ /* 0x000fe200078e000f */
[----:B------:R-:W2:Y:S04]  /*34850*/  LDL.LU R13, [R1+0x8] ;  /* 0x00000800010d7983 */ /* 0x000ea80000300800 */
[----:B------:R1:W-:Y:S04]  /*34860*/  LDGSTS.E [R124+0x17a00], desc[UR22][R126.64], P3 ;  /* 0x17a000007e7c7fae */ /* 0x0003e800099a1016 */
[----:B------:R-:W2:Y:S04]  /*34870*/  LDL.LU R48, [R1+0x24] ;  /* 0x0000240001307983 */ /* 0x000ea80000300800 */
[----:B------:R-:W2:Y:S01]  /*34880*/  LDL.LU R15, [R1+0x28] ;  /* 0x00002800010f7983 */ /* 0x000ea20000300800 */
[----:B-1----:R-:W-:Y:S01]  /*34890*/  IMAD.MOV.U32 R126, RZ, RZ, R0 ;  /* 0x000000ffff7e7224 */ /* 0x002fe200078e0000 */
[----:B------:R-:W-:Y:S01]  /*348a0*/  LOP3.LUT R0, R14, 0x60, RZ, 0x3c, !PT ;  /* 0x000000600e007812 */ /* 0x000fe200078e3cff */
[----:B------:R-:W-:-:S02]  /*348b0*/  IMAD.MOV.U32 R127, RZ, RZ, R12 ;  /* 0x000000ffff7f7224 */ /* 0x000fc400078e000c */
[----:B------:R-:W2:Y:S04]  /*348c0*/  LDL.LU R12, [R1+0x44] ;  /* 0x00004400010c7983 */ /* 0x000ea80000300800 */
[----:B------:R1:W-:Y:S02]  /*348d0*/  LDGSTS.E [R124+0x17e00], desc[UR22][R126.64], P3 ;  /* 0x17e000007e7c7fae */ /* 0x0003e400099a1016 */
[----:B-1----:R-:W-:Y:S02]  /*348e0*/  VIADD R124, R0, UR5 ;  /* 0x00000005007c7c36 */ /* 0x002fe40008000000 */
[----:B------:R-:W2:Y:S04]  /*348f0*/  LDL.LU R0, [R1+0x48] ;  /* 0x0000480001007983 */ /* 0x000ea80000300800 */
[----:B------:R-:W2:Y:S04]  /*34900*/  LDL.LU R17, [R1+0x64] ;  /* 0x0000640001117983 */ /* 0x000ea80000300800 */
[----:B------:R-:W2:Y:S01]  /*34910*/  LDL.LU R16, [R1+0x68] ;  /* 0x0000680001107983 */ /* 0x000ea20000300800 */
[----:B------:R-:W-:-:S02]  /*34920*/  IADD3 R85, P5, PT, R85, UR13, RZ ;  /* 0x0000000d55557c10 */ /* 0x000fc4000ffbe0ff */
[----:B------:R-:W-:Y:S02]  /*34930*/  IADD3 R92, P4, PT, R92, UR13, RZ ;  /* 0x0000000d5c5c7c10 */ /* 0x000fe4000ff9e0ff */
[----:B------:R-:W-:Y:S02]  /*34940*/  IADD3.X R86, PT, PT, R86, UR14, RZ, P5, !PT ;  /* 0x0000000e56567c10 */ /* 0x000fe4000affe4ff */
[----:B------:R-:W-:Y:S02]  /*34950*/  IADD3.X R93, PT, PT, R93, UR14, RZ, P4, !PT ;  /* 0x0000000e5d5d7c10 */ /* 0x000fe4000a7fe4ff */
[----:B------:R-:W-:Y:S01]  /*34960*/  IADD3 R122, P4, PT, R122, UR13, RZ ;  /* 0x0000000d7a7a7c10 */ /* 0x000fe2000ff9e0ff */
[----:B------:R-:W-:Y:S02]  /*34970*/  IMAD.MOV.U32 R126, RZ, RZ, R85 ;  /* 0x000000ffff7e7224 */ /* 0x000fe400078e0055 */
[----:B------:R-:W-:Y:S01]  /*34980*/  IMAD.MOV.U32 R127, RZ, RZ, R86 ;  /* 0x000000ffff7f7224 */ /* 0x000fe200078e0056 */
[----:B------:R-:W-:Y:S01]  /*34990*/  IADD3.X R104, PT, PT, R104, UR14, RZ, P4, !PT ;  /* 0x0000000e68687c10 */ /* 0x000fe2000a7fe4ff */
[----:B------:R-:W-:Y:S01]  /*349a0*/  LDGSTS.E [R124+0x300], desc[UR22][R92.64], P3 ;  /* 0x003000005c7c7fae */ /* 0x000fe200099a1016 */
[----:B------:R-:W-:-:S02]  /*349b0*/  IADD3 R105, P4, PT, R105, UR13, RZ ;  /* 0x0000000d69697c10 */ /* 0x000fc4000ff9e0ff */
[----:B------:R-:W-:Y:S01]  /*349c0*/  IADD3 R98, P5, PT, R98, UR13, RZ ;  /* 0x0000000d62627c10 */ /* 0x000fe2000ffbe0ff */
[----:B------:R1:W-:Y:S01]  /*349d0*/  LDGSTS.E [R124+0x700], desc[UR22][R126.64], P3 ;  /* 0x007000007e7c7fae */ /* 0x0003e200099a1016 */
[----:B------:R-:W-:Y:S02]  /*349e0*/  IADD3.X R116, PT, PT, R116, UR14, RZ, P4, !PT ;  /* 0x0000000e74747c10 */ /* 0x000fe4000a7fe4ff */
        /* <DEDUP_REMOVED lines=76> */
[----:B---3--:R-:W-:Y:S02]  /*34eb0*/  IADD3.X R238, PT, PT, R238, UR14, RZ, P4, !PT ;  /* 0x0000000eeeee7c10 */ /* 0x008fe4000a7fe4ff */
[----:B------:R-:W-:Y:S01]  /*34ec0*/  IADD3 R247, P5, PT, R247, UR13, RZ ;  /* 0x0000000df7f77c10 */ /* 0x000fe2000ffbe0ff */
[----:B-1----:R-:W-:Y:S02]  /*34ed0*/  IMAD.MOV.U32 R126, RZ, RZ, R223 ;  /* 0x000000ffff7e7224 */ /* 0x002fe400078e00df */
[----:B------:R-:W-:-:S05]  /*34ee0*/  IMAD.MOV.U32 R127, RZ, RZ, R222 ;  /* 0x000000ffff7f7224 */ /* 0x000fca00078e00de */
[----:B------:R1:W-:Y:S01]  /*34ef0*/  LDGSTS.E [R124+0x4b00], desc[UR22][R126.64], P3 ;  /* 0x04b000007e7c7fae */ /* 0x0003e200099a1016 */
[----:B----4-:R-:W-:Y:S02]  /*34f00*/  IADD3.X R246, PT, PT, R246, UR14, RZ, P5, !PT ;  /* 0x0000000ef6f67c10 */ /* 0x010fe4000affe4ff */
[----:B--2---:R-:W-:Y:S01]  /*34f10*/  IADD3 R13, P4, PT, R13, UR13, RZ ;  /* 0x0000000d0d0d7c10 */ /* 0x004fe2000ff9e0ff */
        /* <DEDUP_REMOVED lines=9> */
[----:B------:R2:W-:Y:S01]  /*34fb0*/  STL [R1+0x8], R13 ;  /* 0x0000080d01007387 */ /* 0x0005e20000100800 */
[----:B-1----:R-:W-:Y:S02]  /*34fc0*/  IMAD.MOV.U32 R126, RZ, RZ, R247 ;  /* 0x000000ffff7e7224 */ /* 0x002fe400078e00f7 */
[----:B------:R-:W-:Y:S01]  /*34fd0*/  IMAD.MOV.U32 R127, RZ, RZ, R246 ;  /* 0x000000ffff7f7224 */ /* 0x000fe200078e00f6 */
[----:B------:R1:W-:Y:S04]  /*34fe0*/  STL [R1+0x4], R18 ;  /* 0x0000041201007387 */ /* 0x0003e80000100800 */
[----:B------:R3:W-:Y:S01]  /*34ff0*/  LDGSTS.E [R124+0x5700], desc[UR22][R126.64], P3 ;  /* 0x057000007e7c7fae */ /* 0x0007e200099a1016 */
[----:B------:R-:W-:-:S03]  /*35000*/  IADD3 R0, P4, PT, R0, UR13, RZ ;  /* 0x0000000d00007c10 */ /* 0x000fc6000ff9e0ff */
[----:B------:R4:W-:Y:S01]  /*35010*/  STL [R1+0x28], R15 ;  /* 0x0000280f01007387 */ /* 0x0009e20000100800 */
[----:B------:R-:W-:Y:S01]  /*35020*/  IADD3.X R12, PT, PT, R12, UR14, RZ, P4, !PT ;  /* 0x0000000e0c0c7c10 */ /* 0x000fe2000a7fe4ff */
[----:B---3--:R-:W-:Y:S02]  /*35030*/  IMAD.MOV.U32 R126, RZ, RZ, R13 ;  /* 0x000000ffff7e7224 */ /* 0x008fe400078e000d */
[----:B------:R-:W-:Y:S01]  /*35040*/  IMAD.MOV.U32 R127, RZ, RZ, R18 ;  /* 0x000000ffff7f7224 */ /* 0x000fe200078e0012 */
[----:B--2---:R-:W2:Y:S01]  /*35050*/  LDL.LU R13, [R1+0x88] ;  /* 0x00008800010d7983 */ /* 0x004ea20000300800 */
[----:B------:R-:W-:-:S03]  /*35060*/  IADD3 R16, P5, PT, R16, UR13, RZ ;  /* 0x0000000d10107c10 */ /* 0x000fc6000ffbe0ff */
[----:B------:R3:W-:Y:S04]  /*35070*/  STL [R1+0x24], R48 ;  /* 0x0000243001007387 */ /* 0x0007e80000100800 */
[----:B------:R3:W-:Y:S04]  /*35080*/  LDGSTS.E [R124+0x5b00], desc[UR22][R126.64], P3 ;  /* 0x05b000007e7c7fae */ /* 0x0007e800099a1016 */
[----:B-1----:R-:W2:Y:S01]  /*35090*/  LDL.LU R18, [R1+0xa8] ;  /* 0x0000a80001127983 */ /* 0x002ea20000300800 */
[----:B------:R-:W-:Y:S01]  /*350a0*/  IADD3.X R17, PT, PT, R17, UR14, RZ, P5, !PT ;  /* 0x0000000e11117c10 */ /* 0x000fe2000affe4ff */
[----:B---3--:R-:W-:-:S02]  /*350b0*/  IMAD.MOV.U32 R126, RZ, RZ, R15 ;  /* 0x000000ffff7e7224 */ /* 0x008fc400078e000f */
[----:B------:R-:W-:Y:S01]  /*350c0*/  IMAD.MOV.U32 R127, RZ, RZ, R48 ;  /* 0x000000ffff7f7224 */ /* 0x000fe200078e0030 */
[----:B----4-:R-:W3:Y:S04]  /*350d0*/  LDL.LU R15, [R1+0x84] ;  /* 0x00008400010f7983 */ /* 0x010ee80000300800 */
[----:B------:R-:W4:Y:S04]  /*350e0*/  LDL.LU R48, [R1+0xa4] ;  /* 0x0000a40001307983 */ /* 0x000f280000300800 */
[----:B------:R1:W-:Y:S04]  /*350f0*/  LDGSTS.E [R124+0x5f00], desc[UR22][R126.64], P3 ;  /* 0x05f000007e7c7fae */ /* 0x0003e800099a1016 */
[----:B------:R1:W-:Y:S04]  /*35100*/  STL [R1+0x48], R0 ;  /* 0x0000480001007387 */ /* 0x0003e80000100800 */
[----:B------:R1:W-:Y:S02]  /*35110*/  STL [R1+0x44], R12 ;  /* 0x0000440c01007387 */ /* 0x0003e40000100800 */
[----:B-1----:R-:W-:-:S02]  /*35120*/  IMAD.MOV.U32 R126, RZ, RZ, R0 ;  /* 0x000000ffff7e7224 */ /* 0x002fc400078e0000 */
        /* <DEDUP_REMOVED lines=229> */
[----:B------:R-:W-:Y:S02]  /*35f80*/  IADD3 R18, P5, PT, R18, UR13, RZ ;  /* 0x0000000d12127c10 */ /* 0x000fe4000ffbe0ff */
[----:B---3--:R-:W-:Y:S02]  /*35f90*/  IADD3.X R15, PT, PT, R15, UR14, RZ, P4, !PT ;  /* 0x0000000e0f0f7c10 */ /* 0x008fe4000a7fe4ff */
[----:B----4-:R-:W-:-:S03]  /*35fa0*/  IADD3.X R48, PT, PT, R48, UR14, RZ, P5, !PT ;  /* 0x0000000e30307c10 */ /* 0x010fc6000affe4ff */
[----:B------:R-:W-:Y:S01]  /*35fb0*/  IMAD.MOV.U32 R127, RZ, RZ, R15 ;  /* 0x000000ffff7f7224 */ /* 0x000fe200078e000f */
[----:B------:R-:W-:Y:S04]  /*35fc0*/  STL [R1+0x388], R13 ;  /* 0x0003880d01007387 */ /* 0x000fe80000100800 */
[----:B------:R1:W-:Y:S04]  /*35fd0*/  LDGSTS.E [R124+0x14b00], desc[UR22][R126.64], P3 ;  /* 0x14b000007e7c7fae */ /* 0x0003e800099a1016 */
[----:B------:R2:W-:Y:S04]  /*35fe0*/  STL [R1+0x384], R15 ;  /* 0x0003840f01007387 */ /* 0x0005e80000100800 */
[----:B------:R-:W-:Y:S01]  /*35ff0*/  STL [R1+0x3a8], R18 ;  /* 0x0003a81201007387 */ /* 0x000fe20000100800 */
[----:B-1----:R-:W-:-:S02]  /*36000*/  IMAD.MOV.U32 R126, RZ, RZ, R18 ;  /* 0x000000ffff7e7224 */ /* 0x002fc400078e0012 */
[----:B------:R-:W-:Y:S01]  /*36010*/  IMAD.MOV.U32 R127, RZ, RZ, R48 ;  /* 0x000000ffff7f7224 */ /* 0x000fe200078e0030 */
[----:B--2---:R-:W2:Y:S01]  /*36020*/  LDL.LU R15, [R1+0x408] ;  /* 0x00040800010f7983 */ /* 0x004ea20000300800 */
[----:B------:R-:W-:-:S03]  /*36030*/  IADD3 R0, P4, PT, R0, UR13, RZ ;  /* 0x0000000d00007c10 */ /* 0x000fc6000ff9e0ff */
[----:B------:R1:W-:Y:S04]  /*36040*/  LDGSTS.E [R124+0x14f00], desc[UR22][R126.64], P3 ;  /* 0x14f000007e7c7fae */ /* 0x0003e800099a1016 */
[----:B------:R3:W-:Y:S04]  /*36050*/  STL [R1+0x3a4], R48 ;  /* 0x0003a43001007387 */ /* 0x0007e80000100800 */
[----:B------:R-:W4:Y:S01]  /*36060*/  LDL.LU R13, [R1+0x428] ;  /* 0x00042800010d7983 */ /* 0x000f220000300800 */
[----:B------:R-:W-:Y:S01]  /*36070*/  IADD3 R12, P5, PT, R12, UR13, RZ ;  /* 0x0000000d0c0c7c10 */ /* 0x000fe2000ffbe0ff */
[----:B-1----:R-:W-:-:S02]  /*36080*/  IMAD.MOV.U32 R126, RZ, RZ, R0 ;  /* 0x000000ffff7e7224 */ /* 0x002fc400078e0000 */
[----:B---3--:R-:W5:Y:S04]  /*36090*/  LDL.LU R48, [R1+0xd7c] ;  /* 0x000d7c0001307983 */ /* 0x008f680000300800 */
[----:B------:R-:W3:Y:S01]  /*360a0*/  LDL.LU R18, [R1+0x424] ;  /* 0x0004240001127983 */ /* 0x000ee20000300800 */
[----:B------:R-:W-:Y:S02]  /*360b0*/  IADD3.X R16, PT, PT, R16, UR14, RZ, P4, !PT ;  /* 0x0000000e10107c10 */ /* 0x000fe4000a7fe4ff */
[----:B------:R-:W-:-:S03]  /*360c0*/  IADD3.X R17, PT, PT, R17, UR14, RZ, P5, !PT ;  /* 0x0000000e11117c10 */ /* 0x000fc6000affe4ff */
[----:B------:R-:W-:Y:S01]  /*360d0*/  IMAD.MOV.U32 R127, RZ, RZ, R16 ;  /* 0x000000ffff7f7224 */ /* 0x000fe200078e0010 */
[----:B------:R-:W-:Y:S04]  /*360e0*/  STL [R1+0x3c8], R0 ;  /* 0x0003c80001007387 */ /* 0x000fe80000100800 */
[----:B------:R1:W-:Y:S04]  /*360f0*/  STL [R1+0x3c4], R16 ;  /* 0x0003c41001007387 */ /* 0x0003e80000100800 */
[----:B------:R1:W-:Y:S04]  /*36100*/  LDGSTS.E [R124+0x15300], desc[UR22][R126.64], P3 ;  /* 0x153000007e7c7fae */ /* 0x0003e800099a1016 */
[----:B------:R-:W-:Y:S04]  /*36110*/  STL [R1+0x3e8], R12 ;  /* 0x0003e80c01007387 */ /* 0x000fe80000100800 */
[----:B-1----:R-:W3:Y:S01]  /*36120*/  LDL.LU R16, [R1+0x448] ;  /* 0x0004480001107983 */ /* 0x002ee20000300800 */
[----:B------:R-:W-:-:S02]  /*36130*/  IMAD.MOV.U32 R126, RZ, RZ, R12 ;  /* 0x000000ffff7e7224 */ /* 0x000fc400078e000c */
[----:B------:R-:W-:Y:S01]  /*36140*/  IMAD.MOV.U32 R127, RZ, RZ, R17 ;  /* 0x000000ffff7f7224 */ /* 0x000fe200078e0011 */
[----:B------:R1:W-:Y:S04]  /*36150*/  STL [R1+0x3e4], R17 ;  /* 0x0003e41101007387 */ /* 0x0003e80000100800 */
[----:B------:R-:W3:Y:S04]  /*36160*/  LDL.LU R0, [R1+0x468] ;  /* 0x0004680001007983 */ /* 0x000ee80000300800 */
[----:B------:R2:W-:Y:S04]  /*36170*/  LDGSTS.E [R124+0x15700], desc[UR22][R126.64], P3 ;  /* 0x157000007e7c7fae */ /* 0x0005e800099a1016 */
[----:B-1----:R-:W5:Y:S04]  /*36180*/  LDL.LU R17, [R1+0xd78] ;  /* 0x000d780001117983 */ /* 0x002f680000300800 */
[----:B------:R-:W3:Y:S04]  /*36190*/  LDL.LU R12, [R1+0x464] ;  /* 0x00046400010c7983 */ /* 0x000ee80000300800 */
[----:B------:R-:W3:Y:S01]  /*361a0*/  LDL.LU R127, [R1+0x404] ;  /* 0x00040400017f7983 */ /* 0x000ee20000300800 */
[----:B--2---:R-:W-:-:S05]  /*361b0*/  IADD3 R15, P4, PT, R15, UR13, RZ ;  /* 0x0000000d0f0f7c10 */ /* 0x004fca000ff9e0ff */
[----:B------:R-:W-:Y:S01]  /*361c0*/  IMAD.MOV.U32 R126, RZ, RZ, R15 ;  /* 0x000000ffff7e7224 */ /* 0x000fe200078e000f */
[----:B----4-:R-:W-:Y:S01]  /*361d0*/  IADD3 R13, P5, PT, R13, UR13, RZ ;  /* 0x0000000d0d0d7c10 */ /* 0x010fe2000ffbe0ff */
[----:B------:R1:W-:Y:S03]  /*361e0*/  STL [R1+0x408], R15 ;  /* 0x0004080f01007387 */ /* 0x0003e60000100800 */
[----:B---3--:R-:W-:Y:S02]  /*361f0*/  IADD3.X R18, PT, PT, R18, UR14, RZ, P5, !PT ;  /* 0x0000000e12127c10 */ /* 0x008fe4000affe4ff */
[----:B------:R-:W-:-:S05]  /*36200*/  IADD3.X R127, PT, PT, R127, UR14, RZ, P4, !PT ;  /* 0x0000000e7f7f7c10 */ /* 0x000fca000a7fe4ff */
[----:B------:R2:W-:Y:S04]  /*36210*/  STL [R1+0x404], R127 ;  /* 0x0004047f01007387 */ /* 0x0005e80000100800 */
[----:B------:R3:W-:Y:S04]  /*36220*/  LDGSTS.E [R124+0x15b00], desc[UR22][R126.64], P3 ;  /* 0x15b000007e7c7fae */ /* 0x0007e800099a1016 */
[----:B------:R-:W-:Y:S04]  /*36230*/  STL [R1+0x428], R13 ;  /* 0x0004280d01007387 */ /* 0x000fe80000100800 */
[----:B-1----:R-:W4:Y:S01]  /*36240*/  LDL.LU R15, [R1+0x4a8] ;  /* 0x0004a800010f7983 */ /* 0x002f220000300800 */
[----:B---3--:R-:W-:-:S02]  /*36250*/  IMAD.MOV.U32 R126, RZ, RZ, R13 ;  /* 0x000000ffff7e7224 */ /* 0x008fc400078e000d */
[----:B--2---:R-:W-:Y:S01]  /*36260*/  IMAD.MOV.U32 R127, RZ, RZ, R18 ;  /* 0x000000ffff7f7224 */ /* 0x004fe200078e0012 */
[----:B------:R1:W-:Y:S04]  /*36270*/  STL [R1+0x424], R18 ;  /* 0x0004241201007387 */ /* 0x0003e80000100800 */
[----:B------:R2:W-:Y:S04]  /*36280*/  LDGSTS.E [R124+0x15f00], desc[UR22][R126.64], P3 ;  /* 0x15f000007e7c7fae */ /* 0x0005e800099a1016 */
[----:B-1----:R-:W3:Y:S04]  /*36290*/  LDL.LU R18, [R1+0x4a4] ;  /* 0x0004a40001127983 */ /* 0x002ee80000300800 */
[----:B------:R-:W3:Y:S04]  /*362a0*/  LDL.LU R13, [R1+0x4e8] ;  /* 0x0004e800010d7983 */ /* 0x000ee80000300800 */
[----:B------:R-:W3:Y:S01]  /*362b0*/  LDL.LU R127, [R1+0x444] ;  /* 0x00044400017f7983 */ /* 0x000ee20000300800 */
[----:B------:R-:W-:-:S02]  /*362c0*/  IADD3 R16, P4, PT, R16, UR13, RZ ;  /* 0x0000000d10107c10 */ /* 0x000fc4000ff9e0ff */
[----:B------:R-:W-:-:S03]  /*362d0*/  IADD3 R0, P5, PT, R0, UR13, RZ ;  /* 0x0000000d00007c10 */ /* 0x000fc6000ffbe0ff */
[----:B--2---:R-:W-:Y:S01]  /*362e0*/  IMAD.MOV.U32 R126, RZ, RZ, R16 ;  /* 0x000000ffff7e7224 */ /* 0x004fe200078e0010 */
[----:B------:R-:W-:Y:S01]  /*362f0*/  IADD3.X R12, PT, PT, R12, UR14, RZ, P5, !PT ;  /* 0x0000000e0c0c7c10 */ /* 0x000fe2000affe4ff */
[----:B------:R1:W-:Y:S01]  /*36300*/  STL [R1+0x448], R16 ;  /* 0x0004481001007387 */ /* 0x0003e20000100800 */
[----:B---3--:R-:W-:-:S05]  /*36310*/  IADD3.X R127, PT, PT, R127, UR14, RZ, P4, !PT ;  /* 0x0000000e7f7f7c10 */ /* 0x008fca000a7fe4ff */
[----:B------:R2:W-:Y:S04]  /*36320*/  STL [R1+0x444], R127 ;  /* 0x0004447f01007387 */ /* 0x0005e80000100800 */
[----:B------:R3:W-:Y:S04]  /*36330*/  LDGSTS.E [R124+0x16300], desc[UR22][R126.64], P3 ;  /* 0x163000007e7c7fae */ /* 0x0007e800099a1016 */
[----:B------:R2:W-:Y:S04]  /*36340*/  STL [R1+0x468], R0 ;  /* 0x0004680001007387 */ /* 0x0005e80000100800 */
[----:B-1----:R-:W4:Y:S01]  /*36350*/  LDL.LU R16, [R1+0x4e4] ;  /* 0x0004e40001107983 */ /* 0x002f220000300800 */
[----:B---3--:R-:W-:-:S02]  /*36360*/  IMAD.MOV.U32 R126, RZ, RZ, R0 ;  /* 0x000000ffff7e7224 */ /* 0x008fc400078e0000 */
[----:B--2---:R-:W-:Y:S01]  /*36370*/  IMAD.MOV.U32 R127, RZ, RZ, R12 ;  /* 0x000000ffff7f7224 */ /* 0x004fe200078e000c */
[----:B------:R1:W-:Y:S04]  /*36380*/  STL [R1+0x464], R12 ;  /* 0x0004640c01007387 */ /* 0x0003e80000100800 */
[----:B------:R-:W2:Y:S04]  /*36390*/  LDL.LU R0, [R1+0x524] ;  /* 0x0005240001007983 */ /* 0x000ea80000300800 */
[----:B------:R3:W-:Y:S04]  /*363a0*/  LDGSTS.E [R124+0x16700], desc[UR22][R126.64], P3 ;  /* 0x167000007e7c7fae */ /* 0x0007e800099a1016 */
[----:B-1----:R-:W2:Y:S04]  /*363b0*/  LDL.LU R12, [R1+0x528] ;  /* 0x00052800010c7983 */ /* 0x002ea80000300800 */
[----:B------:R-:W2:Y:S04]  /*363c0*/  LDL.LU R126, [R1+0x484] ;  /* 0x00048400017e7983 */ /* 0x000ea80000300800 */
[----:B------:R-:W3:Y:S01]  /*363d0*/  LDL.LU R127, [R1+0x488] ;  /* 0x00048800017f7983 */ /* 0x000ee20000300800 */
[----:B----4-:R-:W-:-:S04]  /*363e0*/  IADD3 R15, P5, PT, R15, UR13, RZ ;  /* 0x0000000d0f0f7c10 */ /* 0x010fc8000ffbe0ff */
[----:B------:R-:W-:Y:S02]  /*363f0*/  IADD3.X R18, PT, PT, R18, UR14, RZ, P5, !PT ;  /* 0x0000000e12127c10 */ /* 0x000fe4000affe4ff */
[----:B---3--:R-:W-:-:S04]  /*36400*/  IADD3 R127, P4, PT, R127, UR13, RZ ;  /* 0x0000000d7f7f7c10 */ /* 0x008fc8000ff9e0ff */
[----:B--2---:R-:W-:Y:S01]  /*36410*/  IADD3.X R126, PT, PT, R126, UR14, RZ, P4, !PT ;  /* 0x0000000e7e7e7c10 */ /* 0x004fe2000a7fe4ff */
[----:B------:R1:W-:Y:S04]  /*36420*/  STL [R1+0x488], R127 ;  /* 0x0004887f01007387 */ /* 0x0003e80000100800 */
[----:B------:R2:W-:Y:S01]  /*36430*/  STL [R1+0x484], R126 ;  /* 0x0004847e01007387 */ /* 0x0005e20000100800 */
[----:B-1----:R-:W-:-:S04]  /*36440*/  LOP3.LUT R127, R127, R126, RZ, 0x3c, !PT ;  /* 0x0000007e7f7f7212 */ /* 0x002fc800078e3cff */
[----:B--2---:R-:W-:-:S04]  /*36450*/  LOP3.LUT R126, R127, R126, RZ, 0x3c, !PT ;  /* 0x0000007e7f7e7212 */ /* 0x004fc800078e3cff */
[----:B------:R-:W-:Y:S01]  /*36460*/  LOP3.LUT R127, R127, R126, RZ, 0x3c, !PT ;  /* 0x0000007e7f7f7212 */ /* 0x000fe200078e3cff */
[----:B------:R-:W-:Y:S04]  /*36470*/  STL [R1+0x4a8], R15 ;  /* 0x0004a80f01007387 */ /* 0x000fe80000100800 */
[----:B------:R1:W-:Y:S04]  /*36480*/  LDGSTS.E [R124+0x16b00], desc[UR22][R126.64], P3 ;  /* 0x16b000007e7c7fae */ /* 0x0003e800099a1016 */
[----:B------:R2:W-:Y:S01]  /*36490*/  STL [R1+0x4a4], R18 ;  /* 0x0004a41201007387 */ /* 0x0005e20000100800 */
[----:B-1----:R-:W-:-:S02]  /*364a0*/  IMAD.MOV.U32 R126, RZ, RZ, R15 ;  /* 0x000000ffff7e7224 */ /* 0x002fc400078e000f */
[----:B------:R-:W-:Y:S02]  /*364b0*/  IMAD.MOV.U32 R127, RZ, RZ, R18 ;  /* 0x000000ffff7f7224 */ /* 0x000fe400078e0012 */
[----:B--2---:R-:W5:Y:S04]  /*364c0*/  LDL.LU R18, [R1+0xd74] ;  /* 0x000d740001127983 */ /* 0x004f680000300800 */
[----:B------:R-:W5:Y:S04]  /*364d0*/  LDL.LU R15, [R1+0xd70] ;  /* 0x000d7000010f7983 */ /* 0x000f680000300800 */
[----:B------:R1:W-:Y:S04]  /*364e0*/  LDGSTS.E [R124+0x16f00], desc[UR22][R126.64], P3 ;  /* 0x16f000007e7c7fae */ /* 0x0003e800099a1016 */
[----:B------:R-:W2:Y:S04]  /*364f0*/  LDL.LU R126, [R1+0x4c4] ;  /* 0x0004c400017e7983 */ /* 0x000ea80000300800 */
[----:B------:R-:W1:Y:S01]  /*36500*/  LDL.LU R127, [R1+0x4c8] ;  /* 0x0004c800017f7983 */ /* 0x000e620000300800 */
[----:B------:R-:W-:-:S04]  /*36510*/  IADD3 R13, P5, PT, R13, UR13, RZ ;  /* 0x0000000d0d0d7c10 */ /* 0x000fc8000ffbe0ff */
[----:B------:R-:W-:Y:S02]  /*36520*/  IADD3.X R16, PT, PT, R16, UR14, RZ, P5, !PT ;  /* 0x0000000e10107c10 */ /* 0x000fe4000affe4ff */
[----:B-1----:R-:W-:-:S04]  /*36530*/  IADD3 R127, P4, PT, R127, UR13, RZ ;  /* 0x0000000d7f7f7c10 */ /* 0x002fc8000ff9e0ff */
        /* <DEDUP_REMOVED lines=31> */
[----:B------:R1:W-:Y:S01]  /*36730*/  LDGSTS.E [R124+0x17f00], desc[UR22][R126.64], P3 ;  /* 0x17f000007e7c7fae */ /* 0x0003e200099a1016 */
[----:B------:R-:W2:Y:S01]  /*36740*/  S2R R12, SR_TID.X ;  /* 0x00000000000c7919 */ /* 0x000ea20000002100 */
[----:B------:R-:W-:Y:S02]  /*36750*/  UIADD3 UR17, UPT, UPT, UR17, 0x1, URZ ;  /* 0x0000000111117890 */ /* 0x000fe4000fffe0ff */
[----:B------:R-:W-:Y:S01]  /*36760*/  UIADD3 UR20, UPT, UPT, UR6, 0x1, URZ ;  /* 0x0000000106147890 */ /* 0x000fe2000fffe0ff */
[----:B------:R-:W0:Y:S04]  /*36770*/  LDGDEPBAR ;  /* 0x00000000000079af */ /* 0x000e280000000000 */
[----:B------:R-:W3:Y:S01]  /*36780*/  LDL R127, [R1+0x52c] ;  /* 0x00052c00017f7983 */ /* 0x000ee20000100800 */
[----:B------:R-:W-:-:S04]  /*36790*/  UISETP.GT.AND UP1, UPT, UR17, 0x1, UPT ;  /* 0x000000011100788c */ /* 0x000fc8000bf24270 */
[----:B------:R-:W-:Y:S01]  /*367a0*/  USEL UR5, URZ, 0x1, !UP1 ;  /* 0x00000001ff057887 */ /* 0x000fe2000c800000 */
[----:B-1----:R-:W-:Y:S01]  /*367b0*/  IMAD.U32 R124, RZ, RZ, UR19 ;  /* 0x00000013ff7c7e24 */ /* 0x002fe2000f8e00ff */
[----:B------:R-:W-:Y:S02]  /*367c0*/  USEL UR17, UR17, URZ, !UP1 ;  /* 0x000000ff11117287 */ /* 0x000fe4000c800000 */
[----:B------:R-:W-:Y:S01]  /*367d0*/  ULOP3.LUT UR5, UR19, UR5, URZ, 0x3c, !UPT ;  /* 0x0000000513057292 */ /* 0x000fe2000f8e3cff */
[----:B------:R-:W-:Y:S01]  /*367e0*/  UMOV UR16, UR10 ;  /* 0x0000000a00107c82 */ /* 0x000fe20008000000 */
[----:B--2---:R-:W-:-:S04]  /*367f0*/  SHF.R.U32.HI R12, RZ, 0x6, R12 ;  /* 0x00000006ff0c7819 */ /* 0x004fc8000001160c */
[----:B------:R-:W-:Y:S02]  /*36800*/  SGXT.U32 R12, R12, 0x1 ;  /* 0x000000010c0c781a */ /* 0x000fe40000000000 */
[----:B---3--:R-:W-:Y:S01]  /*36810*/  ISETP.NE.U32.AND P3, PT, R127, UR6, PT ;  /* 0x000000067f007c0c */ /* 0x008fe2000bf65070 */
[----:B------:R-:W-:-:S12]  /*36820*/  UMOV UR6, UR20 ;  /* 0x0000001400067c82 */ /* 0x000fd80008000000 */
[----:B------:R-:W-:Y:S05]  /*36830*/  @P3 BRA `(.L_x_10) ;  /* 0xffffff6400003947 */ /* 0x000fea000383ffff */
.L_x_7:
[----:B------:R-:W-:Y:S05]  /*36840*/  @!P2 BRA `(.L_x_11) ;  /* 0x000000000010a947 */ /* 0x000fea0003800000 */
[----:B------:R-:W-:-:S06]  /*36850*/  USHF.L.U32 UR19, UR19, 0x1f, URZ ;  /* 0x0000001f13137899 */ /* 0x000fcc00080006ff */
[----:B-1----:R-:W-:-:S04]  /*36860*/  IMAD.U32 R2, RZ, RZ, UR19 ;  /* 0x00000013ff027e24 */ /* 0x002fc8000f8e00ff */
[----:B------:R-:W1:Y:S02]  /*36870*/  SYNCS.PHASECHK.TRANS64.TRYWAIT P1, [UR10], R2 ;  /* 0x00000002ff0075a7 */ /* 0x000e64000802110a */
[----:B-1----:R-:W-:Y:S05]  /*36880*/  @!P1 BRA `(.L_x_12) ;  /* 0x0000009000e49947 */ /* 0x002fea0003800000 */
.L_x_11:
[----:B------:R-:W-:-:S04]  /*36890*/  DEPBAR.LE SB0, 0x0 ;  /* 0x000080000000791a */ /* 0x000fc80000000000 */
[----:B------:R-:W-:Y:S06]  /*368a0*/  BAR.SYNC.DEFER_BLOCKING 0x0 ;  /* 0x0000000000007b1d */ /* 0x000fec0000010000 */
[----:B------:R-:W2:Y:S01]  /*368b0*/  LDCU.128 UR12, c[0x0][0x390] ;  /* 0x00007200ff0c77ac */ /* 0x000ea20008000c00 */
[----:B------:R-:W3:Y:S01]  /*368c0*/  S2R R3, SR_TID.X ;  /* 0x0000000000037919 */ /* 0x000ee20000002100 */
[----:B------:R-:W4:Y:S01]  /*368d0*/  LDCU UR4, c[0x0][0x3b4] ;  /* 0x00007680ff0477ac */ /* 0x000f220008000800 */
[----:B------:R-:W1:Y:S01]  /*368e0*/  LDCU UR5, c[0x0][0x39c] ;  /* 0x00007380ff0577ac */ /* 0x000e620008000800 */
[----:B------:R-:W1:Y:S01]  /*368f0*/  LDCU UR6, c[0x0][0x39c] ;  /* 0x00007380ff0677ac */ /* 0x000e620008000800 */
[----:B------:R-:W1:Y:S01]  /*36900*/  LDCU UR10, c[0x0][0x39c] ;  /* 0x00007380ff0a77ac */ /* 0x000e620008000800 */
[----:B------:R-:W1:Y:S02]  /*36910*/  @!P0 SYNCS.CCTL.IV [UR7+0x90000] ;  /* 0x09000000ff0089b1 */ /* 0x000e640008000007 */
[----:B-1----:R-:W-:Y:S06]  /*36920*/  BAR.SYNC.DEFER_BLOCKING 0x0 ;  /* 0x0000000000007b1d */ /* 0x002fec0000010000 */
[----:B-----5:R-:W1:Y:S01]  /*36930*/  LDTM.x64 R12, tmem[UR9] ;  /* 0x00000009000c79ee */ /* 0x020e620008340000 */
[----:B------:R-:W-:Y:S01]  /*36940*/  LDTM.x64 R132, tmem[UR9+0x40] ;  /* 0x00004009008479ee */ /* 0x000fe20008340000 */
[----:B---3--:R-:W-:-:S02]  /*36950*/  IMAD.SHL.U32 R2, R3, 0x80, RZ ;  /* 0x0000008003027824 */ /* 0x008fc400078e00ff */
[C---:B------:R-:W-:Y:S02]  /*36960*/  IMAD.SHL.U32 R252, R3.reuse, 0x10, RZ ;  /* 0x0000001003fc7824 */ /* 0x040fe400078e00ff */
[----:B------:R-:W-:Y:S01]  /*36970*/  IMAD.SHL.U32 R4, R3, 0x8, RZ ;  /* 0x0000000803047824 */ /* 0x000fe200078e00ff */
[----:B------:R-:W-:Y:S02]  /*36980*/  LOP3.LUT R2, R2, 0x800, RZ, 0xc0, !PT ;  /* 0x0000080002027812 */ /* 0x000fe400078ec0ff */
[----:B------:R-:W-:Y:S02]  /*36990*/  LOP3.LUT R3, R252, 0xf0, RZ, 0xc0, !PT ;  /* 0x000000f0fc037812 */ /* 0x000fe400078ec0ff */
[----:B------:R-:W-:Y:S01]  /*369a0*/  LOP3.LUT R4, R4, 0x300, RZ, 0xc0, !PT ;  /* 0x0000030004047812 */ /* 0x000fe200078ec0ff */
[----:B------:R-:W3:Y:S01]  /*369b0*/  @!P0 SYNCS.CCTL.IV [UR7+0x90008] ;  /* 0x09000800ff0089b1 */ /* 0x000ee20008000007 */
[----:B------:R-:W-:-:S05]  /*369c0*/  IADD3 R2, PT, PT, R3, UR7, R2 ;  /* 0x0000000703027c10 */ /* 0x000fca000fffe002 */
[----:B------:R-:W-:Y:S01]  /*369d0*/  IMAD.IADD R2, R4, 0x1, R2 ;  /* 0x0000000104027824 */ /* 0x000fe200078e0202 */
[----:B-1----:R-:W-:Y:S01]  /*369e0*/  STL [R1+0xc], R15 ;  /* 0x00000c0f01007387 */ /* 0x002fe20000100800 */
[----:B------:R-:W-:Y:S02]  /*369f0*/  IMAD.MOV.U32 R8, RZ, RZ, R12 ;  /* 0x000000ffff087224 */ /* 0x000fe400078e000c */
[----:B------:R-:W-:Y:S01]  /*36a00*/  IMAD.MOV.U32 R7, RZ, RZ, R14 ;  /* 0x000000ffff077224 */ /* 0x000fe200078e000e */
[----:B------:R-:W-:Y:S01]  /*36a10*/  STL [R1+0x14], R17 ;  /* 0x0000141101007387 */ /* 0x000fe20000100800 */
[----:B------:R-:W-:Y:S02]  /*36a20*/  IMAD.MOV.U32 R6, RZ, RZ, R16 ;  /* 0x000000ffff067224 */ /* 0x000fe400078e0010 */
[----:B------:R-:W-:Y:S01]  /*36a30*/  IMAD.MOV.U32 R5, RZ, RZ, R18 ;  /* 0x000000ffff057224 */ /* 0x000fe200078e0012 */
[----:B------:R-:W-:Y:S01]  /*36a40*/  STL [R1+0x1c], R19 ;  /* 0x00001c1301007387 */ /* 0x000fe20000100800 */
[----:B------:R-:W-:-:S02]  /*36a50*/  IMAD.MOV.U32 R9, RZ, RZ, R13 ;  /* 0x000000ffff097224 */ /* 0x000fc400078e000d */
[----:B------:R-:W-:Y:S01]  /*36a60*/  IMAD.MOV.U32 R196, RZ, RZ, R8 ;  /* 0x000000ffffc47224 */ /* 0x000fe200078e0008 */
[----:B------:R-:W-:Y:S01]  /*36a70*/  STL [R1+0x24], R21 ;  /* 0x0000241501007387 */ /* 0x000fe20000100800 */
        /* <DEDUP_REMOVED lines=8> */
[----:B------:R1:W-:Y:S01]  /*36b00*/  STL [R1+0x3c], R27 ;  /* 0x00003c1b01007387 */ /* 0x0003e20000100800 */
[----:B------:R-:W-:Y:S02]  /*36b10*/  IMAD.MOV.U32 R235, RZ, RZ, R74 ;  /* 0x000000ffffeb7224 */ /* 0x000fe400078e004a */
[----:B------:R-:W-:Y:S02]  /*36b20*/  IMAD.MOV.U32 R243, RZ, RZ, R69 ;  /* 0x000000fffff37224 */ /* 0x000fe400078e0045 */
[----:B------:R-:W-:Y:S02]  /*36b30*/  IMAD.MOV.U32 R242, RZ, RZ, R71 ;  /* 0x000000fffff27224 */ /* 0x000fe400078e0047 */
[----:B------:R-:W-:Y:S02]  /*36b40*/  IMAD.MOV.U32 R241, RZ, RZ, R73 ;  /* 0x000000fffff17224 */ /* 0x000fe400078e0049 */
[----:B------:R-:W-:-:S02]  /*36b50*/  IMAD.MOV.U32 R240, RZ, RZ, R75 ;  /* 0x000000fffff07224 */ /* 0x000fc400078e004b */
[----:B------:R-:W-:Y:S01]  /*36b60*/  IMAD.MOV.U32 R200, RZ, RZ, R20 ;  /* 0x000000ffffc87224 */ /* 0x000fe200078e0014 */
[----:B------:R-:W-:Y:S01]  /*36b70*/  LDTM.x64 R68, tmem[UR9+0x80] ;  /* 0x00008009004479ee */ /* 0x000fe20008340000 */
        /* <DEDUP_REMOVED lines=44> */
[----:B-1----:R-:W1:Y:S01]  /*36e40*/  LDTM.x64 R4, tmem[UR9+0xc0] ;  /* 0x0000c009000479ee */ /* 0x002e620008340000 */
[----:B------:R-:W-:Y:S01]  /*36e50*/  NOP ;  /* 0x0000000000007918 */ /* 0x000fe20000000000 */
[----:B---3--:R3:W-:Y:S01]  /*36e60*/  STS.128 [R2], R196 ;  /* 0x000000c402007388 */ /* 0x0087e20000000c00 */
[----:B------:R-:W-:Y:S01]  /*36e70*/  LOP3.LUT R252, R252, 0x7f0, RZ, 0xc0, !PT ;  /* 0x000007f0fcfc7812 */ /* 0x000fe200078ec0ff */
[----:B------:R-:W1:Y:S02]  /*36e80*/  LDCU UR9, c[0x0][0x39c] ;  /* 0x00007380ff0977ac */ /* 0x000e640008000800 */
[----:B---3--:R-:W3:Y:S01]  /*36e90*/  LDL.LU R197, [R1+0xc] ;  /* 0x00000c0001c57983 */ /* 0x008ee20000300800 */
[----:B------:R-:W-:-:S02]  /*36ea0*/  IMAD.MOV.U32 R196, RZ, RZ, R3 ;  /* 0x000000ffffc47224 */ /* 0x000fc400078e0003 */
[----:B------:R-:W1:Y:S01]  /*36eb0*/  LDC R3, c[0x0][0x3b8] ;  /* 0x0000ee00ff037b82 */ /* 0x000e620000000800 */
[----:B------:R-:W3:Y:S04]  /*36ec0*/  LDL.LU R198, [R1+0x14] ;  /* 0x0000140001c67983 */ /* 0x000ee80000300800 */
[----:B------:R-:W3:Y:S04]  /*36ed0*/  LDL.LU R199, [R1+0x1c] ;  /* 0x00001c0001c77983 */ /* 0x000ee80000300800 */
[----:B---3--:R-:W-:Y:S01]  /*36ee0*/  STS.128 [R2+0x400], R196 ;  /* 0x000400c402007388 */ /* 0x008fe20000000c00 */
[----:B-1----:R-:W-:Y:S06]  /*36ef0*/  BAR.SYNC.DEFER_BLOCKING 0x0 ;  /* 0x0000000000007b1d */ /* 0x002fec0000010000 */
[----:B------:R-:W1:Y:S04]  /*36f00*/  LDS.128 R196, [R252+UR7] ;  /* 0x00000007fcc47984 */ /* 0x000e680008000c00 */
[----:B-1----:R-:W-:Y:S04]  /*36f10*/  STL.64 [R1+0x100], R196 ;  /* 0x000100c401007387 */ /* 0x002fe80000100a00 */
[----:B------:R-:W-:Y:S04]  /*36f20*/  STL.64 [R1+0x108], R198 ;  /* 0x000108c601007387 */ /* 0x000fe80000100a00 */
[----:B------:R-:W1:Y:S01]  /*36f30*/  LDS.128 R196, [R252+UR7+0x800] ;  /* 0x00080007fcc47984 */ /* 0x000e620008000c00 */
[----:B------:R-:W-:Y:S06]  /*36f40*/  BAR.SYNC.DEFER_BLOCKING 0x0 ;  /* 0x0000000000007b1d */ /* 0x000fec0000010000 */
[----:B-1----:R1:W-:Y:S04]  /*36f50*/  STL.64 [R1+0x110], R196 ;  /* 0x000110c401007387 */ /* 0x0023e80000100a00 */
[----:B------:R3:W-:Y:S04]  /*36f60*/  STL.64 [R1+0x118], R198 ;  /* 0x000118c601007387 */ /* 0x0007e80000100a00 */
[----:B-1----:R-:W2:Y:S04]  /*36f70*/  LDL.LU R196, [R1+0x24] ;  /* 0x0000240001c47983 */ /* 0x002ea80000300800 */
[----:B------:R-:W2:Y:S04]  /*36f80*/  LDL.LU R197, [R1+0x2c] ;  /* 0x00002c0001c57983 */ /* 0x000ea80000300800 */
[----:B---3--:R-:W2:Y:S04]  /*36f90*/  LDL.LU R198, [R1+0x34] ;  /* 0x0000340001c67983 */ /* 0x008ea80000300800 */
[----:B------:R-:W2:Y:S04]  /*36fa0*/  LDL.LU R199, [R1+0x3c] ;  /* 0x00003c0001c77983 */ /* 0x000ea80000300800 */
[----:B------:R-:W-:Y:S04]  /*36fb0*/  STS.128 [R2], R200 ;  /* 0x000000c802007388 */ /* 0x000fe80000000c00 */
[----:B--2---:R1:W-:Y:S01]  /*36fc0*/  STS.128 [R2+0x400], R196 ;  /* 0x000400c402007388 */ /* 0x0043e20000000c00 */
[----:B------:R-:W-:Y:S01]  /*36fd0*/  BAR.SYNC.DEFER_BLOCKING 0x0 ;  /* 0x0000000000007b1d */ /* 0x000fe20000010000 */
[----:B-1----:R-:W-:-:S02]  /*36fe0*/  IMAD.MOV.U32 R196, RZ, RZ, R251 ;  /* 0x000000ffffc47224 */ /* 0x002fc400078e00fb */
[----:B------:R-:W-:Y:S02]  /*36ff0*/  IMAD.MOV.U32 R197, RZ, RZ, R250 ;  /* 0x000000ffffc57224 */ /* 0x000fe400078e00fa */
[----:B------:R-:W-:Y:S02]  /*37000*/  IMAD.MOV.U32 R198, RZ, RZ, R249 ;  /* 0x000000ffffc67224 */ /* 0x000fe400078e00f9 */
[----:B------:R-:W-:Y:S02]  /*37010*/  IMAD.MOV.U32 R199, RZ, RZ, R248 ;  /* 0x000000ffffc77224 */ /* 0x000fe400078e00f8 */
[----:B------:R-:W1:Y:S04]  /*37020*/  LDS.128 R248, [R252+UR7] ;  /* 0x00000007fcf87984 */ /* 0x000e680008000c00 */
[----:B------:R-:W2:Y:S01]  /*37030*/  LDS.128 R200, [R252+UR7+0x800] ;  /* 0x00080007fcc87984 */ /* 0x000ea20008000c00 */
[----:B------:R-:W-:Y:S06]  /*37040*/  BAR.SYNC.DEFER_BLOCKING 0x0 ;  /* 0x0000000000007b1d */ /* 0x000fec0000010000 */
[----:B------:R-:W-:Y:S04]  /*37050*/  STS.128 [R2], R196 ;  /* 0x000000c402007388 */ /* 0x000fe80000000c00 */
[----:B------:R-:W-:Y:S01]  /*37060*/  STS.128 [R2+0x400], R204 ;  /* 0x000400cc02007388 */ /* 0x000fe20000000c00 */
[----:B------:R-:W-:Y:S06]  /*37070*/  BAR.SYNC.DEFER_BLOCKING 0x0 ;  /* 0x0000000000007b1d */ /* 0x000fec0000010000 */
[----:B-1----:R-:W-:Y:S04]  /*37080*/  STL.64 [R1+0x10], R248 ;  /* 0x000010f801007387 */ /* 0x002fe80000100a00 */
[----:B------:R-:W-:Y:S04]  /*37090*/  STL.64 [R1+0x18], R250 ;  /* 0x000018fa01007387 */ /* 0x000fe80000100a00 */
[----:B------:R-:W1:Y:S04]  /*370a0*/  LDS.128 R248, [R252+UR7] ;  /* 0x00000007fcf87984 */ /* 0x000e680008000c00 */
[----:B------:R-:W-:Y:S01]  /*370b0*/  LDS.128 R196, [R252+UR7+0x800] ;  /* 0x00080007fcc47984 */ /* 0x000fe20008000c00 */
[----:B------:R-:W-:Y:S06]  /*370c0*/  BAR.SYNC.DEFER_BLOCKING 0x0 ;  /* 0x0000000000007b1d */ /* 0x000fec0000010000 */
[----:B--2---:R2:W-:Y:S04]  /*370d0*/  STL.64 [R1], R200 ;  /* 0x000000c801007387 */ /* 0x0045e80000100a00 */
[----:B------:R3:W-:Y:S01]  /*370e0*/  STL.64 [R1+0x8], R202 ;  /* 0x000008ca01007387 */ /* 0x0007e20000100a00 */
[----:B--2---:R-:W-:-:S02]  /*370f0*/  IMAD.MOV.U32 R200, RZ, RZ, R247 ;  /* 0x000000ffffc87224 */ /* 0x004fc400078e00f7 */
[----:B------:R-:W-:Y:S02]  /*37100*/  IMAD.MOV.U32 R201, RZ, RZ, R246 ;  /* 0x000000ffffc97224 */ /* 0x000fe400078e00f6 */
[----:B---3--:R-:W-:Y:S02]  /*37110*/  IMAD.MOV.U32 R202, RZ, RZ, R245 ;  /* 0x000000ffffca7224 */ /* 0x008fe400078e00f5 */
[----:B------:R-:W-:Y:S01]  /*37120*/  IMAD.MOV.U32 R203, RZ, RZ, R244 ;  /* 0x000000ffffcb7224 */ /* 0x000fe200078e00f4 */
[----:B------:R-:W-:Y:S04]  /*37130*/  STS.128 [R2+0x400], R212 ;  /* 0x000400d402007388 */ /* 0x000fe80000000c00 */
[----:B------:R-:W-:Y:S01]  /*37140*/  STS.128 [R2], R200 ;  /* 0x000000c802007388 */ /* 0x000fe20000000c00 */
[----:B------:R-:W-:Y:S06]  /*37150*/  BAR.SYNC.DEFER_BLOCKING 0x0 ;  /* 0x0000000000007b1d */ /* 0x000fec0000010000 */
[----:B------:R-:W2:Y:S04]  /*37160*/  LDS.128 R204, [R252+UR7] ;  /* 0x00000007fccc7984 */ /* 0x000ea80008000c00 */
[----:B------:R-:W-:Y:S01]  /*37170*/  LDS.128 R200, [R252+UR7+0x800] ;  /* 0x00080007fcc87984 */ /* 0x000fe20008000c00 */
[----:B------:R-:W-:Y:S06]  /*37180*/  BAR.SYNC.DEFER_BLOCKING 0x0 ;  /* 0x0000000000007b1d */ /* 0x000fec0000010000 */
[----:B------:R-:W-:Y:S04]  /*37190*/  STS.128 [R2], R208 ;  /* 0x000000d002007388 */ /* 0x000fe80000000c00 */
[----:B------:R-:W-:Y:S01]  /*371a0*/  STS.128 [R2+0x400], R220 ;  /* 0x000400dc02007388 */ /* 0x000fe20000000c00 */
[----:B------:R-:W-:Y:S06]  /*371b0*/  BAR.SYNC.DEFER_BLOCKING 0x0 ;  /* 0x0000000000007b1d */ /* 0x000fec0000010000 */
[----:B------:R-:W3:Y:S04]  /*371c0*/  LDS.128 R212, [R252+UR7] ;  /* 0x00000007fcd47984 */ /* 0x000ee80008000c00 */
[----:B------:R-:W-:Y:S01]  /*371d0*/  LDS.128 R208, [R252+UR7+0x800] ;  /* 0x00080007fcd07984 */ /* 0x000fe20008000c00 */
[----:B------:R-:W-:Y:S06]  /*371e0*/  BAR.SYNC.DEFER_BLOCKING 0x0 ;  /* 0x0000000000007b1d */ /* 0x000fec0000010000 */
[----:B------:R-:W-:Y:S04]  /*371f0*/  STS.128 [R2], R216 ;  /* 0x000000d802007388 */ /* 0x000fe80000000c00 */
[----:B------:R-:W-:Y:S01]  /*37200*/  STS.128 [R2+0x400], R228 ;  /* 0x000400e402007388 */ /* 0x000fe20000000c00 */
[----:B------:R-:W-:Y:S06]  /*37210*/  BAR.SYNC.DEFER_BLOCKING 0x0 ;  /* 0x0000000000007b1d */ /* 0x000fec0000010000 */
[----:B------:R-:W1:Y:S04]  /*37220*/  LDS.128 R220, [R252+UR7] ;  /* 0x00000007fcdc7984 */ /* 0x000e680008000c00 */
[----:B------:R-:W-:Y:S01]  /*37230*/  LDS.128 R216, [R252+UR7+0x800] ;  /* 0x00080007fcd87984 */ /* 0x000fe20008000c00 */
[----:B------:R-:W-:Y:S06]  /*37240*/  BAR.SYNC.DEFER_BLOCKING 0x0 ;  /* 0x0000000000007b1d */ /* 0x000fec0000010000 */
[----:B------:R-:W-:Y:S04]  /*37250*/  STS.128 [R2], R224 ;  /* 0x000000e002007388 */ /* 0x000fe80000000c00 */
[----:B------:R-:W-:Y:S01]  /*37260*/  STS.128 [R2+0x400], R236 ;  /* 0x000400ec02007388 */ /* 0x000fe20000000c00 */
[----:B------:R-:W-:Y:S01]  /*37270*/  BAR.SYNC.DEFER_BLOCKING 0x0 ;  /* 0x0000000000007b1d */ /* 0x000fe20000010000 */
[----:B------:R-:W-:-:S02]  /*37280*/  IMAD.MOV.U32 R244, RZ, RZ, R243 ;  /* 0x000000fffff47224 */ /* 0x000fc400078e00f3 */
[----:B------:R-:W-:-:S03]  /*37290*/  IMAD.MOV.U32 R245, RZ, RZ, R242 ;  /* 0x000000fffff57224 */ /* 0x000fc600078e00f2 */
[----:B------:R-:W1:Y:S04]  /*372a0*/  LDS.128 R228, [R252+UR7] ;  /* 0x00000007fce47984 */ /* 0x000e680008000c00 */
[----:B------:R-:W-:Y:S01]  /*372b0*/  LDS.128 R224, [R252+UR7+0x800] ;  /* 0x00080007fce07984 */ /* 0x000fe20008000c00 */
[----:B------:R-:W-:Y:S01]  /*372c0*/  BAR.SYNC.DEFER_BLOCKING 0x0 ;  /* 0x0000000000007b1d */ /* 0x000fe20000010000 */
[----:B------:R-:W-:Y:S02]  /*372d0*/  IMAD.MOV.U32 R246, RZ, RZ, R241 ;  /* 0x000000fffff67224 */ /* 0x000fe400078e00f1 */
[----:B------:R-:W-:-:S03]  /*372e0*/  IMAD.MOV.U32 R247, RZ, RZ, R240 ;  /* 0x000000fffff77224 */ /* 0x000fc600078e00f0 */
[----:B------:R-:W-:Y:S04]  /*372f0*/  STS.128 [R2], R232 ;  /* 0x000000e802007388 */ /* 0x000fe80000000c00 */
[----:B------:R1:W-:Y:S01]  /*37300*/  STS.128 [R2+0x400], R244 ;  /* 0x000400f402007388 */ /* 0x0003e20000000c00 */
[----:B------:R-:W-:Y:S01]  /*37310*/  BAR.SYNC.DEFER_BLOCKING 0x0 ;  /* 0x0000000000007b1d */ /* 0x000fe20000010000 */
[----:B------:R-:W-:Y:S02]  /*37320*/  IMAD.MOV.U32 R240, RZ, RZ, R132 ;  /* 0x000000fffff07224 */ /* 0x000fe400078e0084 */
[----:B------:R-:W-:Y:S02]  /*37330*/  IMAD.MOV.U32 R132, RZ, RZ, R133 ;  /* 0x000000ffff847224 */ /* 0x000fe400078e0085 */
[----:B------:R-:W-:Y:S01]  /*37340*/  IMAD.MOV.U32 R241, RZ, RZ, R134 ;  /* 0x000000fffff17224 */ /* 0x000fe200078e0086 */
[----:B------:R-:W2:Y:S04]  /*37350*/  LDS.128 R236, [R252+UR7] ;  /* 0x00000007fcec7984 */ /* 0x000ea80008000c00 */
[----:B------:R-:W-:Y:S01]  /*37360*/  LDS.128 R232, [R252+UR7+0x800] ;  /* 0x00080007fce87984 */ /* 0x000fe20008000c00 */
[----:B------:R-:W-:-:S02]  /*37370*/  IMAD.MOV.U32 R133, RZ, RZ, R135 ;  /* 0x000000ffff857224 */ /* 0x000fc400078e0087 */
[----:B------:R-:W-:Y:S02]  /*37380*/  IMAD.MOV.U32 R242, RZ, RZ, R136 ;  /* 0x000000fffff27224 */ /* 0x000fe400078e0088 */
[----:B------:R-:W-:Y:S01]  /*37390*/  IMAD.MOV.U32 R243, RZ, RZ, R138 ;  /* 0x000000fffff37224 */ /* 0x000fe200078e008a */
[----:B------:R-:W-:Y:S01]  /*373a0*/  BAR.SYNC.DEFER_BLOCKING 0x0 ;  /* 0x0000000000007b1d */ /* 0x000fe20000010000 */
[----:B------:R-:W-:Y:S02]  /*373b0*/  IMAD.MOV.U32 R134, RZ, RZ, R137 ;  /* 0x000000ffff867224 */ /* 0x000fe400078e0089 */
[----:B------:R-:W-:-:S03]  /*373c0*/  IMAD.MOV.U32 R135, RZ, RZ, R139 ;  /* 0x000000ffff877224 */ /* 0x000fc600078e008b */
[----:B------:R2:W-:Y:S04]  /*373d0*/  STS.128 [R2], R240 ;  /* 0x000000f002007388 */ /* 0x0005e80000000c00 */
[----:B------:R-:W-:Y:S01]  /*373e0*/  STS.128 [R2+0x400], R132 ;  /* 0x0004008402007388 */ /* 0x000fe20000000c00 */
[----:B------:R-:W-:Y:S01]  /*373f0*/  BAR.SYNC.DEFER_BLOCKING 0x0 ;  /* 0x0000000000007b1d */ /* 0x000fe20000010000 */
[----:B-1----:R-:W-:Y:S02]  /*37400*/  IMAD.MOV.U32 R244, RZ, RZ, R140 ;  /* 0x000000fffff47224 */ /* 0x002fe400078e008c */
[----:B------:R-:W-:Y:S02]  /*37410*/  IMAD.MOV.U32 R140, RZ, RZ, R141 ;  /* 0x000000ffff8c7224 */ /* 0x000fe400078e008d */
[----:B------:R-:W-:Y:S01]  /*37420*/  IMAD.MOV.U32 R245, RZ, RZ, R142 ;  /* 0x000000fffff57224 */ /* 0x000fe200078e008e */
[----:B------:R-:W1:Y:S04]  /*37430*/  LDS.128 R136, [R252+UR7] ;  /* 0x00000007fc887984 */ /* 0x000e680008000c00 */
        /* <DEDUP_REMOVED lines=10> */
[----:B--2---:R-:W-:Y:S02]  /*374e0*/  IMAD.MOV.U32 R240, RZ, RZ, R148 ;  /* 0x000000fffff07224 */ /* 0x004fe400078e0094 */
        /* <DEDUP_REMOVED lines=262> */
[----:B------:R-:W-:Y:S04]  /*38550*/  STS.128 [R2], R240 ;  /* 0x000000f002007388 */ /* 0x000fe80000000c00 */
        /* <DEDUP_REMOVED lines=15> */
[----:B------:R-:W-:Y:S06]  /*38650*/  BAR.SYNC.DEFER_BLOCKING 0x0 ;  /* 0x0000000000007b1d */ /* 0x000fec0000010000 */
[----:B------:R-:W1:Y:S04]  /*38660*/  LDS.128 R48, [R252+UR7] ;  /* 0x00000007fc307984 */ /* 0x000e680008000c00 */
[----:B------:R-:W-:Y:S01]  /*38670*/  LDS.128 R44, [R252+UR7+0x800] ;  /* 0x00080007fc2c7984 */ /* 0x000fe20008000c00 */
[----:B--2---:R-:W-:-:S02]  /*38680*/  IMAD.MOV.U32 R244, RZ, RZ, R53 ;  /* 0x000000fffff47224 */ /* 0x004fc400078e0035 */
[----:B------:R-:W-:Y:S02]  /*38690*/  IMAD.MOV.U32 R245, RZ, RZ, R55 ;  /* 0x000000fffff57224 */ /* 0x000fe400078e0037 */
[----:B------:R-:W-:Y:S02]  /*386a0*/  IMAD.MOV.U32 R246, RZ, RZ, R57 ;  /* 0x000000fffff67224 */ /* 0x000fe400078e0039 */
[----:B------:R-:W-:Y:S01]  /*386b0*/  IMAD.MOV.U32 R247, RZ, RZ, R59 ;  /* 0x000000fffff77224 */ /* 0x000fe200078e003b */
[----:B------:R-:W-:Y:S06]  /*386c0*/  BAR.SYNC.DEFER_BLOCKING 0x0 ;  /* 0x0000000000007b1d */ /* 0x000fec0000010000 */
[----:B------:R2:W-:Y:S04]  /*386d0*/  STS.128 [R2+0x400], R244 ;  /* 0x000400f402007388 */ /* 0x0005e80000000c00 */
[----:B--2---:R-:W2:Y:S01]  /*386e0*/  LDL.LU R247, [R1+0x8d8] ;  /* 0x0008d80001f77983 */ /* 0x004ea20000300800 */
[----:B------:R-:W-:-:S02]  /*386f0*/  IMAD.MOV.U32 R240, RZ, RZ, R52 ;  /* 0x000000fffff07224 */ /* 0x000fc400078e0034 */
[----:B------:R-:W-:Y:S01]  /*38700*/  IMAD.MOV.U32 R241, RZ, RZ, R54 ;  /* 0x000000fffff17224 */ /* 0x000fe200078e0036 */
[----:B------:R-:W3:Y:S01]  /*38710*/  LDL.LU R245, [R1+0x8dc] ;  /* 0x0008dc0001f57983 */ /* 0x000ee20000300800 */
[----:B------:R-:W-:Y:S02]  /*38720*/  IMAD.MOV.U32 R242, RZ, RZ, R56 ;  /* 0x000000fffff27224 */ /* 0x000fe400078e0038 */
[----:B------:R-:W-:Y:S01]  /*38730*/  IMAD.MOV.U32 R243, RZ, RZ, R58 ;  /* 0x000000fffff37224 */ /* 0x000fe200078e003a */
[----:B------:R-:W3:Y:S04]  /*38740*/  LDL.LU R246, [R1+0x8e0] ;  /* 0x0008e00001f67983 */ /* 0x000ee80000300800 */
[----:B------:R-:W-:Y:S01]  /*38750*/  STS.128 [R2], R240 ;  /* 0x000000f002007388 */ /* 0x000fe20000000c00 */
[----:B------:R-:W-:Y:S01]  /*38760*/  BAR.SYNC.DEFER_BLOCKING 0x0 ;  /* 0x0000000000007b1d */ /* 0x000fe20000010000 */
[----:B------:R-:W-:-:S02]  /*38770*/  IMAD.MOV.U32 R54, RZ, RZ, R64 ;  /* 0x000000ffff367224 */ /* 0x000fc400078e0040 */
[----:B------:R-:W-:Y:S02]  /*38780*/  IMAD.MOV.U32 R53, RZ, RZ, R62 ;  /* 0x000000ffff357224 */ /* 0x000fe400078e003e */
[----:B------:R-:W-:Y:S02]  /*38790*/  IMAD.MOV.U32 R55, RZ, RZ, R66 ;  /* 0x000000ffff377224 */ /* 0x000fe400078e0042 */
[----:B------:R-:W-:Y:S01]  /*387a0*/  IMAD.MOV.U32 R62, RZ, RZ, R65 ;  /* 0x000000ffff3e7224 */ /* 0x000fe200078e0041 */
[----:B------:R-:W3:Y:S04]  /*387b0*/  LDL.LU R64, [R1+0x108] ;  /* 0x0001080001407983 */ /* 0x000ee80000300800 */
[----:B------:R-:W3:Y:S04]  /*387c0*/  LDL.LU R66, [R1+0x104] ;  /* 0x0001040001427983 */ /* 0x000ee80000300800 */
[----:B------:R-:W3:Y:S04]  /*387d0*/  LDL.LU R65, [R1+0x100] ;  /* 0x0001000001417983 */ /* 0x000ee80000300800 */
[----:B------:R-:W1:Y:S04]  /*387e0*/  LDS.128 R56, [R252+UR7] ;  /* 0x00000007fc387984 */ /* 0x000e680008000c00 */
[----:B------:R-:W-:Y:S01]  /*387f0*/  LDS.128 R240, [R252+UR7+0x800] ;  /* 0x00080007fcf07984 */ /* 0x000fe20008000c00 */
[----:B------:R-:W-:Y:S01]  /*38800*/  IMAD.MOV.U32 R52, RZ, RZ, R60 ;  /* 0x000000ffff347224 */ /* 0x000fe200078e003c */
[----:B------:R-:W-:Y:S01]  /*38810*/  BAR.SYNC.DEFER_BLOCKING 0x0 ;  /* 0x0000000000007b1d */ /* 0x000fe20000010000 */
[----:B------:R-:W-:-:S05]  /*38820*/  IMAD.MOV.U32 R60, RZ, RZ, R61 ;  /* 0x000000ffff3c7224 */ /* 0x000fca00078e003d */
[----:B------:R4:W-:Y:S04]  /*38830*/  STS.128 [R2], R52 ;  /* 0x0000003402007388 */ /* 0x0009e80000000c00 */
[----:B----4-:R-:W4:Y:S01]  /*38840*/  LDL.LU R55, [R1+0x8e4] ;  /* 0x0008e40001377983 */ /* 0x010f220000300800 */
[----:B------:R-:W-:Y:S02]  /*38850*/  IMAD.MOV.U32 R61, RZ, RZ, R63 ;  /* 0x000000ffff3d7224 */ /* 0x000fe400078e003f */
[----:B------:R-:W-:-:S05]  /*38860*/  IMAD.MOV.U32 R63, RZ, RZ, R67 ;  /* 0x000000ffff3f7224 */ /* 0x000fca00078e0043 */
[----:B------:R1:W-:Y:S01]  /*38870*/  STS.128 [R2+0x400], R60 ;  /* 0x0004003c02007388 */ /* 0x0003e20000000c00 */
[----:B------:R-:W-:Y:S01]  /*38880*/  BAR.SYNC.DEFER_BLOCKING 0x0 ;  /* 0x0000000000007b1d */ /* 0x000fe20000010000 */
[C---:B--2---:R-:W-:Y:S01]  /*38890*/  ISETP.GE.AND P0, PT, R247.reuse, UR14, PT ;  /* 0x0000000ef7007c0c */ /* 0x044fe2000bf06270 */
[----:B------:R-:W-:-:S04]  /*388a0*/  IMAD R52, R247, UR4, RZ ;  /* 0x00000004f7347c24 */ /* 0x000fc8000f8e02ff */
[----:B------:R-:W3:Y:S01]  /*388b0*/  LDCU UR4, c[0x0][0x39c] ;  /* 0x00007380ff0477ac */ /* 0x000ee20008000800 */
[----:B------:R-:W2:Y:S04]  /*388c0*/  LDL.LU R247, [R1+0x10c] ;  /* 0x00010c0001f77983 */ /* 0x000ea80000300800 */
[----:B------:R-:W2:Y:S04]  /*388d0*/  LDL.LU R54, [R1+0x8e8] ;  /* 0x0008e80001367983 */ /* 0x000ea80000300800 */
[----:B------:R-:W2:Y:S04]  /*388e0*/  LDL.LU R244, [R1+0x10] ;  /* 0x0000100001f47983 */ /* 0x000ea80000300800 */
[----:B-1----:R-:W2:Y:S01]  /*388f0*/  LDL.LU R61, [R1+0x8ec] ;  /* 0x0008ec00013d7983 */ /* 0x002ea20000300800 */
[----:B------:R-:W-:Y:S01]  /*38900*/  IMAD R53, R0, R3, RZ ;  /* 0x0000000300357224 */ /* 0x000fe200078e02ff */
[----:B------:R-:W-:-:S02]  /*38910*/  LEA R2, P2, R52, UR12, 0x2 ;  /* 0x0000000c34027c11 */ /* 0x000fc4000f8410ff */
[----:B------:R-:W-:Y:S02]  /*38920*/  ISETP.LT.AND P1, PT, R0, UR15, !P0 ;  /* 0x0000000f00007c0c */ /* 0x000fe4000c721270 */
[----:B------:R-:W-:Y:S02]  /*38930*/  LEA.HI.X.SX32 R0, R52, UR13, 0x2, P2 ;  /* 0x0000000d34007c11 */ /* 0x000fe400090f16ff */
[----:B------:R-:W-:-:S04]  /*38940*/  LEA R52, P2, R53, R2, 0x2 ;  /* 0x0000000235347211 */ /* 0x000fc800078410ff */
[----:B------:R-:W-:Y:S02]  /*38950*/  LEA.HI.X.SX32 R53, R53, R0, 0x2, P2 ;  /* 0x0000000035357211 */ /* 0x000fe400010f16ff */
[C---:B---3--:R-:W-:Y:S01]  /*38960*/  ISETP.LT.AND P2, PT, R245.reuse, UR4, !P0 ;  /* 0x00000004f5007c0c */ /* 0x048fe2000c741270 */
[----:B------:R-:W4:Y:S02]  /*38970*/  LDCU UR4, c[0x0][0x39c] ;  /* 0x00007380ff0477ac */ /* 0x000f240008000800 */
[----:B------:R1:W-:Y:S02]  /*38980*/  @P1 STG.E desc[UR22][R52.64], R65 ;  /* 0x0000004134001986 */ /* 0x0003e4000c101916 */
[----:B-1----:R-:W-:Y:S02]  /*38990*/  IMAD R53, R245, R3, RZ ;  /* 0x00000003f5357224 */ /* 0x002fe400078e02ff */
[----:B------:R-:W3:Y:S03]  /*389a0*/  LDL.LU R245, [R1+0x14] ;  /* 0x0000140001f57983 */ /* 0x000ee60000300800 */
[C---:B------:R-:W-:Y:S01]  /*389b0*/  LEA R52, P1, R53.reuse, R2, 0x2 ;  /* 0x0000000235347211 */ /* 0x040fe200078210ff */
[----:B------:R-:W3:Y:S03]  /*389c0*/  LDL.LU R62, [R1+0x8f0] ;  /* 0x0008f000013e7983 */ /* 0x000ee60000300800 */
[----:B------:R-:W-:-:S05]  /*389d0*/  LEA.HI.X.SX32 R53, R53, R0, 0x2, P1 ;  /* 0x0000000035357211 */ /* 0x000fca00008f16ff */
[----:B------:R1:W-:Y:S01]  /*389e0*/  @P2 STG.E desc[UR22][R52.64], R66 ;  /* 0x0000004234002986 */ /* 0x0003e2000c101916 */
[C---:B------:R-:W-:Y:S01]  /*389f0*/  ISETP.LT.AND P2, PT, R246.reuse, UR5, !P0 ;  /* 0x00000005f6007c0c */ /* 0x040fe2000c741270 */
[----:B------:R-:W2:Y:S01]  /*38a00*/  LDCU UR5, c[0x0][0x39c] ;  /* 0x00007380ff0577ac */ /* 0x000ea20008000800 */
[----:B-1----:R-:W-:Y:S02]  /*38a10*/  IMAD R53, R246, R3, RZ ;  /* 0x00000003f6357224 */ /* 0x002fe400078e02ff */
[----:B------:R-:W3:Y:S03]  /*38a20*/  LDL.LU R246, [R1+0x18] ;  /* 0x0000180001f67983 */ /* 0x000ee60000300800 */
[C---:B------:R-:W-:Y:S01]  /*38a30*/  LEA R52, P1, R53.reuse, R2, 0x2 ;  /* 0x0000000235347211 */ /* 0x040fe200078210ff */
[----:B------:R-:W3:Y:S03]  /*38a40*/  LDL.LU R60, [R1+0x8f4] ;  /* 0x0008f400013c7983 */ /* 0x000ee60000300800 */
[----:B------:R-:W-:-:S05]  /*38a50*/  LEA.HI.X.SX32 R53, R53, R0, 0x2, P1 ;  /* 0x0000000035357211 */ /* 0x000fca00008f16ff */
[----:B------:R1:W-:Y:S01]  /*38a60*/  @P2 STG.E desc[UR22][R52.64], R64 ;  /* 0x0000004034002986 */ /* 0x0003e2000c101916 */
[C---:B----4-:R-:W-:Y:S01]  /*38a70*/  ISETP.LT.AND P2, PT, R55.reuse, UR4, !P0 ;  /* 0x0000000437007c0c */ /* 0x050fe2000c741270 */
[----:B------:R-:W4:Y:S01]  /*38a80*/  LDCU UR4, c[0x0][0x39c] ;  /* 0x00007380ff0477ac */ /* 0x000f220008000800 */
[----:B-1----:R-:W-:-:S05]  /*38a90*/  IMAD R53, R55, R3, RZ ;  /* 0x0000000337357224 */ /* 0x002fca00078e02ff */
[----:B------:R-:W-:-:S04]  /*38aa0*/  LEA R52, P1, R53, R2, 0x2 ;  /* 0x0000000235347211 */ /* 0x000fc800078210ff */
[----:B------:R-:W-:-:S05]  /*38ab0*/  LEA.HI.X.SX32 R53, R53, R0, 0x2, P1 ;  /* 0x0000000035357211 */ /* 0x000fca00008f16ff */
[----:B--2---:R1:W-:Y:S01]  /*38ac0*/  @P2 STG.E desc[UR22][R52.64], R247 ;  /* 0x000000f734002986 */ /* 0x0043e2000c101916 */
[C---:B------:R-:W-:Y:S01]  /*38ad0*/  ISETP.LT.AND P2, PT, R54.reuse, UR5, !P0 ;  /* 0x0000000536007c0c */ /* 0x040fe2000c741270 */
[----:B------:R-:W2:Y:S01]  /*38ae0*/  LDCU UR5, c[0x0][0x39c] ;  /* 0x00007380ff0577ac */ /* 0x000ea20008000800 */
[-C--:B-1----:R-:W-:Y:S01]  /*38af0*/  IMAD R53, R54, R3.reuse, RZ ;  /* 0x0000000336357224 */ /* 0x082fe200078e02ff */
[----:B------:R-:W3:Y:S04]  /*38b00*/  LDL.LU R247, [R1+0x1c] ;  /* 0x00001c0001f77983 */ /* 0x000ee80000300800 */
[C---:B------:R-:W-:Y:S01]  /*38b10*/  LEA R52, P1, R53.reuse, R2, 0x2 ;  /* 0x0000000235347211 */ /* 0x040fe200078210ff */
[----:B------:R-:W3:Y:S03]  /*38b20*/  LDL.LU R55, [R1+0x8fc] ;  /* 0x0008fc0001377983 */ /* 0x000ee60000300800 */
[----:B------:R-:W-:Y:S01]  /*38b30*/  LEA.HI.X.SX32 R53, R53, R0, 0x2, P1 ;  /* 0x0000000035357211 */ /* 0x000fe200008f16ff */
[----:B------:R-:W3:Y:S04]  /*38b40*/  LDL.LU R54, [R1+0x8f8] ;  /* 0x0008f80001367983 */ /* 0x000ee80000300800 */
[----:B------:R1:W-:Y:S01]  /*38b50*/  @P2 STG.E desc[UR22][R52.64], R244 ;  /* 0x000000f434002986 */ /* 0x0003e2000c101916 */
[C---:B----4-:R-:W-:Y:S01]  /*38b60*/  ISETP.LT.AND P2, PT, R61.reuse, UR4, !P0 ;  /* 0x000000043d007c0c */ /* 0x050fe2000c741270 */
[----:B------:R-:W4:Y:S02]  /*38b70*/  LDCU UR4, c[0x0][0x39c] ;  /* 0x00007380ff0477ac */ /* 0x000f240008000800 */
[----:B------:R-:W3:Y:S01]  /*38b80*/  LDL.LU R66, [R1+0x9b8] ;  /* 0x0009b80001427983 */ /* 0x000ee20000300800 */
[----:B-1----:R-:W-:-:S03]  /*38b90*/  IMAD R53, R61, R3, RZ ;  /* 0x000000033d357224 */ /* 0x002fc600078e02ff */
[----:B------:R-:W3:Y:S04]  /*38ba0*/  LDL.LU R61, [R1+0x900] ;  /* 0x00090000013d7983 */ /* 0x000ee80000300800 */
[----:B------:R-:W3:Y:S04]  /*38bb0*/  LDL.LU R65, [R1+0x908] ;  /* 0x0009080001417983 */ /* 0x000ee80000300800 */
[----:B------:R-:W3:Y:S04]  /*38bc0*/  LDL.LU R64, [R1+0x904] ;  /* 0x0009040001407983 */ /* 0x000ee80000300800 */
[----:B------:R-:W3:Y:S01]  /*38bd0*/  LDL.LU R63, [R1+0x910] ;  /* 0x00091000013f7983 */ /* 0x000ee20000300800 */
[----:B------:R-:W-:-:S04]  /*38be0*/  LEA R52, P1, R53, R2, 0x2 ;  /* 0x0000000235347211 */ /* 0x000fc800078210ff */
[----:B------:R-:W-:-:S05]  /*38bf0*/  LEA.HI.X.SX32 R53, R53, R0, 0x2, P1 ;  /* 0x0000000035357211 */ /* 0x000fca00008f16ff */
[----:B---3--:R1:W-:Y:S01]  /*38c00*/  @P2 STG.E desc[UR22][R52.64], R245 ;  /* 0x000000f534002986 */ /* 0x0083e2000c101916 */
[C---:B--2---:R-:W-:Y:S01]  /*38c10*/  ISETP.LT.AND P2, PT, R62.reuse, UR5, !P0 ;  /* 0x000000053e007c0c */ /* 0x044fe2000c741270 */
[----:B------:R-:W2:Y:S01]  /*38c20*/  LDCU UR5, c[0x0][0x39c] ;  /* 0x00007380ff0577ac */ /* 0x000ea20008000800 */
[----:B-1----:R-:W-:Y:S02]  /*38c30*/  IMAD R53, R62, R3, RZ ;  /* 0x000000033e357224 */ /* 0x002fe400078e02ff */
[----:B------:R-:W3:Y:S03]  /*38c40*/  LDL.LU R62, [R1+0x90c] ;  /* 0x00090c00013e7983 */ /* 0x000ee60000300800 */
[----:B------:R-:W-:-:S04]  /*38c50*/  LEA R52, P1, R53, R2, 0x2 ;  /* 0x0000000235347211 */ /* 0x000fc800078210ff */
[----:B------:R-:W-:-:S05]  /*38c60*/  LEA.HI.X.SX32 R53, R53, R0, 0x2, P1 ;  /* 0x0000000035357211 */ /* 0x000fca00008f16ff */
[----:B------:R1:W-:Y:S01]  /*38c70*/  @P2 STG.E desc[UR22][R52.64], R246 ;  /* 0x000000f634002986 */ /* 0x0003e2000c101916 */
[C---:B----4-:R-:W-:Y:S01]  /*38c80*/  ISETP.LT.AND P2, PT, R60.reuse, UR4, !P0 ;  /* 0x000000043c007c0c */ /* 0x050fe2000c741270 */
[----:B------:R-:W4:Y:S01]  /*38c90*/  LDCU UR4, c[0x0][0x39c] ;  /* 0x00007380ff0477ac */ /* 0x000f220008000800 */
[----:B-1----:R-:W-:-:S05]  /*38ca0*/  IMAD R53, R60, R3, RZ ;  /* 0x000000033c357224 */ /* 0x002fca00078e02ff */
[----:B------:R-:W-:-:S04]  /*38cb0*/  LEA R52, P1, R53, R2, 0x2 ;  /* 0x0000000235347211 */ /* 0x000fc800078210ff */
[----:B------:R-:W-:-:S05]  /*38cc0*/  LEA.HI.X.SX32 R53, R53, R0, 0x2, P1 ;  /* 0x0000000035357211 */ /* 0x000fca00008f16ff */
[----:B------:R1:W-:Y:S01]  /*38cd0*/  @P2 STG.E desc[UR22][R52.64], R247 ;  /* 0x000000f734002986 */ /* 0x0003e2000c101916 */
[C---:B--2---:R-:W-:Y:S01]  /*38ce0*/  ISETP.LT.AND P6, PT, R55.reuse, UR5, !P0 ;  /* 0x0000000537007c0c */ /* 0x044fe2000c7c1270 */
[----:B------:R-:W2:Y:S01]  /*38cf0*/  LDCU UR5, c[0x0][0x39c] ;  /* 0x00007380ff0577ac */ /* 0x000ea20008000800 */
[-C--:B-1----:R-:W-:Y:S01]  /*38d00*/  IMAD R53, R55, R3.reuse, RZ ;  /* 0x0000000337357224 */ /* 0x082fe200078e02ff */
[C---:B------:R-:W-:Y:S01]  /*38d10*/  ISETP.LT.AND P2, PT, R54.reuse, UR6, !P0 ;  /* 0x0000000636007c0c */ /* 0x040fe2000c741270 */
[----:B------:R-:W-:Y:S01]  /*38d20*/  IMAD R60, R54, R3, RZ ;  /* 0x00000003363c7224 */ /* 0x000fe200078e02ff */
[----:B------:R-:W1:Y:S02]  /*38d30*/  LDCU UR6, c[0x0][0x39c] ;  /* 0x00007380ff0677ac */ /* 0x000e640008000800 */
[C---:B------:R-:W-:Y:S02]  /*38d40*/  LEA R54, P3, R53.reuse, R2, 0x2 ;  /* 0x0000000235367211 */ /* 0x040fe400078610ff */
[----:B------:R-:W-:Y:S01]  /*38d50*/  ISETP.LT.AND P1, PT, R66, UR9, !P0 ;  /* 0x0000000942007c0c */ /* 0x000fe2000c721270 */
[----:B------:R-:W1:Y:S01]  /*38d60*/  LDCU UR9, c[0x0][0x39c] ;  /* 0x00007380ff0977ac */ /* 0x000e620008000800 */
[----:B------:R-:W-:Y:S01]  /*38d70*/  LEA.HI.X.SX32 R55, R53, R0, 0x2, P3 ;  /* 0x0000000035377211 */ /* 0x000fe200018f16ff */
[----:B------:R-:W3:Y:S01]  /*38d80*/  LDL.LU R66, [R1+0x920] ;  /* 0x0009200001427983 */ /* 0x000ee20000300800 */
[----:B------:R-:W-:-:S02]  /*38d90*/  LEA R52, P5, R60, R2, 0x2 ;  /* 0x000000023c347211 */ /* 0x000fc400078a10ff */
[C---:B----4-:R-:W-:Y:S01]  /*38da0*/  ISETP.LT.AND P4, PT, R61.reuse, UR4, !P0 ;  /* 0x000000043d007c0c */ /* 0x050fe2000c781270 */
[----:B------:R-:W-:Y:S01]  /*38db0*/  IMAD R61, R61, R3, RZ ;  /* 0x000000033d3d7224 */ /* 0x000fe200078e02ff */
[----:B------:R-:W-:Y:S01]  /*38dc0*/  LEA.HI.X.SX32 R53, R60, R0, 0x2, P5 ;  /* 0x000000003c357211 */ /* 0x000fe200028f16ff */
[----:B------:R4:W-:Y:S01]  /*38dd0*/  @P6 STG.E desc[UR22][R54.64], R248 ;  /* 0x000000f836006986 */ /* 0x0009e2000c101916 */
[----:B------:R-:W3:Y:S03]  /*38de0*/  LDCU UR4, c[0x0][0x39c] ;  /* 0x00007380ff0477ac */ /* 0x000ee60008000800 */
[----:B------:R1:W-:Y:S01]  /*38df0*/  @P2 STG.E desc[UR22][R52.64], R249 ;  /* 0x000000f934002986 */ /* 0x0003e2000c101916 */
[----:B----4-:R-:W-:-:S04]  /*38e00*/  LEA R54, P3, R61, R2, 0x2 ;  /* 0x000000023d367211 */ /* 0x010fc800078610ff */
[----:B------:R-:W-:Y:S01]  /*38e10*/  LEA.HI.X.SX32 R55, R61, R0, 0x2, P3 ;  /* 0x000000003d377211 */ /* 0x000fe200018f16ff */
[CC--:B-1----:R-:W-:Y:S01]  /*38e20*/  IMAD R53, R65.reuse, R3.reuse, RZ ;  /* 0x0000000341357224 */ /* 0x0c2fe200078e02ff */
[----:B--2---:R-:W-:Y:S01]  /*38e30*/  ISETP.LT.AND P3, PT, R65, UR5, !P0 ;  /* 0x0000000541007c0c */ /* 0x004fe2000c761270 */
[CC--:B------:R-:W-:Y:S01]  /*38e40*/  IMAD R60, R64.reuse, R3.reuse, RZ ;  /* 0x00000003403c7224 */ /* 0x0c0fe200078e02ff */
[----:B------:R-:W2:Y:S01]  /*38e50*/  LDL.LU R65, [R1+0x924] ;  /* 0x0009240001417983 */ /* 0x000ea20000300800 */
[----:B------:R-:W-:Y:S01]  /*38e60*/  ISETP.LT.AND P2, PT, R64, UR6, !P0 ;  /* 0x0000000640007c0c */ /* 0x000fe2000c741270 */
[C---:B------:R-:W-:Y:S01]  /*38e70*/  IMAD R61, R63.reuse, R3, RZ ;  /* 0x000000033f3d7224 */ /* 0x040fe200078e02ff */
[----:B------:R-:W-:Y:S01]  /*38e80*/  ISETP.LT.AND P5, PT, R63, UR9, !P0 ;  /* 0x000000093f007c0c */ /* 0x000fe2000c7a1270 */
[----:B------:R-:W4:Y:S01]  /*38e90*/  LDL.LU R67, [R1+0x91c] ;  /* 0x00091c0001437983 */ /* 0x000f220000300800 */
[----:B------:R-:W2:Y:S03]  /*38ea0*/  LDCU UR5, c[0x0][0x39c] ;  /* 0x00007380ff0577ac */ /* 0x000ea60008000800 */
[----:B------:R-:W4:Y:S01]  /*38eb0*/  LDL.LU R64, [R1+0x92c] ;  /* 0x00092c0001407983 */ /* 0x000f220000300800 */
[----:B------:R-:W1:Y:S03]  /*38ec0*/  LDCU UR6, c[0x0][0x39c] ;  /* 0x00007380ff0677ac */ /* 0x000e660008000800 */
[----:B------:R-:W4:Y:S01]  /*38ed0*/  LDL.LU R63, [R1+0x938] ;  /* 0x00093800013f7983 */ /* 0x000f220000300800 */
[----:B------:R-:W1:Y:S03]  /*38ee0*/  LDCU UR9, c[0x0][0x39c] ;  /* 0x00007380ff0977ac */ /* 0x000e660008000800 */
[----:B------:R3:W-:Y:S01]  /*38ef0*/  @P4 STG.E desc[UR22][R54.64], R250 ;  /* 0x000000fa36004986 */ /* 0x0007e2000c101916 */
[----:B------:R-:W-:-:S04]  /*38f00*/  LEA R52, P4, R53, R2, 0x2 ;  /* 0x0000000235347211 */ /* 0x000fc800078810ff */
[----:B------:R-:W-:Y:S02]  /*38f10*/  LEA.HI.X.SX32 R53, R53, R0, 0x2, P4 ;  /* 0x0000000035357211 */ /* 0x000fe400020f16ff */
[C---:B---3--:R-:W-:Y:S01]  /*38f20*/  ISETP.LT.AND P4, PT, R62.reuse, UR4, !P0 ;  /* 0x000000043e007c0c */ /* 0x048fe2000c781270 */
[----:B------:R-:W-:Y:S01]  /*38f30*/  IMAD R62, R62, R3, RZ ;  /* 0x000000033e3e7224 */ /* 0x000fe200078e02ff */
[----:B------:R-:W3:Y:S01]  /*38f40*/  LDCU UR4, c[0x0][0x39c] ;  /* 0x00007380ff0477ac */ /* 0x000ee20008000800 */
[C---:B------:R-:W-:Y:S01]  /*38f50*/  LEA R54, P6, R60.reuse, R2, 0x2 ;  /* 0x000000023c367211 */ /* 0x040fe200078c10ff */
[----:B------:R1:W-:Y:S03]  /*38f60*/  @P3 STG.E desc[UR22][R52.64], R251 ;  /* 0x000000fb34003986 */ /* 0x0003e6000c101916 */
[----:B------:R-:W-:Y:S02]  /*38f70*/  LEA.HI.X.SX32 R55, R60, R0, 0x2, P6 ;  /* 0x000000003c377211 */ /* 0x000fe400030f16ff */
[----:B------:R-:W-:-:S03]  /*38f80*/  LEA R60, P6, R62, R2, 0x2 ;  /* 0x000000023e3c7211 */ /* 0x000fc600078c10ff */
[----:B------:R3:W-:Y:S01]  /*38f90*/  @P2 STG.E desc[UR22][R54.64], R204 ;  /* 0x000000cc36002986 */ /* 0x0007e2000c101916 */
[----:B-1----:R-:W-:-:S04]  /*38fa0*/  LEA R52, P3, R61, R2, 0x2 ;  /* 0x000000023d347211 */ /* 0x002fc800078610ff */
[-C--:B------:R-:W-:Y:S02]  /*38fb0*/  LEA.HI.X.SX32 R53, R61, R0.reuse, 0x2, P3 ;  /* 0x000000003d357211 */ /* 0x080fe400018f16ff */
[----:B------:R-:W-:-:S03]  /*38fc0*/  LEA.HI.X.SX32 R61, R62, R0, 0x2, P6 ;  /* 0x000000003e3d7211 */ /* 0x000fc600030f16ff */
[----:B------:R1:W-:Y:S04]  /*38fd0*/  @P5 STG.E desc[UR22][R52.64], R205 ;  /* 0x000000cd34005986 */ /* 0x0003e8000c101916 */
[----:B------:R4:W-:Y:S01]  /*38fe0*/  @P4 STG.E desc[UR22][R60.64], R206 ;  /* 0x000000ce3c004986 */ /* 0x0009e2000c101916 */
[C---:B------:R-:W-:Y:S01]  /*38ff0*/  ISETP.LT.AND P2, PT, R66.reuse, UR10, !P0 ;  /* 0x0000000a42007c0c */ /* 0x040fe2000c741270 */
[----:B---3--:R-:W-:Y:S01]  /*39000*/  IMAD R54, R66, R3, RZ ;  /* 0x0000000342367224 */ /* 0x008fe200078e02ff */
[----:B------:R-:W3:Y:S01]  /*39010*/  LDCU UR10, c[0x0][0x39c] ;  /* 0x00007380ff0a77ac */ /* 0x000ee20008000800 */
[----:B------:R-:W3:Y:S03]  /*39020*/  LDL.LU R66, [R1+0x934] ;  /* 0x0009340001427983 */ /* 0x000ee60000300800 */
[----:B-1----:R-:W-:-:S04]  /*39030*/  LEA R52, P4, R54, R2, 0x2 ;  /* 0x0000000236347211 */ /* 0x002fc800078810ff */
[----:B------:R-:W-:-:S05]  /*39040*/  LEA.HI.X.SX32 R53, R54, R0, 0x2, P4 ;  /* 0x0000000036357211 */ /* 0x000fca00020f16ff */
[----:B------:R1:W-:Y:S01]  /*39050*/  @P2 STG.E desc[UR22][R52.64], R207 ;  /* 0x000000cf34002986 */ /* 0x0003e2000c101916 */
[C---:B--2---:R-:W-:Y:S01]  /*39060*/  ISETP.LT.AND P3, PT, R65.reuse, UR5, !P0 ;  /* 0x0000000541007c0c */ /* 0x044fe2000c761270 */
[-C--:B------:R-:W-:Y:S01]  /*39070*/  IMAD R55, R65, R3.reuse, RZ ;  /* 0x0000000341377224 */ /* 0x080fe200078e02ff */
[----:B------:R-:W2:Y:S01]  /*39080*/  LDCU UR5, c[0x0][0x39c] ;  /* 0x00007380ff0577ac */ /* 0x000ea20008000800 */
[----:B------:R-:W2:Y:S01]  /*39090*/  LDL.LU R65, [R1+0x940] ;  /* 0x0009400001417983 */ /* 0x000ea20000300800 */
[CC--:B----4-:R-:W-:Y:S01]  /*390a0*/  IMAD R60, R67.reuse, R3.reuse, RZ ;  /* 0x00000003433c7224 */ /* 0x0d0fe200078e02ff */
[----:B------:R-:W-:Y:S01]  /*390b0*/  ISETP.LT.AND P4, PT, R67, UR4, !P0 ;  /* 0x0000000443007c0c */ /* 0x000fe2000c781270 */
[----:B------:R-:W3:Y:S01]  /*390c0*/  LDCU UR4, c[0x0][0x39c] ;  /* 0x00007380ff0477ac */ /* 0x000ee20008000800 */
[----:B------:R-:W4:Y:S01]  /*390d0*/  LDL.LU R62, [R1+0x93c] ;  /* 0x00093c00013e7983 */ /* 0x000f220000300800 */
[CC--:B------:R-:W-:Y:S02]  /*390e0*/  LEA R54, P5, R55.reuse, R2.reuse, 0x2 ;  /* 0x0000000237367211 */ /* 0x0c0fe400078a10ff */
[----:B-1----:R-:W-:Y:S01]  /*390f0*/  LEA R52, P2, R60, R2, 0x2 ;  /* 0x000000023c347211 */ /* 0x002fe200078410ff */
[----:B------:R-:W-:Y:S01]  /*39100*/  IMAD R61, R64, R3, RZ ;  /* 0x00000003403d7224 */ /* 0x000fe200078e02ff */
[----:B------:R-:W-:-:S02]  /*39110*/  LEA.HI.X.SX32 R55, R55, R0, 0x2, P5 ;  /* 0x0000000037377211 */ /* 0x000fc400028f16ff */
[----:B------:R-:W-:Y:S01]  /*39120*/  ISETP.LT.AND P5, PT, R64, UR6, !P0 ;  /* 0x0000000640007c0c */ /* 0x000fe2000c7a1270 */
[----:B------:R-:W4:Y:S01]  /*39130*/  LDCU UR6, c[0x0][0x39c] ;  /* 0x00007380ff0677ac */ /* 0x000f220008000800 */
[----:B------:R-:W4:Y:S01]  /*39140*/  LDL.LU R64, [R1+0x958] ;  /* 0x0009580001407983 */ /* 0x000f220000300800 */
[----:B------:R-:W-:-:S03]  /*39150*/  LEA.HI.X.SX32 R53, R60, R0, 0x2, P2 ;  /* 0x000000003c357211 */ /* 0x000fc600010f16ff */
[----:B------:R-:W-:Y:S01]  /*39160*/  @P3 STG.E desc[UR22][R54.64], R212 ;  /* 0x000000d436003986 */ /* 0x000fe2000c101916 */
[C---:B------:R-:W-:Y:S01]  /*39170*/  ISETP.LT.AND P3, PT, R63.reuse, UR9, !P0 ;  /* 0x000000093f007c0c */ /* 0x040fe2000c761270 */
[----:B------:R-:W1:Y:S02]  /*39180*/  LDCU UR9, c[0x0][0x39c] ;  /* 0x00007380ff0977ac */ /* 0x000e640008000800 */
[----:B------:R1:W-:Y:S02]  /*39190*/  @P4 STG.E desc[UR22][R52.64], R213 ;  /* 0x000000d534004986 */ /* 0x0003e4000c101916 */
[----:B-1----:R-:W-:Y:S02]  /*391a0*/  IMAD R53, R63, R3, RZ ;  /* 0x000000033f357224 */ /* 0x002fe400078e02ff */
[----:B------:R-:W4:Y:S01]  /*391b0*/  LDL.LU R63, [R1+0x95c] ;  /* 0x00095c00013f7983 */ /* 0x000f220000300800 */
[----:B------:R-:W-:-:S04]  /*391c0*/  LEA R54, P2, R61, R2, 0x2 ;  /* 0x000000023d367211 */ /* 0x000fc800078410ff */
[----:B------:R-:W-:Y:S02]  /*391d0*/  LEA.HI.X.SX32 R55, R61, R0, 0x2, P2 ;  /* 0x000000003d377211 */ /* 0x000fe400010f16ff */
[----:B------:R-:W-:-:S03]  /*391e0*/  LEA R52, P4, R53, R2, 0x2 ;  /* 0x0000000235347211 */ /* 0x000fc600078810ff */
[----:B------:R1:W-:Y:S01]  /*391f0*/  @P5 STG.E desc[UR22][R54.64], R214 ;  /* 0x000000d636005986 */ /* 0x0003e2000c101916 */
[----:B------:R-:W-:-:S05]  /*39200*/  LEA.HI.X.SX32 R53, R53, R0, 0x2, P4 ;  /* 0x0000000035357211 */ /* 0x000fca00020f16ff */
[----:B------:R1:W-:Y:S01]  /*39210*/  @P3 STG.E desc[UR22][R52.64], R215 ;  /* 0x000000d734003986 */ /* 0x0003e2000c101916 */
[C---:B---3--:R-:W-:Y:S01]  /*39220*/  ISETP.LT.AND P2, PT, R66.reuse, UR4, !P0 ;  /* 0x0000000442007c0c */ /* 0x048fe2000c741270 */
[----:B------:R-:W-:Y:S01]  /*39230*/  IMAD R60, R66, R3, RZ ;  /* 0x00000003423c7224 */ /* 0x000fe200078e02ff */
        /* <DEDUP_REMOVED lines=9> */
[C---:B----4-:R-:W-:Y:S01]  /*392d0*/  ISETP.LT.AND P4, PT, R62.reuse, UR6, !P0 ;  /* 0x000000063e007c0c */ /* 0x050fe2000c781270 */
[----:B------:R-:W-:Y:S01]  /*392e0*/  IMAD R62, R62, R3, RZ ;  /* 0x000000033e3e7224 */ /* 0x000fe200078e02ff */
[-C--:B------:R-:W-:Y:S01]  /*392f0*/  LEA R52, P3, R61, R2.reuse, 0x2 ;  /* 0x000000023d347211 */ /* 0x080fe200078610ff */
[----:B------:R-:W4:Y:S01]  /*39300*/  LDL.LU R67, [R1+0x950] ;  /* 0x0009500001437983 */ /* 0x000f220000300800 */
[----:B------:R-:W2:Y:S02]  /*39310*/  LDCU UR6, c[0x0][0x39c] ;  /* 0x00007380ff0677ac */ /* 0x000ea40008000800 */
[----:B------:R-:W-:-:S02]  /*39320*/  LEA R60, P6, R62, R2, 0x2 ;  /* 0x000000023e3c7211 */ /* 0x000fc400078c10ff */
[-C--:B------:R-:W-:Y:S01]  /*39330*/  LEA.HI.X.SX32 R53, R61, R0.reuse, 0x2, P3 ;  /* 0x000000003d357211 */ /* 0x080fe200018f16ff */
[CC--:B-1----:R-:W-:Y:S01]  /*39340*/  IMAD R54, R64.reuse, R3.reuse, RZ ;  /* 0x0000000340367224 */ /* 0x0c2fe200078e02ff */
[----:B------:R-:W-:Y:S01]  /*39350*/  ISETP.LT.AND P2, PT, R64, UR10, !P0 ;  /* 0x0000000a40007c0c */ /* 0x000fe2000c741270 */
[----:B------:R-:W1:Y:S01]  /*39360*/  LDCU UR10, c[0x0][0x39c] ;  /* 0x00007380ff0a77ac */ /* 0x000e620008000800 */
[----:B------:R-:W-:Y:S01]  /*39370*/  LEA.HI.X.SX32 R61, R62, R0, 0x2, P6 ;  /* 0x000000003e3d7211 */ /* 0x000fe200030f16ff */
[----:B------:R-:W4:Y:S04]  /*39380*/  LDL.LU R64, [R1+0x94c] ;  /* 0x00094c0001407983 */ /* 0x000f280000300800 */
[----:B------:R1:W-:Y:S04]  /*39390*/  @P5 STG.E desc[UR22][R52.64], R221 ;  /* 0x000000dd34005986 */ /* 0x0003e8000c101916 */
[----:B------:R1:W-:Y:S01]  /*393a0*/  @P4 STG.E desc[UR22][R60.64], R222 ;  /* 0x000000de3c004986 */ /* 0x0003e2000c101916 */
[C---:B---3--:R-:W-:Y:S01]  /*393b0*/  ISETP.LT.AND P4, PT, R63.reuse, UR4, !P0 ;  /* 0x000000043f007c0c */ /* 0x048fe2000c781270 */
[----:B------:R-:W-:Y:S01]  /*393c0*/  IMAD R55, R63, R3, RZ ;  /* 0x000000033f377224 */ /* 0x000fe200078e02ff */
[C---:B-1----:R-:W-:Y:S01]  /*393d0*/  LEA R52, P3, R54.reuse, R2, 0x2 ;  /* 0x0000000236347211 */ /* 0x042fe200078610ff */
[----:B------:R-:W3:Y:S01]  /*393e0*/  LDL.LU R63, [R1+0x9d4] ;  /* 0x0009d400013f7983 */ /* 0x000ee20000300800 */
[----:B------:R-:W4:Y:S03]  /*393f0*/  LDCU UR4, c[0x0][0x39c] ;  /* 0x00007380ff0477ac */ /* 0x000f260008000800 */
[----:B------:R-:W3:Y:S01]  /*39400*/  LDL.LU R62, [R1+0x930] ;  /* 0x00093000013e7983 */ /* 0x000ee20000300800 */
[----:B------:R-:W-:-:S02]  /*39410*/  LEA.HI.X.SX32 R53, R54, R0, 0x2, P3 ;  /* 0x0000000036357211 */ /* 0x000fc400018f16ff */
[----:B------:R-:W-:-:S03]  /*39420*/  LEA R54, P3, R55, R2, 0x2 ;  /* 0x0000000237367211 */ /* 0x000fc600078610ff */
[----:B------:R1:W-:Y:S01]  /*39430*/  @P2 STG.E desc[UR22][R52.64], R223 ;  /* 0x000000df34002986 */ /* 0x0003e2000c101916 */
[----:B------:R-:W-:-:S05]  /*39440*/  LEA.HI.X.SX32 R55, R55, R0, 0x2, P3 ;  /* 0x0000000037377211 */ /* 0x000fca00018f16ff */
[----:B------:R-:W-:Y:S01]  /*39450*/  @P4 STG.E desc[UR22][R54.64], R228 ;  /* 0x000000e436004986 */ /* 0x000fe2000c101916 */
[C---:B------:R-:W-:Y:S01]  /*39460*/  IMAD R60, R66.reuse, R3, RZ ;  /* 0x00000003423c7224 */ /* 0x040fe200078e02ff */
[----:B--2---:R-:W-:Y:S01]  /*39470*/  ISETP.LT.AND P5, PT, R66, UR5, !P0 ;  /* 0x0000000542007c0c */ /* 0x004fe2000c7a1270 */
[----:B------:R-:W2:Y:S01]  /*39480*/  LDCU UR5, c[0x0][0x39c] ;  /* 0x00007380ff0577ac */ /* 0x000ea20008000800 */
[----:B------:R-:W2:Y:S02]  /*39490*/  LDL.LU R66, [R1+0x928] ;  /* 0x0009280001427983 */ /* 0x000ea40000300800 */
[----:B-1----:R-:W-:-:S04]  /*394a0*/  LEA R52, P2, R60, R2, 0x2 ;  /* 0x000000023c347211 */ /* 0x002fc800078410ff */
[----:B------:R-:W-:-:S05]  /*394b0*/  LEA.HI.X.SX32 R53, R60, R0, 0x2, P2 ;  /* 0x000000003c357211 */ /* 0x000fca00010f16ff */
[----:B------:R1:W-:Y:S01]  /*394c0*/  @P5 STG.E desc[UR22][R52.64], R229 ;  /* 0x000000e534005986 */ /* 0x0003e2000c101916 */
[C---:B------:R-:W-:Y:S01]  /*394d0*/  ISETP.LT.AND P3, PT, R65.reuse, UR6, !P0 ;  /* 0x0000000641007c0c */ /* 0x040fe2000c761270 */
[----:B------:R-:W-:Y:S01]  /*394e0*/  IMAD R60, R65, R3, RZ ;  /* 0x00000003413c7224 */ /* 0x000fe200078e02ff */
[----:B------:R-:W2:Y:S01]  /*394f0*/  LDCU UR6, c[0x0][0x39c] ;  /* 0x00007380ff0677ac */ /* 0x000ea20008000800 */
[----:B------:R-:W2:Y:S03]  /*39500*/  LDL.LU R65, [R1+0x918] ;  /* 0x0009180001417983 */ /* 0x000ea60000300800 */
[C---:B-1----:R-:W-:Y:S01]  /*39510*/  LEA R52, P4, R60.reuse, R2, 0x2 ;  /* 0x000000023c347211 */ /* 0x042fe200078810ff */
[----:B------:R-:W2:Y:S03]  /*39520*/  LDL.LU R61, [R1+0x914] ;  /* 0x00091400013d7983 */ /* 0x000ea60000300800 */
[----:B------:R-:W-:-:S02]  /*39530*/  LEA.HI.X.SX32 R53, R60, R0, 0x2, P4 ;  /* 0x000000003c357211 */ /* 0x000fc400020f16ff */
[C---:B----4-:R-:W-:Y:S01]  /*39540*/  ISETP.LT.AND P4, PT, R64.reuse, UR4, !P0 ;  /* 0x0000000440007c0c */ /* 0x050fe2000c781270 */
[-C--:B------:R-:W-:Y:S02]  /*39550*/  IMAD R60, R64, R3.reuse, RZ ;  /* 0x00000003403c7224 */ /* 0x080fe400078e02ff */
[----:B------:R1:W-:Y:S01]  /*39560*/  @P3 STG.E desc[UR22][R52.64], R230 ;  /* 0x000000e634003986 */ /* 0x0003e2000c101916 */
[C---:B------:R-:W-:Y:S01]  /*39570*/  IMAD R55, R67.reuse, R3, RZ ;  /* 0x0000000343377224 */ /* 0x040fe200078e02ff */
[----:B------:R-:W-:Y:S01]  /*39580*/  ISETP.LT.AND P2, PT, R67, UR9, !P0 ;  /* 0x0000000943007c0c */ /* 0x000fe2000c741270 */
[----:B------:R-:W4:Y:S01]  /*39590*/  LDCU UR4, c[0x0][0x39c] ;  /* 0x00007380ff0477ac */ /* 0x000f220008000800 */
[----:B------:R-:W2:Y:S01]  /*395a0*/  LDL.LU R64, [R1+0x9e0] ;  /* 0x0009e00001407983 */ /* 0x000ea20000300800 */
[----:B---3--:R-:W-:Y:S01]  /*395b0*/  ISETP.LT.AND P3, PT, R63, UR10, !P0 ;  /* 0x0000000a3f007c0c */ /* 0x008fe2000c761270 */
[----:B------:R-:W3:Y:S02]  /*395c0*/  LDCU UR9, c[0x0][0x39c] ;  /* 0x00007380ff0977ac */ /* 0x000ee40008000800 */
[----:B------:R-:W3:Y:S01]  /*395d0*/  LDL.LU R63, [R1+0x9e8] ;  /* 0x0009e800013f7983 */ /* 0x000ee20000300800 */
[----:B-1----:R-:W-:-:S04]  /*395e0*/  LEA R52, P6, R60, R2, 0x2 ;  /* 0x000000023c347211 */ /* 0x002fc800078c10ff */
[----:B------:R-:W-:Y:S01]  /*395f0*/  LEA.HI.X.SX32 R53, R60, R0, 0x2, P6 ;  /* 0x000000003c357211 */ /* 0x000fe200030f16ff */
[C---:B------:R-:W-:Y:S01]  /*39600*/  IMAD R60, R62.reuse, R3, RZ ;  /* 0x000000033e3c7224 */ /* 0x040fe200078e02ff */
[----:B--2---:R-:W-:Y:S01]  /*39610*/  ISETP.LT.AND P6, PT, R62, UR5, !P0 ;  /* 0x000000053e007c0c */ /* 0x004fe2000c7c1270 */
[----:B------:R-:W1:Y:S01]  /*39620*/  LDCU UR5, c[0x0][0x39c] ;  /* 0x00007380ff0577ac */ /* 0x000e620008000800 */
[----:B------:R-:W2:Y:S01]  /*39630*/  LDL.LU R62, [R1+0x9f4] ;  /* 0x0009f400013e7983 */ /* 0x000ea20000300800 */
[----:B------:R-:W-:-:S04]  /*39640*/  LEA R54, P5, R55, R2, 0x2 ;  /* 0x0000000237367211 */ /* 0x000fc800078a10ff */
[----:B------:R-:W-:-:S05]  /*39650*/  LEA.HI.X.SX32 R55, R55, R0, 0x2, P5 ;  /* 0x0000000037377211 */ /* 0x000fca00028f16ff */
[----:B------:R-:W-:Y:S04]  /*39660*/  @P2 STG.E desc[UR22][R54.64], R231 ;  /* 0x000000e736002986 */ /* 0x000fe8000c101916 */
[----:B------:R1:W-:Y:S02]  /*39670*/  @P4 STG.E desc[UR22][R52.64], R236 ;  /* 0x000000ec34004986 */ /* 0x0003e4000c101916 */
[----:B-1----:R-:W-:-:S04]  /*39680*/  LEA R52, P2, R60, R2, 0x2 ;  /* 0x000000023c347211 */ /* 0x002fc800078410ff */
[----:B------:R-:W-:-:S05]  /*39690*/  LEA.HI.X.SX32 R53, R60, R0, 0x2, P2 ;  /* 0x000000003c357211 */ /* 0x000fca00010f16ff */
[----:B------:R1:W-:Y:S01]  /*396a0*/  @P6 STG.E desc[UR22][R52.64], R237 ;  /* 0x000000ed34006986 */ /* 0x0003e2000c101916 */
[C---:B------:R-:W-:Y:S01]  /*396b0*/  IMAD R55, R66.reuse, R3, RZ ;  /* 0x0000000342377224 */ /* 0x040fe200078e02ff */
[----:B------:R-:W-:Y:S01]  /*396c0*/  ISETP.LT.AND P5, PT, R66, UR6, !P0 ;  /* 0x0000000642007c0c */ /* 0x000fe2000c7a1270 */
[----:B------:R-:W2:Y:S01]  /*396d0*/  LDCU UR6, c[0x0][0x39c] ;  /* 0x00007380ff0677ac */ /* 0x000ea20008000800 */
[----:B------:R-:W2:Y:S02]  /*396e0*/  LDL.LU R66, [R1+0x9f8] ;  /* 0x0009f80001427983 */ /* 0x000ea40000300800 */
[----:B------:R-:W-:-:S04]  /*396f0*/  LEA R54, P2, R55, R2, 0x2 ;  /* 0x0000000237367211 */ /* 0x000fc800078410ff */
[----:B------:R-:W-:-:S05]  /*39700*/  LEA.HI.X.SX32 R55, R55, R0, 0x2, P2 ;  /* 0x0000000037377211 */ /* 0x000fca00010f16ff */
[----:B------:R1:W-:Y:S01]  /*39710*/  @P5 STG.E desc[UR22][R54.64], R238 ;  /* 0x000000ee36005986 */ /* 0x0003e2000c101916 */
[C---:B----4-:R-:W-:Y:S01]  /*39720*/  ISETP.LT.AND P4, PT, R65.reuse, UR4, !P0 ;  /* 0x0000000441007c0c */ /* 0x050fe2000c781270 */
[----:B------:R-:W4:Y:S01]  /*39730*/  LDCU UR4, c[0x0][0x39c] ;  /* 0x00007380ff0477ac */ /* 0x000f220008000800 */
[----:B------:R-:W-:Y:S02]  /*39740*/  IMAD R60, R65, R3, RZ ;  /* 0x00000003413c7224 */ /* 0x000fe400078e02ff */
[----:B------:R-:W2:Y:S03]  /*39750*/  LDL.LU R65, [R1+0x9fc] ;  /* 0x0009fc0001417983 */ /* 0x000ea60000300800 */
[----:B-1----:R-:W-:-:S04]  /*39760*/  LEA R52, P6, R60, R2, 0x2 ;  /* 0x000000023c347211 */ /* 0x002fc800078c10ff */
[----:B------:R-:W-:Y:S02]  /*39770*/  LEA.HI.X.SX32 R53, R60, R0, 0x2, P6 ;  /* 0x000000003c357211 */ /* 0x000fe400030f16ff */
[----:B------:R-:W-:-:S03]  /*39780*/  ISETP.LT.AND P5, PT, R64, UR5, !P0 ;  /* 0x0000000540007c0c */ /* 0x000fc6000c7a1270 */
[----:B------:R1:W-:Y:S01]  /*39790*/  @P4 STG.E desc[UR22][R52.64], R239 ;  /* 0x000000ef34004986 */ /* 0x0003e2000c101916 */
[----:B---3--:R-:W-:Y:S01]  /*397a0*/  ISETP.LT.AND P2, PT, R61, UR9, !P0 ;  /* 0x000000093d007c0c */ /* 0x008fe2000c741270 */
[----:B------:R-:W3:Y:S02]  /*397b0*/  LDCU UR5, c[0x0][0x39c] ;  /* 0x00007380ff0577ac */ /* 0x000ee40008000800 */
[----:B------:R-:W2:Y:S01]  /*397c0*/  LDL.LU R64, [R1+0xa00] ;  /* 0x000a000001407983 */ /* 0x000ea20000300800 */
[----:B----4-:R-:W-:Y:S01]  /*397d0*/  ISETP.LT.AND P4, PT, R63, UR4, !P0 ;  /* 0x000000043f007c0c */ /* 0x010fe2000c781270 */
[----:B------:R-:W-:Y:S02]  /*397e0*/  IMAD R61, R61, R3, RZ ;  /* 0x000000033d3d7224 */ /* 0x000fe400078e02ff */
[----:B------:R-:W4:Y:S01]  /*397f0*/  LDL.LU R63, [R1+0xa0c] ;  /* 0x000a0c00013f7983 */ /* 0x000f220000300800 */
[----:B------:R-:W2:Y:S02]  /*39800*/  LDCU UR4, c[0x0][0x39c] ;  /* 0x00007380ff0477ac */ /* 0x000ea40008000800 */
[----:B------:R-:W-:-:S04]  /*39810*/  LEA R54, P6, R61, R2, 0x2 ;  /* 0x000000023d367211 */ /* 0x000fc800078c10ff */
[----:B------:R-:W-:Y:S01]  /*39820*/  LEA.HI.X.SX32 R55, R61, R0, 0x2, P6 ;  /* 0x000000003d377211 */ /* 0x000fe200030f16ff */
[----:B-1----:R-:W-:-:S04]  /*39830*/  IMAD R53, R3, 0x2, R61 ;  /* 0x0000000203357824 */ /* 0x002fc800078e023d */
[----:B------:R1:W-:Y:S01]  /*39840*/  @P2 STG.E desc[UR22][R54.64], R136 ;  /* 0x0000008836002986 */ /* 0x0003e2000c101916 */
[----:B--2---:R-:W-:Y:S01]  /*39850*/  ISETP.LT.AND P2, PT, R62, UR6, !P0 ;  /* 0x000000063e007c0c */ /* 0x004fe2000c741270 */
[----:B------:R-:W-:Y:S01]  /*39860*/  IMAD R60, R3, 0x2, R53 ;  /* 0x00000002033c7824 */ /* 0x000fe200078e0235 */
[C---:B------:R-:W-:Y:S01]  /*39870*/  LEA R52, P6, R53.reuse, R2, 0x2 ;  /* 0x0000000235347211 */ /* 0x040fe200078c10ff */
[----:B------:R-:W2:Y:S01]  /*39880*/  LDL.LU R62, [R1+0xa14] ;  /* 0x000a1400013e7983 */ /* 0x000ea20000300800 */
[----:B------:R-:W3:Y:S02]  /*39890*/  LDCU UR6, c[0x0][0x39c] ;  /* 0x00007380ff0677ac */ /* 0x000ee40008000800 */
[----:B------:R-:W-:Y:S01]  /*398a0*/  LEA.HI.X.SX32 R53, R53, R0, 0x2, P6 ;  /* 0x0000000035357211 */ /* 0x000fe200030f16ff */
[----:B------:R-:W-:Y:S01]  /*398b0*/  IMAD R61, R3, 0x2, R60 ;  /* 0x00000002033d7824 */ /* 0x000fe200078e023c */
[----:B-1----:R-:W-:-:S03]  /*398c0*/  LEA R54, P6, R60, R2, 0x2 ;  /* 0x000000023c367211 */ /* 0x002fc600078c10ff */
[----:B------:R1:W-:Y:S01]  /*398d0*/  @P3 STG.E desc[UR22][R52.64], R137 ;  /* 0x0000008934003986 */ /* 0x0003e2000c101916 */
[----:B------:R-:W-:-:S05]  /*398e0*/  LEA.HI.X.SX32 R55, R60, R0, 0x2, P6 ;  /* 0x000000003c377211 */ /* 0x000fca00030f16ff */
[----:B------:R3:W-:Y:S01]  /*398f0*/  @P5 STG.E desc[UR22][R54.64], R138 ;  /* 0x0000008a36005986 */ /* 0x0007e2000c101916 */
[----:B-1----:R-:W-:-:S04]  /*39900*/  LEA R52, P6, R61, R2, 0x2 ;  /* 0x000000023d347211 */ /* 0x002fc800078c10ff */
[----:B------:R-:W-:Y:S01]  /*39910*/  LEA.HI.X.SX32 R53, R61, R0, 0x2, P6 ;  /* 0x000000003d357211 */ /* 0x000fe200030f16ff */
[----:B---3--:R-:W-:-:S04]  /*39920*/  IMAD R55, R3, 0x2, R61 ;  /* 0x0000000203377824 */ /* 0x008fc800078e023d */
[----:B------:R1:W-:Y:S01]  /*39930*/  @P4 STG.E desc[UR22][R52.64], R139 ;  /* 0x0000008b34004986 */ /* 0x0003e2000c101916 */
[----:B------:R-:W-:Y:S01]  /*39940*/  LEA R54, P6, R55, R2, 0x2 ;  /* 0x0000000237367211 */ /* 0x000fe200078c10ff */
[----:B------:R-:W-:-:S03]  /*39950*/  IMAD R60, R3, 0x2, R55 ;  /* 0x00000002033c7824 */ /* 0x000fc600078e0237 */
[----:B------:R-:W-:-:S05]  /*39960*/  LEA.HI.X.SX32 R55, R55, R0, 0x2, P6 ;  /* 0x0000000037377211 */ /* 0x000fca00030f16ff */
[----:B------:R3:W-:Y:S01]  /*39970*/  @P2 STG.E desc[UR22][R54.64], R144 ;  /* 0x0000009036002986 */ /* 0x0007e2000c101916 */
[----:B------:R-:W-:Y:S01]  /*39980*/  ISETP.LT.AND P3, PT, R66, UR5, !P0 ;  /* 0x0000000542007c0c */ /* 0x000fe2000c761270 */
[----:B------:R-:W4:Y:S02]  /*39990*/  LDCU UR5, c[0x0][0x39c] ;  /* 0x00007380ff0577ac */ /* 0x000f240008000800 */
[----:B------:R-:W3:Y:S01]  /*399a0*/  LDL.LU R66, [R1+0xa18] ;  /* 0x000a180001427983 */ /* 0x000ee20000300800 */
[----:B------:R-:W-:Y:S01]  /*399b0*/  ISETP.LT.AND P5, PT, R65, UR4, !P0 ;  /* 0x0000000441007c0c */ /* 0x000fe2000c7a1270 */
[----:B------:R-:W2:Y:S02]  /*399c0*/  LDCU UR4, c[0x0][0x39c] ;  /* 0x00007380ff0477ac */ /* 0x000ea40008000800 */
[----:B------:R-:W3:Y:S01]  /*399d0*/  LDL.LU R65, [R1+0xa20] ;  /* 0x000a200001417983 */ /* 0x000ee20000300800 */
[----:B------:R-:W-:Y:S01]  /*399e0*/  ISETP.LT.AND P4, PT, R64, UR6, !P0 ;  /* 0x0000000640007c0c */ /* 0x000fe2000c781270 */
[----:B------:R-:W1:Y:S02]  /*399f0*/  LDCU UR6, c[0x0][0x39c] ;  /* 0x00007380ff0677ac */ /* 0x000e640008000800 */
[----:B------:R-:W3:Y:S01]  /*39a00*/  LDL.LU R64, [R1+0xa28] ;  /* 0x000a280001407983 */ /* 0x000ee20000300800 */
[----:B----4-:R-:W-:Y:S01]  /*39a10*/  ISETP.LT.AND P2, PT, R63, UR5, !P0 ;  /* 0x000000053f007c0c */ /* 0x010fe2000c741270 */
[----:B------:R-:W-:-:S02]  /*39a20*/  IMAD R61, R3, 0x2, R60 ;  /* 0x00000002033d7824 */ /* 0x000fc400078e023c */
[----:B------:R-:W4:Y:S01]  /*39a30*/  LDL.LU R63, [R1+0xa2c] ;  /* 0x000a2c00013f7983 */ /* 0x000f220000300800 */
[C---:B-1----:R-:W-:Y:S01]  /*39a40*/  LEA R52, P6, R60.reuse, R2, 0x2 ;  /* 0x000000023c347211 */ /* 0x042fe200078c10ff */
[----:B------:R-:W1:Y:S03]  /*39a50*/  LDCU UR5, c[0x0][0x39c] ;  /* 0x00007380ff0577ac */ /* 0x000e660008000800 */
[----:B------:R-:W-:-:S05]  /*39a60*/  LEA.HI.X.SX32 R53, R60, R0, 0x2, P6 ;  /* 0x000000003c357211 */ /* 0x000fca00030f16ff */
[----:B------:R1:W-:Y:S01]  /*39a70*/  @P3 STG.E desc[UR22][R52.64], R145 ;  /* 0x0000009134003986 */ /* 0x0003e2000c101916 */
[----:B--2---:R-:W-:Y:S01]  /*39a80*/  ISETP.LT.AND P3, PT, R62, UR4, !P0 ;  /* 0x000000043e007c0c */ /* 0x004fe2000c761270 */
[----:B------:R-:W2:Y:S02]  /*39a90*/  LDCU UR4, c[0x0][0x39c] ;  /* 0x00007380ff0477ac */ /* 0x000ea40008000800 */
[----:B------:R-:W4:Y:S01]  /*39aa0*/  LDL.LU R62, [R1+0xa38] ;  /* 0x000a3800013e7983 */ /* 0x000f220000300800 */
[----:B---3--:R-:W-:Y:S01]  /*39ab0*/  LEA R54, P6, R61, R2, 0x2 ;  /* 0x000000023d367211 */ /* 0x008fe200078c10ff */
[----:B-1----:R-:W-:-:S03]  /*39ac0*/  IMAD R53, R3, 0x2, R61 ;  /* 0x0000000203357824 */ /* 0x002fc600078e023d */
[----:B------:R-:W-:Y:S02]  /*39ad0*/  LEA.HI.X.SX32 R55, R61, R0, 0x2, P6 ;  /* 0x000000003d377211 */ /* 0x000fe400030f16ff */
[----:B------:R-:W-:Y:S01]  /*39ae0*/  LEA R52, P6, R53, R2, 0x2 ;  /* 0x0000000235347211 */ /* 0x000fe200078c10ff */
[----:B------:R-:W-:Y:S02]  /*39af0*/  IMAD R60, R3, 0x2, R53 ;  /* 0x00000002033c7824 */ /* 0x000fe400078e0235 */
[----:B------:R1:W-:Y:S01]  /*39b00*/  @P5 STG.E desc[UR22][R54.64], R146 ;  /* 0x0000009236005986 */ /* 0x0003e2000c101916 */
[----:B------:R-:W-:Y:S01]  /*39b10*/  LEA.HI.X.SX32 R53, R53, R0, 0x2, P6 ;  /* 0x0000000035357211 */ /* 0x000fe200030f16ff */
[----:B------:R-:W-:-:S04]  /*39b20*/  IMAD R61, R3, 0x2, R60 ;  /* 0x00000002033d7824 */ /* 0x000fc800078e023c */
[----:B------:R3:W-:Y:S01]  /*39b30*/  @P4 STG.E desc[UR22][R52.64], R147 ;  /* 0x0000009334004986 */ /* 0x0007e2000c101916 */
[----:B-1----:R-:W-:-:S04]  /*39b40*/  LEA R54, P6, R60, R2, 0x2 ;  /* 0x000000023c367211 */ /* 0x002fc800078c10ff */
[----:B------:R-:W-:Y:S02]  /*39b50*/  LEA.HI.X.SX32 R55, R60, R0, 0x2, P6 ;  /* 0x000000003c377211 */ /* 0x000fe400030f16ff */
[----:B---3--:R-:W-:-:S03]  /*39b60*/  LEA R52, P6, R61, R2, 0x2 ;  /* 0x000000023d347211 */ /* 0x008fc600078c10ff */
[----:B------:R1:W-:Y:S01]  /*39b70*/  @P2 STG.E desc[UR22][R54.64], R152 ;  /* 0x0000009836002986 */ /* 0x0003e2000c101916 */
[----:B------:R-:W-:-:S05]  /*39b80*/  LEA.HI.X.SX32 R53, R61, R0, 0x2, P6 ;  /* 0x000000003d357211 */ /* 0x000fca00030f16ff */
[----:B------:R3:W-:Y:S01]  /*39b90*/  @P3 STG.E desc[UR22][R52.64], R153 ;  /* 0x0000009934003986 */ /* 0x0007e2000c101916 */
[----:B------:R-:W-:Y:S01]  /*39ba0*/  ISETP.LT.AND P5, PT, R66, UR6, !P0 ;  /* 0x0000000642007c0c */ /* 0x000fe2000c7a1270 */
[----:B------:R-:W4:Y:S02]  /*39bb0*/  LDCU UR6, c[0x0][0x39c] ;  /* 0x00007380ff0677ac */ /* 0x000f240008000800 */
[----:B------:R-:W3:Y:S01]  /*39bc0*/  LDL.LU R66, [R1+0xa3c] ;  /* 0x000a3c0001427983 */ /* 0x000ee20000300800 */
[----:B------:R-:W-:Y:S01]  /*39bd0*/  ISETP.LT.AND P4, PT, R65, UR5, !P0 ;  /* 0x0000000541007c0c */ /* 0x000fe2000c781270 */
[----:B------:R-:W1:Y:S02]  /*39be0*/  LDCU UR5, c[0x0][0x39c] ;  /* 0x00007380ff0577ac */ /* 0x000e640008000800 */
[----:B------:R-:W3:Y:S01]  /*39bf0*/  LDL.LU R65, [R1+0xa44] ;  /* 0x000a440001417983 */ /* 0x000ee20000300800 */
[----:B--2---:R-:W-:Y:S01]  /*39c00*/  ISETP.LT.AND P2, PT, R64, UR4, !P0 ;  /* 0x0000000440007c0c */ /* 0x004fe2000c741270 */
[----:B-1----:R-:W-:-:S02]  /*39c10*/  IMAD R55, R3, 0x2, R61 ;  /* 0x0000000203377824 */ /* 0x002fc400078e023d */
[----:B------:R-:W2:Y:S01]  /*39c20*/  LDL.LU R64, [R1+0xa48] ;  /* 0x000a480001407983 */ /* 0x000ea20000300800 */
[----:B------:R-:W1:Y:S01]  /*39c30*/  LDCU UR4, c[0x0][0x39c] ;  /* 0x00007380ff0477ac */ /* 0x000e620008000800 */
[----:B----4-:R-:W-:Y:S01]  /*39c40*/  ISETP.LT.AND P3, PT, R63, UR6, !P0 ;  /* 0x000000063f007c0c */ /* 0x010fe2000c761270 */
[----:B------:R-:W-:Y:S01]  /*39c50*/  IMAD R60, R3, 0x2, R55 ;  /* 0x00000002033c7824 */ /* 0x000fe200078e0237 */
[----:B------:R-:W4:Y:S01]  /*39c60*/  LDL.LU R63, [R1+0xa54] ;  /* 0x000a5400013f7983 */ /* 0x000f220000300800 */
[C---:B------:R-:W-:Y:S01]  /*39c70*/  LEA R54, P6, R55.reuse, R2, 0x2 ;  /* 0x0000000237367211 */ /* 0x040fe200078c10ff */
[----:B------:R-:W1:Y:S03]  /*39c80*/  LDCU UR6, c[0x0][0x39c] ;  /* 0x00007380ff0677ac */ /* 0x000e660008000800 */
[----:B------:R-:W-:-:S05]  /*39c90*/  LEA.HI.X.SX32 R55, R55, R0, 0x2, P6 ;  /* 0x0000000037377211 */ /* 0x000fca00030f16ff */
[----:B------:R1:W-:Y:S01]  /*39ca0*/  @P5 STG.E desc[UR22][R54.64], R154 ;  /* 0x0000009a36005986 */ /* 0x0003e2000c101916 */
[----:B------:R-:W-:Y:S01]  /*39cb0*/  ISETP.LT.AND P5, PT, R62, UR5, !P0 ;  /* 0x000000053e007c0c */ /* 0x000fe2000c7a1270 */
[----:B------:R-:W-:Y:S02]  /*39cc0*/  IMAD R61, R3, 0x2, R60 ;  /* 0x00000002033d7824 */ /* 0x000fe400078e023c */
[----:B------:R-:W4:Y:S01]  /*39cd0*/  LDL.LU R62, [R1+0xa5c] ;  /* 0x000a5c00013e7983 */ /* 0x000f220000300800 */
[C---:B---3--:R-:W-:Y:S01]  /*39ce0*/  LEA R52, P6, R60.reuse, R2, 0x2 ;  /* 0x000000023c347211 */ /* 0x048fe200078c10ff */
[----:B------:R-:W2:Y:S03]  /*39cf0*/  LDCU UR5, c[0x0][0x39c] ;  /* 0x00007380ff0577ac */ /* 0x000ea60008000800 */
[----:B------:R-:W-:Y:S02]  /*39d00*/  LEA.HI.X.SX32 R53, R60, R0, 0x2, P6 ;  /* 0x000000003c357211 */ /* 0x000fe400030f16ff */
[----:B-1----:R-:W-:-:S03]  /*39d10*/  LEA R54, P6, R61, R2, 0x2 ;  /* 0x000000023d367211 */ /* 0x002fc600078c10ff */
[----:B------:R1:W-:Y:S01]  /*39d20*/  @P4 STG.E desc[UR22][R52.64], R155 ;  /* 0x0000009b34004986 */ /* 0x0003e2000c101916 */
[----:B------:R-:W-:-:S05]  /*39d30*/  LEA.HI.X.SX32 R55, R61, R0, 0x2, P6 ;  /* 0x000000003d377211 */ /* 0x000fca00030f16ff */
[----:B------:R3:W-:Y:S01]  /*39d40*/  @P2 STG.E desc[UR22][R54.64], R160 ;  /* 0x000000a036002986 */ /* 0x0007e2000c101916 */
[----:B-1----:R-:W-:-:S05]  /*39d50*/  IMAD R53, R3, 0x2, R61 ;  /* 0x0000000203357824 */ /* 0x002fca00078e023d */
[----:B------:R-:W-:Y:S01]  /*39d60*/  LEA R52, P6, R53, R2, 0x2 ;  /* 0x0000000235347211 */ /* 0x000fe200078c10ff */
[----:B------:R-:W-:-:S03]  /*39d70*/  IMAD R60, R3, 0x2, R53 ;  /* 0x00000002033c7824 */ /* 0x000fc600078e0235 */
[----:B------:R-:W-:Y:S02]  /*39d80*/  LEA.HI.X.SX32 R53, R53, R0, 0x2, P6 ;  /* 0x0000000035357211 */ /* 0x000fe400030f16ff */
[----:B---3--:R-:W-:-:S03]  /*39d90*/  LEA R54, P6, R60, R2, 0x2 ;  /* 0x000000023c367211 */ /* 0x008fc600078c10ff */
[----:B------:R-:W-:Y:S01]  /*39da0*/  @P3 STG.E desc[UR22][R52.64], R161 ;  /* 0x000000a134003986 */ /* 0x000fe2000c101916 */
        /* <DEDUP_REMOVED lines=9> */
[----:B------:R-:W-:-:S02]  /*39e40*/  IMAD R61, R3, 0x2, R60 ;  /* 0x00000002033d7824 */ /* 0x000fc400078e023c */
[----:B------:R-:W2:Y:S01]  /*39e50*/  LDL.LU R64, [R1+0xa6c] ;  /* 0x000a6c0001407983 */ /* 0x000ea20000300800 */
[----:B------:R-:W3:Y:S01]  /*39e60*/  LDCU UR5, c[0x0][0x39c] ;  /* 0x00007380ff0577ac */ /* 0x000ee20008000800 */
[----:B----4-:R-:W-:Y:S01]  /*39e70*/  ISETP.LT.AND P5, PT, R63, UR4, !P0 ;  /* 0x000000043f007c0c */ /* 0x010fe2000c7a1270 */
[----:B-1----:R-:W-:Y:S01]  /*39e80*/  IMAD R55, R3, 0x2, R61 ;  /* 0x0000000203377824 */ /* 0x002fe200078e023d */
        /* <DEDUP_REMOVED lines=8> */
[C---:B------:R-:W-:Y:S01]  /*39f10*/  LEA R54, P6, R55.reuse, R2, 0x2 ;  /* 0x0000000237367211 */ /* 0x040fe200078c10ff */
[----:B------:R-:W2:Y:S03]  /*39f20*/  LDCU UR6, c[0x0][0x39c] ;  /* 0x00007380ff0677ac */ /* 0x000ea60008000800 */
[----:B------:R-:W-:Y:S02]  /*39f30*/  LEA.HI.X.SX32 R55, R55, R0, 0x2, P6 ;  /* 0x0000000037377211 */ /* 0x000fe400030f16ff */
[----:B-1----:R-:W-:Y:S01]  /*39f40*/  LEA R52, P6, R60, R2, 0x2 ;  /* 0x000000023c347211 */ /* 0x002fe200078c10ff */
[----:B------:R-:W-:-:S02]  /*39f50*/  IMAD R61, R3, 0x2, R60 ;  /* 0x00000002033d7824 */ /* 0x000fc400078e023c */
[----:B------:R1:W-:Y:S01]  /*39f60*/  @P2 STG.E desc[UR22][R54.64], R168 ;  /* 0x000000a836002986 */ /* 0x0003e2000c101916 */
[----:B------:R-:W-:-:S05]  /*39f70*/  LEA.HI.X.SX32 R53, R60, R0, 0x2, P6 ;  /* 0x000000003c357211 */ /* 0x000fca00030f16ff */
[----:B------:R1:W-:Y:S02]  /*39f80*/  @P3 STG.E desc[UR22][R52.64], R169 ;  /* 0x000000a934003986 */ /* 0x0003e4000c101916 */
[----:B-1----:R-:W-:-:S04]  /*39f90*/  LEA R54, P6, R61, R2, 0x2 ;  /* 0x000000023d367211 */ /* 0x002fc800078c10ff */
[----:B------:R-:W-:Y:S01]  /*39fa0*/  LEA.HI.X.SX32 R55, R61, R0, 0x2, P6 ;  /* 0x000000003d377211 */ /* 0x000fe200030f16ff */
[----:B------:R-:W-:-:S04]  /*39fb0*/  IMAD R53, R3, 0x2, R61 ;  /* 0x0000000203357824 */ /* 0x000fc800078e023d */
[----:B------:R1:W-:Y:S01]  /*39fc0*/  @P5 STG.E desc[UR22][R54.64], R170 ;  /* 0x000000aa36005986 */ /* 0x0003e2000c101916 */
[----:B------:R-:W-:Y:S01]  /*39fd0*/  LEA R52, P6, R53, R2, 0x2 ;  /* 0x0000000235347211 */ /* 0x000fe200078c10ff */
[----:B------:R-:W-:-:S03]  /*39fe0*/  IMAD R60, R3, 0x2, R53 ;  /* 0x00000002033c7824 */ /* 0x000fc600078e0235 */
[----:B------:R-:W-:-:S05]  /*39ff0*/  LEA.HI.X.SX32 R53, R53, R0, 0x2, P6 ;  /* 0x0000000035357211 */ /* 0x000fca00030f16ff */
[----:B------:R1:W-:Y:S01]  /*3a000*/  @P4 STG.E desc[UR22][R52.64], R171 ;  /* 0x000000ab34004986 */ /* 0x0003e2000c101916 */
[----:B---3--:R-:W-:Y:S01]  /*3a010*/  ISETP.LT.AND P2, PT, R66, UR5, !P0 ;  /* 0x0000000542007c0c */ /* 0x008fe2000c741270 */
[----:B------:R-:W4:Y:S02]  /*3a020*/  LDCU UR5, c[0x0][0x39c] ;  /* 0x00007380ff0577ac */ /* 0x000f240008000800 */
[----:B------:R-:W3:Y:S01]  /*3a030*/  LDL.LU R66, [R1+0xa84] ;  /* 0x000a840001427983 */ /* 0x000ee20000300800 */
[----:B------:R-:W-:Y:S01]  /*3a040*/  ISETP.LT.AND P3, PT, R65, UR4, !P0 ;  /* 0x0000000441007c0c */ /* 0x000fe2000c761270 */
[----:B------:R-:W1:Y:S02]  /*3a050*/  LDCU UR4, c[0x0][0x39c] ;  /* 0x00007380ff0477ac */ /* 0x000e640008000800 */
[----:B------:R-:W3:Y:S01]  /*3a060*/  LDL.LU R65, [R1+0xa88] ;  /* 0x000a880001417983 */ /* 0x000ee20000300800 */
[----:B--2---:R-:W-:Y:S01]  /*3a070*/  ISETP.LT.AND P5, PT, R64, UR6, !P0 ;  /* 0x0000000640007c0c */ /* 0x004fe2000c7a1270 */
[----:B------:R-:W3:Y:S02]  /*3a080*/  LDCU UR6, c[0x0][0x39c] ;  /* 0x00007380ff0677ac */ /* 0x000ee40008000800 */
[----:B------:R-:W2:Y:S01]  /*3a090*/  LDL.LU R64, [R1+0xa90] ;  /* 0x000a900001407983 */ /* 0x000ea20000300800 */
[----:B----4-:R-:W-:Y:S01]  /*3a0a0*/  ISETP.LT.AND P4, PT, R63, UR5, !P0 ;  /* 0x000000053f007c0c */ /* 0x010fe2000c781270 */
[----:B------:R-:W-:-:S02]  /*3a0b0*/  IMAD R61, R3, 0x2, R60 ;  /* 0x00000002033d7824 */ /* 0x000fc400078e023c */
[----:B------:R-:W4:Y:S01]  /*3a0c0*/  LDL.LU R63, [R1+0xa98] ;  /* 0x000a9800013f7983 */ /* 0x000f220000300800 */
[C---:B-1----:R-:W-:Y:S01]  /*3a0d0*/  LEA R54, P6, R60.reuse, R2, 0x2 ;  /* 0x000000023c367211 */ /* 0x042fe200078c10ff */
[----:B------:R-:W1:Y:S03]  /*3a0e0*/  LDCU UR5, c[0x0][0x39c] ;  /* 0x00007380ff0577ac */ /* 0x000e660008000800 */
[----:B------:R-:W-:-:S05]  /*3a0f0*/  LEA.HI.X.SX32 R55, R60, R0, 0x2, P6 ;  /* 0x000000003c377211 */ /* 0x000fca00030f16ff */
[----:B------:R1:W-:Y:S01]  /*3a100*/  @P2 STG.E desc[UR22][R54.64], R176 ;  /* 0x000000b036002986 */ /* 0x0003e2000c101916 */
[----:B------:R-:W-:Y:S01]  /*3a110*/  ISETP.LT.AND P2, PT, R62, UR4, !P0 ;  /* 0x000000043e007c0c */ /* 0x000fe2000c741270 */
[----:B------:R-:W2:Y:S02]  /*3a120*/  LDCU UR4, c[0x0][0x39c] ;  /* 0x00007380ff0477ac */ /* 0x000ea40008000800 */
[----:B------:R-:W4:Y:S01]  /*3a130*/  LDL.LU R62, [R1+0xaa0] ;  /* 0x000aa000013e7983 */ /* 0x000f220000300800 */
[----:B------:R-:W-:Y:S01]  /*3a140*/  LEA R52, P6, R61, R2, 0x2 ;  /* 0x000000023d347211 */ /* 0x000fe200078c10ff */
[----:B-1----:R-:W-:-:S03]  /*3a150*/  IMAD R55, R3, 0x2, R61 ;  /* 0x0000000203377824 */ /* 0x002fc600078e023d */
[----:B------:R-:W-:Y:S02]  /*3a160*/  LEA.HI.X.SX32 R53, R61, R0, 0x2, P6 ;  /* 0x000000003d357211 */ /* 0x000fe400030f16ff */
[----:B------:R-:W-:Y:S01]  /*3a170*/  LEA R54, P6, R55, R2, 0x2 ;  /* 0x0000000237367211 */ /* 0x000fe200078c10ff */
[----:B------:R-:W-:Y:S02]  /*3a180*/  IMAD R60, R3, 0x2, R55 ;  /* 0x00000002033c7824 */ /* 0x000fe400078e0237 */
[----:B------:R1:W-:Y:S01]  /*3a190*/  @P3 STG.E desc[UR22][R52.64], R177 ;  /* 0x000000b134003986 */ /* 0x0003e2000c101916 */
[----:B------:R-:W-:Y:S01]  /*3a1a0*/  LEA.HI.X.SX32 R55, R55, R0, 0x2, P6 ;  /* 0x0000000037377211 */ /* 0x000fe200030f16ff */
[----:B------:R-:W-:-:S04]  /*3a1b0*/  IMAD R61, R3, 0x2, R60 ;  /* 0x00000002033d7824 */ /* 0x000fc800078e023c */
[----:B------:R1:W-:Y:S02]  /*3a1c0*/  @P5 STG.E desc[UR22][R54.64], R178 ;  /* 0x000000b236005986 */ /* 0x0003e4000c101916 */
[----:B-1----:R-:W-:-:S04]  /*3a1d0*/  LEA R52, P6, R60, R2, 0x2 ;  /* 0x000000023c347211 */ /* 0x002fc800078c10ff */
[----:B------:R-:W-:Y:S02]  /*3a1e0*/  LEA.HI.X.SX32 R53, R60, R0, 0x2, P6 ;  /* 0x000000003c357211 */ /* 0x000fe400030f16ff */
[----:B------:R-:W-:-:S03]  /*3a1f0*/  LEA R54, P6, R61, R2, 0x2 ;  /* 0x000000023d367211 */ /* 0x000fc600078c10ff */
[----:B------:R1:W-:Y:S01]  /*3a200*/  @P4 STG.E desc[UR22][R52.64], R179 ;  /* 0x000000b334004986 */ /* 0x0003e2000c101916 */
        /* <DEDUP_REMOVED lines=11> */
[----:B------:R-:W3:Y:S01]  /*3a2c0*/  LDCU UR4, c[0x0][0x39c] ;  /* 0x00007380ff0477ac */ /* 0x000ee20008000800 */
        /* <DEDUP_REMOVED lines=13> */
[----:B-1----:R-:W-:-:S03]  /*3a3a0*/  LEA R52, P6, R61, R2, 0x2 ;  /* 0x000000023d347211 */ /* 0x002fc600078c10ff */
[----:B------:R1:W-:Y:S01]  /*3a3b0*/  @P5 STG.E desc[UR22][R54.64], R186 ;  /* 0x000000ba36005986 */ /* 0x0003e2000c101916 */
[----:B------:R-:W-:-:S05]  /*3a3c0*/  LEA.HI.X.SX32 R53, R61, R0, 0x2, P6 ;  /* 0x000000003d357211 */ /* 0x000fca00030f16ff */
[----:B------:R1:W-:Y:S02]  /*3a3d0*/  @P4 STG.E desc[UR22][R52.64], R187 ;  /* 0x000000bb34004986 */ /* 0x0003e4000c101916 */
[----:B-1----:R-:W-:-:S05]  /*3a3e0*/  IMAD R55, R3, 0x2, R61 ;  /* 0x0000000203377824 */ /* 0x002fca00078e023d */
[----:B------:R-:W-:Y:S01]  /*3a3f0*/  LEA R54, P6, R55, R2, 0x2 ;  /* 0x0000000237367211 */ /* 0x000fe200078c10ff */
[----:B------:R-:W-:-:S03]  /*3a400*/  IMAD R60, R3, 0x2, R55 ;  /* 0x00000002033c7824 */ /* 0x000fc600078e0237 */
[----:B------:R-:W-:Y:S02]  /*3a410*/  LEA.HI.X.SX32 R55, R55, R0, 0x2, P6 ;  /* 0x0000000037377211 */ /* 0x000fe400030f16ff */
[----:B------:R-:W-:-:S03]  /*3a420*/  LEA R52, P6, R60, R2, 0x2 ;  /* 0x000000023c347211 */ /* 0x000fc600078c10ff */
[----:B------:R-:W-:Y:S01]  /*3a430*/  @P2 STG.E desc[UR22][R54.64], R192 ;  /* 0x000000c036002986 */ /* 0x000fe2000c101916 */
        /* <DEDUP_REMOVED lines=257> */
[C---:B-1----:R-:W-:Y:S01]  /*3b450*/  LEA R52, P6, R60.reuse, R2, 0x2 ;  /* 0x000000023c347211 */ /* 0x042fe200078c10ff */
[----:B------:R-:W3:Y:S01]  /*3b460*/  LDCU UR6, c[0x0][0x39c] ;  /* 0x00007380ff0677ac */ /* 0x000ee20008000800 */
[----:B----4-:R-:W-:Y:S01]  /*3b470*/  ISETP.LT.AND P2, PT, R63, UR5, !P0 ;  /* 0x000000053f007c0c */ /* 0x010fe2000c741270 */
[----:B------:R-:W1:Y:S01]  /*3b480*/  LDCU UR5, c[0x0][0x39c] ;  /* 0x00007380ff0577ac */ /* 0x000e620008000800 */
[----:B------:R-:W4:Y:S01]  /*3b490*/  LDL.LU R63, [R1+0xbec] ;  /* 0x000bec00013f7983 */ /* 0x000f220000300800 */
[----:B------:R-:W-:Y:S02]  /*3b4a0*/  LEA.HI.X.SX32 R53, R60, R0, 0x2, P6 ;  /* 0x000000003c357211 */ /* 0x000fe400030f16ff */
[----:B------:R-:W-:-:S03]  /*3b4b0*/  LEA R8, P6, R61, R2, 0x2 ;  /* 0x000000023d087211 */ /* 0x000fc600078c10ff */
[----:B------:R1:W-:Y:S02]  /*3b4c0*/  @P3 STG.E desc[UR22][R52.64], R9 ;  /* 0x0000000934003986 */ /* 0x0003e4000c101916 */
[----:B-1----:R-:W-:Y:S01]  /*3b4d0*/  IMAD R53, R3, 0x2, R61 ;  /* 0x0000000203357824 */ /* 0x002fe200078e023d */
[----:B------:R-:W-:Y:S02]  /*3b4e0*/  LEA.HI.X.SX32 R9, R61, R0, 0x2, P6 ;  /* 0x000000003d097211 */ /* 0x000fe400030f16ff */
[----:B------:R-:W-:Y:S01]  /*3b4f0*/  ISETP.LT.AND P3, PT, R62, UR4, !P0 ;  /* 0x000000043e007c0c */ /* 0x000fe2000c761270 */
[----:B------:R-:W-:Y:S01]  /*3b500*/  IMAD R54, R3, 0x2, R53 ;  /* 0x0000000203367824 */ /* 0x000fe200078e0235 */
[----:B------:R-:W4:Y:S01]  /*3b510*/  LDL.LU R62, [R1+0xc08] ;  /* 0x000c0800013e7983 */ /* 0x000f220000300800 */
[C---:B------:R-:W-:Y:S01]  /*3b520*/  LEA R52, P6, R53.reuse, R2, 0x2 ;  /* 0x0000000235347211 */ /* 0x040fe200078c10ff */
[----:B------:R-:W2:Y:S02]  /*3b530*/  LDCU UR4, c[0x0][0x39c] ;  /* 0x00007380ff0477ac */ /* 0x000ea40008000800 */
[----:B------:R1:W-:Y:S01]  /*3b540*/  @P5 STG.E desc[UR22][R8.64], R10 ;  /* 0x0000000a08005986 */ /* 0x0003e2000c101916 */
[----:B------:R-:W-:-:S03]  /*3b550*/  LEA.HI.X.SX32 R53, R53, R0, 0x2, P6 ;  /* 0x0000000035357211 */ /* 0x000fc600030f16ff */
[----:B------:R-:W4:Y:S01]  /*3b560*/  LDL.LU R61, [R1+0xc10] ;  /* 0x000c1000013d7983 */ /* 0x000f220000300800 */
[----:B------:R-:W-:-:S03]  /*3b570*/  IMAD R55, R3, 0x2, R54 ;  /* 0x0000000203377824 */ /* 0x000fc600078e0236 */
[----:B------:R-:W4:Y:S01]  /*3b580*/  LDL.LU R60, [R1+0xc20] ;  /* 0x000c2000013c7983 */ /* 0x000f220000300800 */
[----:B-1----:R-:W-:-:S04]  /*3b590*/  LEA R8, P6, R54, R2, 0x2 ;  /* 0x0000000236087211 */ /* 0x002fc800078c10ff */
[----:B------:R-:W-:Y:S01]  /*3b5a0*/  LEA.HI.X.SX32 R9, R54, R0, 0x2, P6 ;  /* 0x0000000036097211 */ /* 0x000fe200030f16ff */
[----:B------:R1:W-:Y:S01]  /*3b5b0*/  @P4 STG.E desc[UR22][R52.64], R11 ;  /* 0x0000000b34004986 */ /* 0x0003e2000c101916 */
[----:B------:R-:W-:-:S03]  /*3b5c0*/  LEA R10, P6, R55, R2, 0x2 ;  /* 0x00000002370a7211 */ /* 0x000fc600078c10ff */
[----:B------:R1:W-:Y:S04]  /*3b5d0*/  @P2 STG.E desc[UR22][R8.64], R16 ;  /* 0x0000001008002986 */ /* 0x0003e8000c101916 */
[----:B------:R-:W4:Y:S01]  /*3b5e0*/  LDL.LU R54, [R1+0xc28] ;  /* 0x000c280001367983 */ /* 0x000f220000300800 */
[----:B-1----:R-:W-:-:S03]  /*3b5f0*/  LEA.HI.X.SX32 R11, R55, R0, 0x2, P6 ;  /* 0x00000000370b7211 */ /* 0x002fc600030f16ff */
[----:B------:R-:W4:Y:S01]  /*3b600*/  LDL.LU R53, [R1+0xc3c] ;  /* 0x000c3c0001357983 */ /* 0x000f220000300800 */
[----:B------:R-:W-:-:S03]  /*3b610*/  IMAD R9, R3, 0x2, R55 ;  /* 0x0000000203097824 */ /* 0x000fc600078e0237 */
[----:B------:R1:W-:Y:S01]  /*3b620*/  @P3 STG.E desc[UR22][R10.64], R17 ;  /* 0x000000110a003986 */ /* 0x0003e2000c101916 */
[----:B------:R-:W-:Y:S01]  /*3b630*/  IMAD R16, R3, 0x2, R9 ;  /* 0x0000000203107824 */ /* 0x000fe200078e0209 */
[C---:B------:R-:W-:Y:S02]  /*3b640*/  LEA R8, P6, R9.reuse, R2, 0x2 ;  /* 0x0000000209087211 */ /* 0x040fe400078c10ff */
[----:B------:R-:W4:Y:S02]  /*3b650*/  LDL.LU R52, [R1+0xc54] ;  /* 0x000c540001347983 */ /* 0x000f240000300800 */
[----:B------:R-:W-:Y:S02]  /*3b660*/  LEA.HI.X.SX32 R9, R9, R0, 0x2, P6 ;  /* 0x0000000009097211 */ /* 0x000fe400030f16ff */
[----:B-1----:R-:W-:Y:S01]  /*3b670*/  LEA R10, P6, R16, R2, 0x2 ;  /* 0x00000002100a7211 */ /* 0x002fe200078c10ff */
[----:B------:R-:W-:-:S03]  /*3b680*/  IMAD R17, R3, 0x2, R16 ;  /* 0x0000000203117824 */ /* 0x000fc600078e0210 */
[----:B------:R-:W-:Y:S02]  /*3b690*/  LEA.HI.X.SX32 R11, R16, R0, 0x2, P6 ;  /* 0x00000000100b7211 */ /* 0x000fe400030f16ff */
[----:B---3--:R-:W-:Y:S01]  /*3b6a0*/  ISETP.LT.AND P5, PT, R66, UR6, !P0 ;  /* 0x0000000642007c0c */ /* 0x008fe2000c7a1270 */
[----:B------:R-:W4:-:S12]  /*3b6b0*/  LDCU UR6, c[0x0][0x39c] ;  /* 0x00007380ff0677ac */ /* 0x000f180008000800 */
[----:B------:R1:W-:Y:S01]  /*3b6c0*/  @P5 STG.E desc[UR22][R8.64], R18 ;  /* 0x0000001208005986 */ /* 0x0003e2000c101916 */
[----:B------:R-:W-:-:S03]  /*3b6d0*/  ISETP.LT.AND P4, PT, R65, UR5, !P0 ;  /* 0x0000000541007c0c */ /* 0x000fc6000c781270 */
[----:B-1----:R-:W3:Y:S01]  /*3b6e0*/  LDL.LU R18, [R1+0xc58] ;  /* 0x000c580001127983 */ /* 0x002ee20000300800 */
[C---:B------:R-:W-:Y:S01]  /*3b6f0*/  LEA R8, P6, R17.reuse, R2, 0x2 ;  /* 0x0000000211087211 */ /* 0x040fe200078c10ff */
[----:B------:R-:W1:Y:S03]  /*3b700*/  LDCU UR5, c[0x0][0x39c] ;  /* 0x00007380ff0577ac */ /* 0x000e660008000800 */
[----:B------:R-:W-:-:S05]  /*3b710*/  LEA.HI.X.SX32 R9, R17, R0, 0x2, P6 ;  /* 0x0000000011097211 */ /* 0x000fca00030f16ff */
[----:B------:R1:W-:Y:S01]  /*3b720*/  @P4 STG.E desc[UR22][R10.64], R19 ;  /* 0x000000130a004986 */ /* 0x0003e2000c101916 */
[----:B--2---:R-:W-:Y:S01]  /*3b730*/  ISETP.LT.AND P2, PT, R64, UR4, !P0 ;  /* 0x0000000440007c0c */ /* 0x004fe2000c741270 */
[----:B------:R-:W2:Y:S01]  /*3b740*/  LDCU UR4, c[0x0][0x39c] ;  /* 0x00007380ff0477ac */ /* 0x000ea20008000800 */
[----:B-1----:R-:W-:Y:S01]  /*3b750*/  IMAD R11, R3, 0x2, R17 ;  /* 0x00000002030b7824 */ /* 0x002fe200078e0211 */
[----:B----4-:R-:W-:-:S10]  /*3b760*/  ISETP.LT.AND P3, PT, R63, UR6, !P0 ;  /* 0x000000063f007c0c */ /* 0x010fd4000c761270 */
[----:B------:R1:W-:Y:S01]  /*3b770*/  @P2 STG.E desc[UR22][R8.64], R24 ;  /* 0x0000001808002986 */ /* 0x0003e2000c101916 */
[----:B------:R-:W-:Y:S01]  /*3b780*/  LEA R10, P6, R11, R2, 0x2 ;  /* 0x000000020b0a7211 */ /* 0x000fe200078c10ff */
[----:B------:R-:W-:Y:S01]  /*3b790*/  IMAD R16, R3, 0x2, R11 ;  /* 0x0000000203107824 */ /* 0x000fe200078e020b */
[----:B------:R-:W4:Y:S02]  /*3b7a0*/  LDCU UR6, c[0x0][0x39c] ;  /* 0x00007380ff0677ac */ /* 0x000f240008000800 */
[----:B------:R-:W-:Y:S01]  /*3b7b0*/  LEA.HI.X.SX32 R11, R11, R0, 0x2, P6 ;  /* 0x000000000b0b7211 */ /* 0x000fe200030f16ff */
[----:B-1----:R-:W3:Y:S04]  /*3b7c0*/  LDL.LU R24, [R1+0xc60] ;  /* 0x000c600001187983 */ /* 0x002ee80000300800 */
[----:B------:R1:W-:Y:S04]  /*3b7d0*/  @P3 STG.E desc[UR22][R10.64], R25 ;  /* 0x000000190a003986 */ /* 0x0003e8000c101916 */
[----:B-1----:R-:W3:Y:S01]  /*3b7e0*/  LDL.LU R25, [R1+0xc6c] ;  /* 0x000c6c0001197983 */ /* 0x002ee20000300800 */
[----:B------:R-:W-:Y:S01]  /*3b7f0*/  ISETP.LT.AND P5, PT, R62, UR5, !P0 ;  /* 0x000000053e007c0c */ /* 0x000fe2000c7a1270 */
[----:B------:R-:W1:Y:S01]  /*3b800*/  LDCU UR5, c[0x0][0x39c] ;  /* 0x00007380ff0577ac */ /* 0x000e620008000800 */
[----:B--2---:R-:W-:Y:S01]  /*3b810*/  ISETP.LT.AND P4, PT, R61, UR4, !P0 ;  /* 0x000000043d007c0c */ /* 0x004fe2000c781270 */
[----:B------:R-:W2:Y:S01]  /*3b820*/  LDCU UR4, c[0x0][0x39c] ;  /* 0x00007380ff0477ac */ /* 0x000ea20008000800 */
[----:B----4-:R-:W-:-:S02]  /*3b830*/  ISETP.LT.AND P2, PT, R60, UR6, !P0 ;  /* 0x000000063c007c0c */ /* 0x010fc4000c741270 */
[C---:B------:R-:W-:Y:S01]  /*3b840*/  LEA R8, P6, R16.reuse, R2, 0x2 ;  /* 0x0000000210087211 */ /* 0x040fe200078c10ff */
[----:B------:R-:W4:Y:S01]  /*3b850*/  LDCU UR6, c[0x0][0x39c] ;  /* 0x00007380ff0677ac */ /* 0x000f220008000800 */
[----:B------:R-:W-:Y:S02]  /*3b860*/  IMAD R17, R3, 0x2, R16 ;  /* 0x0000000203117824 */ /* 0x000fe400078e0210 */
[----:B------:R-:W-:-:S03]  /*3b870*/  LEA.HI.X.SX32 R9, R16, R0, 0x2, P6 ;  /* 0x0000000010097211 */ /* 0x000fc600030f16ff */
[C---:B------:R-:W-:Y:S02]  /*3b880*/  LEA R10, P6, R17.reuse, R2, 0x2 ;  /* 0x00000002110a7211 */ /* 0x040fe400078c10ff */
[----:B------:R2:W-:Y:S01]  /*3b890*/  @P5 STG.E desc[UR22][R8.64], R26 ;  /* 0x0000001a08005986 */ /* 0x0005e2000c101916 */
[----:B-1----:R-:W-:Y:S01]  /*3b8a0*/  ISETP.LT.AND P3, PT, R54, UR5, !P0 ;  /* 0x0000000536007c0c */ /* 0x002fe2000c761270 */
[----:B------:R-:W3:Y:S01]  /*3b8b0*/  LDCU UR5, c[0x0][0x39c] ;  /* 0x00007380ff0577ac */ /* 0x000ee20008000800 */
[----:B------:R-:W-:Y:S02]  /*3b8c0*/  LEA.HI.X.SX32 R11, R17, R0, 0x2, P6 ;  /* 0x00000000110b7211 */ /* 0x000fe400030f16ff */
[----:B--2---:R-:W-:Y:S01]  /*3b8d0*/  ISETP.LT.AND P5, PT, R53, UR4, !P0 ;  /* 0x0000000435007c0c */ /* 0x004fe2000c7a1270 */
[----:B------:R-:W1:Y:S01]  /*3b8e0*/  LDCU UR4, c[0x0][0x39c] ;  /* 0x00007380ff0477ac */ /* 0x000e620008000800 */
[C---:B------:R-:W-:Y:S01]  /*3b8f0*/  IMAD R9, R3.reuse, 0x2, R17 ;  /* 0x0000000203097824 */ /* 0x040fe200078e0211 */
[----:B------:R-:W2:Y:S03]  /*3b900*/  LDL.LU R26, [R1+0xc78] ;  /* 0x000c7800011a7983 */ /* 0x000ea60000300800 */
[----:B------:R-:W-:Y:S01]  /*3b910*/  IMAD R16, R3, 0x2, R9 ;  /* 0x0000000203107824 */ /* 0x000fe200078e0209 */
[C---:B------:R-:W-:Y:S01]  /*3b920*/  LEA R8, P6, R9.reuse, R2, 0x2 ;  /* 0x0000000209087211 */ /* 0x040fe200078c10ff */
[----:B------:R1:W-:Y:S01]  /*3b930*/  @P4 STG.E desc[UR22][R10.64], R27 ;  /* 0x0000001b0a004986 */ /* 0x0003e2000c101916 */
[----:B----4-:R-:W-:Y:S01]  /*3b940*/  ISETP.LT.AND P4, PT, R52, UR6, !P0 ;  /* 0x0000000634007c0c */ /* 0x010fe2000c781270 */
[----:B------:R-:W4:Y:S01]  /*3b950*/  LDCU UR6, c[0x0][0x39c] ;  /* 0x00007380ff0677ac */ /* 0x000f220008000800 */
[----:B------:R-:W-:Y:S01]  /*3b960*/  LEA.HI.X.SX32 R9, R9, R0, 0x2, P6 ;  /* 0x0000000009097211 */ /* 0x000fe200030f16ff */
[----:B------:R-:W2:Y:S01]  /*3b970*/  LDL.LU R19, [R1+0xc90] ;  /* 0x000c900001137983 */ /* 0x000ea20000300800 */
[----:B------:R-:W-:-:S03]  /*3b980*/  IMAD R17, R3, 0x2, R16 ;  /* 0x0000000203117824 */ /* 0x000fc600078e0210 */
[----:B------:R4:W-:Y:S01]  /*3b990*/  @P2 STG.E desc[UR22][R8.64], R32 ;  /* 0x0000002008002986 */ /* 0x0009e2000c101916 */
[----:B-1----:R-:W-:-:S04]  /*3b9a0*/  LEA R10, P6, R16, R2, 0x2 ;  /* 0x00000002100a7211 */ /* 0x002fc800078c10ff */
[----:B------:R-:W-:Y:S02]  /*3b9b0*/  LEA.HI.X.SX32 R11, R16, R0, 0x2, P6 ;  /* 0x00000000100b7211 */ /* 0x000fe400030f16ff */
[----:B----4-:R-:W-:-:S03]  /*3b9c0*/  LEA R8, P6, R17, R2, 0x2 ;  /* 0x0000000211087211 */ /* 0x010fc600078c10ff */
[----:B------:R1:W-:Y:S01]  /*3b9d0*/  @P3 STG.E desc[UR22][R10.64], R33 ;  /* 0x000000210a003986 */ /* 0x0003e2000c101916 */
[----:B------:R-:W-:-:S05]  /*3b9e0*/  LEA.HI.X.SX32 R9, R17, R0, 0x2, P6 ;  /* 0x0000000011097211 */ /* 0x000fca00030f16ff */
[----:B------:R4:W-:Y:S01]  /*3b9f0*/  @P5 STG.E desc[UR22][R8.64], R34 ;  /* 0x0000002208005986 */ /* 0x0009e2000c101916 */
[----:B---3--:R-:W-:Y:S01]  /*3ba00*/  ISETP.LT.AND P2, PT, R18, UR5, !P0 ;  /* 0x0000000512007c0c */ /* 0x008fe2000c741270 */
[----:B------:R-:W2:Y:S02]  /*3ba10*/  LDCU UR5, c[0x0][0x39c] ;  /* 0x00007380ff0577ac */ /* 0x000ea40008000800 */
[----:B------:R-:W3:Y:S01]  /*3ba20*/  LDL.LU R18, [R1+0xc94] ;  /* 0x000c940001127983 */ /* 0x000ee20000300800 */
[----:B------:R-:W-:Y:S01]  /*3ba30*/  ISETP.LT.AND P3, PT, R24, UR4, !P0 ;  /* 0x0000000418007c0c */ /* 0x000fe2000c761270 */
[----:B-1----:R-:W-:Y:S02]  /*3ba40*/  IMAD R11, R3, 0x2, R17 ;  /* 0x00000002030b7824 */ /* 0x002fe400078e0211 */
[----:B------:R-:W3:Y:S01]  /*3ba50*/  LDL.LU R24, [R1+0xca0] ;  /* 0x000ca00001187983 */ /* 0x000ee20000300800 */
[----:B------:R-:W1:Y:S01]  /*3ba60*/  LDCU UR4, c[0x0][0x39c] ;  /* 0x00007380ff0477ac */ /* 0x000e620008000800 */
[----:B------:R-:W-:Y:S01]  /*3ba70*/  ISETP.LT.AND P5, PT, R25, UR6, !P0 ;  /* 0x0000000619007c0c */ /* 0x000fe2000c7a1270 */
[----:B------:R-:W-:Y:S01]  /*3ba80*/  IMAD R16, R3, 0x2, R11 ;  /* 0x0000000203107824 */ /* 0x000fe200078e020b */
[----:B------:R-:W3:Y:S01]  /*3ba90*/  LDL.LU R25, [R1+0xcac] ;  /* 0x000cac0001197983 */ /* 0x000ee20000300800 */
[C---:B------:R-:W-:Y:S01]  /*3baa0*/  LEA R10, P6, R11.reuse, R2, 0x2 ;  /* 0x000000020b0a7211 */ /* 0x040fe200078c10ff */
[----:B------:R-:W3:Y:S03]  /*3bab0*/  LDCU UR6, c[0x0][0x39c] ;  /* 0x00007380ff0677ac */ /* 0x000ee60008000800 */
[----:B------:R-:W-:-:S02]  /*3bac0*/  LEA.HI.X.SX32 R11, R11, R0, 0x2, P6 ;  /* 0x000000000b0b7211 */ /* 0x000fc400030f16ff */
[C---:B----4-:R-:W-:Y:S01]  /*3bad0*/  LEA R8, P6, R16.reuse, R2, 0x2 ;  /* 0x0000000210087211 */ /* 0x050fe200078c10ff */
[----:B------:R-:W-:Y:S02]  /*3bae0*/  IMAD R17, R3, 0x2, R16 ;  /* 0x0000000203117824 */ /* 0x000fe400078e0210 */
[----:B------:R4:W-:Y:S01]  /*3baf0*/  @P4 STG.E desc[UR22][R10.64], R35 ;  /* 0x000000230a004986 */ /* 0x0009e2000c101916 */
[----:B------:R-:W-:-:S05]  /*3bb00*/  LEA.HI.X.SX32 R9, R16, R0, 0x2, P6 ;  /* 0x0000000010097211 */ /* 0x000fca00030f16ff */
[----:B------:R1:W-:Y:S01]  /*3bb10*/  @P2 STG.E desc[UR22][R8.64], R40 ;  /* 0x0000002808002986 */ /* 0x0003e2000c101916 */
[----:B----4-:R-:W-:Y:S02]  /*3bb20*/  LEA R10, P6, R17, R2, 0x2 ;  /* 0x00000002110a7211 */ /* 0x010fe400078c10ff */
[----:B--2---:R-:W-:Y:S01]  /*3bb30*/  ISETP.LT.AND P4, PT, R26, UR5, !P0 ;  /* 0x000000051a007c0c */ /* 0x004fe2000c781270 */
[----:B------:R-:W2:Y:S01]  /*3bb40*/  LDCU UR5, c[0x0][0x39c] ;  /* 0x00007380ff0577ac */ /* 0x000ea20008000800 */
[----:B------:R-:W4:Y:S01]  /*3bb50*/  LDL.LU R26, [R1+0xce4] ;  /* 0x000ce400011a7983 */ /* 0x000f220000300800 */
[----:B-1----:R-:W-:Y:S01]  /*3bb60*/  IMAD R9, R3, 0x2, R17 ;  /* 0x0000000203097824 */ /* 0x002fe200078e0211 */
[----:B------:R-:W-:Y:S02]  /*3bb70*/  LEA.HI.X.SX32 R11, R17, R0, 0x2, P6 ;  /* 0x00000000110b7211 */ /* 0x000fe400030f16ff */
[----:B------:R-:W-:Y:S01]  /*3bb80*/  ISETP.LT.AND P2, PT, R19, UR4, !P0 ;  /* 0x0000000413007c0c */ /* 0x000fe2000c741270 */
[----:B------:R-:W1:Y:S01]  /*3bb90*/  LDCU UR4, c[0x0][0x39c] ;  /* 0x00007380ff0477ac */ /* 0x000e620008000800 */
[----:B------:R-:W4:Y:S01]  /*3bba0*/  LDL.LU R19, [R1+0xce0] ;  /* 0x000ce00001137983 */ /* 0x000f220000300800 */
[----:B------:R-:W-:Y:S01]  /*3bbb0*/  LEA R8, P6, R9, R2, 0x2 ;  /* 0x0000000209087211 */ /* 0x000fe200078c10ff */
[----:B------:R-:W-:-:S02]  /*3bbc0*/  IMAD R16, R3, 0x2, R9 ;  /* 0x0000000203107824 */ /* 0x000fc400078e0209 */
[----:B------:R2:W-:Y:S01]  /*3bbd0*/  @P3 STG.E desc[UR22][R10.64], R41 ;  /* 0x000000290a003986 */ /* 0x0005e2000c101916 */
[----:B------:R-:W-:-:S05]  /*3bbe0*/  LEA.HI.X.SX32 R9, R9, R0, 0x2, P6 ;  /* 0x0000000009097211 */ /* 0x000fca00030f16ff */
[----:B------:R-:W-:Y:S01]  /*3bbf0*/  @P5 STG.E desc[UR22][R8.64], R42 ;  /* 0x0000002a08005986 */ /* 0x000fe2000c101916 */
[----:B--2---:R-:W-:-:S04]  /*3bc00*/  LEA R10, P6, R16, R2, 0x2 ;  /* 0x00000002100a7211 */ /* 0x004fc800078c10ff */
[----:B------:R-:W-:-:S05]  /*3bc10*/  LEA.HI.X.SX32 R11, R16, R0, 0x2, P6 ;  /* 0x00000000100b7211 */ /* 0x000fca00030f16ff */
[----:B------:R2:W-:Y:S01]  /*3bc20*/  @P4 STG.E desc[UR22][R10.64], R43 ;  /* 0x0000002b0a004986 */ /* 0x0005e2000c101916 */
[----:B---3--:R-:W-:Y:S01]  /*3bc30*/  ISETP.LT.AND P3, PT, R18, UR6, !P0 ;  /* 0x0000000612007c0c */ /* 0x008fe2000c761270 */
[----:B------:R-:W4:Y:S02]  /*3bc40*/  LDCU UR6, c[0x0][0x39c] ;  /* 0x00007380ff0677ac */ /* 0x000f240008000800 */
[----:B------:R-:W3:Y:S01]  /*3bc50*/  LDL.LU R18, [R1+0xcd0] ;  /* 0x000cd00001127983 */ /* 0x000ee20000300800 */
[----:B------:R-:W-:Y:S01]  /*3bc60*/  ISETP.LT.AND P5, PT, R24, UR5, !P0 ;  /* 0x0000000518007c0c */ /* 0x000fe2000c7a1270 */
[----:B------:R-:W-:Y:S02]  /*3bc70*/  IMAD R17, R3, 0x2, R16 ;  /* 0x0000000203117824 */ /* 0x000fe400078e0210 */
[----:B------:R-:W3:Y:S01]  /*3bc80*/  LDL.LU R24, [R1+0xce8] ;  /* 0x000ce80001187983 */ /* 0x000ee20000300800 */
[----:B------:R-:W4:Y:S01]  /*3bc90*/  LDCU UR5, c[0x0][0x39c] ;  /* 0x00007380ff0577ac */ /* 0x000f220008000800 */
[----:B-1----:R-:W-:Y:S01]  /*3bca0*/  ISETP.LT.AND P4, PT, R25, UR4, !P0 ;  /* 0x0000000419007c0c */ /* 0x002fe2000c781270 */
[----:B--2---:R-:W-:Y:S01]  /*3bcb0*/  IMAD R11, R3, 0x2, R17 ;  /* 0x00000002030b7824 */ /* 0x004fe200078e0211 */
[----:B------:R-:W2:Y:S01]  /*3bcc0*/  LDL.LU R25, [R1+0xccc] ;  /* 0x000ccc0001197983 */ /* 0x000ea20000300800 */
[C---:B------:R-:W-:Y:S01]  /*3bcd0*/  LEA R8, P6, R17.reuse, R2, 0x2 ;  /* 0x0000000211087211 */ /* 0x040fe200078c10ff */
[----:B------:R-:W3:Y:S02]  /*3bce0*/  LDCU UR4, c[0x0][0x39c] ;  /* 0x00007380ff0477ac */ /* 0x000ee40008000800 */
[----:B------:R-:W2:Y:S04]  /*3bcf0*/  LDL.LU R32, [R1+0xcdc] ;  /* 0x000cdc0001207983 */ /* 0x000ea80000300800 */
[----:B------:R-:W2:Y:S04]  /*3bd00*/  LDL.LU R34, [R1+0xcd8] ;  /* 0x000cd80001227983 */ /* 0x000ea80000300800 */
[----:B------:R-:W2:Y:S01]  /*3bd10*/  LDL.LU R27, [R1+0xcc8] ;  /* 0x000cc800011b7983 */ /* 0x000ea20000300800 */
[----:B------:R-:W-:Y:S01]  /*3bd20*/  LEA.HI.X.SX32 R9, R17, R0, 0x2, P6 ;  /* 0x0000000011097211 */ /* 0x000fe200030f16ff */
[----:B------:R-:W-:Y:S01]  /*3bd30*/  IMAD R16, R3, 0x2, R11 ;  /* 0x0000000203107824 */ /* 0x000fe200078e020b */
[----:B------:R-:W-:Y:S01]  /*3bd40*/  LEA R10, P6, R11, R2, 0x2 ;  /* 0x000000020b0a7211 */ /* 0x000fe200078c10ff */
[----:B------:R-:W2:Y:S02]  /*3bd50*/  LDL.LU R33, [R1+0xcd4] ;  /* 0x000cd40001217983 */ /* 0x000ea40000300800 */
[----:B------:R-:W-:Y:S01]  /*3bd60*/  IMAD R17, R3, 0x2, R16 ;  /* 0x0000000203117824 */ /* 0x000fe200078e0210 */
[----:B------:R-:W-:Y:S01]  /*3bd70*/  LEA.HI.X.SX32 R11, R11, R0, 0x2, P6 ;  /* 0x000000000b0b7211 */ /* 0x000fe200030f16ff */
[----:B------:R1:W-:Y:S01]  /*3bd80*/  @P2 STG.E desc[UR22][R8.64], R48 ;  /* 0x0000003008002986 */ /* 0x0003e2000c101916 */
[----:B----4-:R-:W-:Y:S01]  /*3bd90*/  ISETP.LT.AND P2, PT, R26, UR6, !P0 ;  /* 0x000000061a007c0c */ /* 0x010fe2000c741270 */
[----:B------:R-:W4:Y:S01]  /*3bda0*/  LDCU UR6, c[0x0][0x39c] ;  /* 0x00007380ff0677ac */ /* 0x000f220008000800 */
[C---:B-1----:R-:W-:Y:S01]  /*3bdb0*/  LEA R8, P6, R16.reuse, R2, 0x2 ;  /* 0x0000000210087211 */ /* 0x042fe200078c10ff */
[----:B------:R-:W-:Y:S03]  /*3bdc0*/  @P3 STG.E desc[UR22][R10.64], R49 ;  /* 0x000000310a003986 */ /* 0x000fe6000c101916 */
[----:B------:R-:W-:Y:S01]  /*3bdd0*/  LEA.HI.X.SX32 R9, R16, R0, 0x2, P6 ;  /* 0x0000000010097211 */ /* 0x000fe200030f16ff */
[----:B------:R-:W2:Y:S01]  /*3bde0*/  LDL.LU R26, [R1+0xcb8] ;  /* 0x000cb800011a7983 */ /* 0x000ea20000300800 */
[----:B------:R-:W-:-:S02]  /*3bdf0*/  LEA R16, P6, R17, R2, 0x2 ;  /* 0x0000000211107211 */ /* 0x000fc400078c10ff */
[----:B------:R-:W-:Y:S01]  /*3be00*/  ISETP.LT.AND P3, PT, R19, UR5, !P0 ;  /* 0x0000000513007c0c */ /* 0x000fe2000c761270 */
[----:B------:R-:W2:Y:S01]  /*3be10*/  LDCU UR5, c[0x0][0x39c] ;  /* 0x00007380ff0577ac */ /* 0x000ea20008000800 */
[----:B------:R-:W-:Y:S01]  /*3be20*/  IMAD R19, R3, 0x2, R17 ;  /* 0x0000000203137824 */ /* 0x000fe200078e0211 */
[----:B------:R-:W-:Y:S01]  /*3be30*/  LEA.HI.X.SX32 R17, R17, R0, 0x2, P6 ;  /* 0x0000000011117211 */ /* 0x000fe200030f16ff */
[----:B------:R-:W-:Y:S04]  /*3be40*/  @P5 STG.E desc[UR22][R8.64], R50 ;  /* 0x0000003208005986 */ /* 0x000fe8000c101916 */
[----:B------:R1:W-:Y:S04]  /*3be50*/  @P4 STG.E desc[UR22][R16.64], R51 ;  /* 0x0000003310004986 */ /* 0x0003e8000c101916 */
[----:B------:R-:W2:Y:S01]  /*3be60*/  LDS.128 R8, [R252+UR7] ;  /* 0x00000007fc087984 */ /* 0x000ea20008000c00 */
[----:B-1----:R-:W-:Y:S01]  /*3be70*/  IMAD R17, R3, 0x2, R19 ;  /* 0x0000000203117824 */ /* 0x002fe200078e0213 */
[----:B---3--:R-:W-:Y:S01]  /*3be80*/  ISETP.LT.AND P5, PT, R18, UR4, !P0 ;  /* 0x0000000412007c0c */ /* 0x008fe2000c7a1270 */
[----:B------:R-:W1:Y:S01]  /*3be90*/  LDCU UR4, c[0x0][0x39c] ;  /* 0x00007380ff0477ac */ /* 0x000e620008000800 */
[----:B------:R-:W-:-:S04]  /*3bea0*/  LEA R18, P6, R19, R2, 0x2 ;  /* 0x0000000213127211 */ /* 0x000fc800078c10ff */
[----:B------:R-:W-:Y:S02]  /*3beb0*/  LEA.HI.X.SX32 R19, R19, R0, 0x2, P6 ;  /* 0x0000000013137211 */ /* 0x000fe400030f16ff */
[----:B------:R-:W-:-:S03]  /*3bec0*/  LEA R16, P6, R17, R2, 0x2 ;  /* 0x0000000211107211 */ /* 0x000fc600078c10ff */
[----:B------:R3:W-:Y:S01]  /*3bed0*/  @P2 STG.E desc[UR22][R18.64], R56 ;  /* 0x0000003812002986 */ /* 0x0007e2000c101916 */
[----:B----4-:R-:W-:Y:S01]  /*3bee0*/  ISETP.LT.AND P4, PT, R24, UR6, !P0 ;  /* 0x0000000618007c0c */ /* 0x010fe2000c781270 */
[----:B------:R-:W-:Y:S01]  /*3bef0*/  IMAD R24, R3, 0x2, R17 ;  /* 0x0000000203187824 */ /* 0x000fe200078e0211 */
[----:B------:R-:W-:Y:S01]  /*3bf00*/  LEA.HI.X.SX32 R17, R17, R0, 0x2, P6 ;  /* 0x0000000011117211 */ /* 0x000fe200030f16ff */
[----:B------:R-:W4:Y:S03]  /*3bf10*/  LDCU UR6, c[0x0][0x39c] ;  /* 0x00007380ff0677ac */ /* 0x000f260008000800 */
[----:B---3--:R-:W-:-:S04]  /*3bf20*/  LEA R18, P6, R24, R2, 0x2 ;  /* 0x0000000218127211 */ /* 0x008fc800078c10ff */
[----:B------:R-:W-:Y:S02]  /*3bf30*/  LEA.HI.X.SX32 R19, R24, R0, 0x2, P6 ;  /* 0x0000000018137211 */ /* 0x000fe400030f16ff */
[----:B--2---:R-:W-:Y:S01]  /*3bf40*/  ISETP.LT.AND P2, PT, R25, UR5, !P0 ;  /* 0x0000000519007c0c */ /* 0x004fe2000c741270 */
[----:B------:R-:W2:Y:S01]  /*3bf50*/  LDCU UR5, c[0x0][0x39c] ;  /* 0x00007380ff0577ac */ /* 0x000ea20008000800 */
[----:B------:R-:W-:Y:S01]  /*3bf60*/  IMAD R25, R3, 0x2, R24 ;  /* 0x0000000203197824 */ /* 0x000fe200078e0218 */
[----:B------:R3:W-:Y:S04]  /*3bf70*/  @P3 STG.E desc[UR22][R16.64], R57 ;  /* 0x0000003910003986 */ /* 0x0007e8000c101916 */
[----:B------:R1:W-:Y:S01]  /*3bf80*/  @P5 STG.E desc[UR22][R18.64], R58 ;  /* 0x0000003a12005986 */ /* 0x0003e2000c101916 */
[----:B---3--:R-:W-:Y:S01]  /*3bf90*/  LEA R16, P6, R25, R2, 0x2 ;  /* 0x0000000219107211 */ /* 0x008fe200078c10ff */
[----:B-1----:R-:W-:-:S03]  /*3bfa0*/  IMAD R19, R3, 0x2, R25 ;  /* 0x0000000203137824 */ /* 0x002fc600078e0219 */
[----:B------:R-:W-:Y:S01]  /*3bfb0*/  LEA.HI.X.SX32 R17, R25, R0, 0x2, P6 ;  /* 0x0000000019117211 */ /* 0x000fe200030f16ff */
[----:B------:R-:W-:Y:S01]  /*3bfc0*/  IMAD R24, R3, 0x2, R19 ;  /* 0x0000000203187824 */ /* 0x000fe200078e0213 */
[----:B------:R-:W-:-:S03]  /*3bfd0*/  LEA R18, P6, R19, R2, 0x2 ;  /* 0x0000000213127211 */ /* 0x000fc600078c10ff */
[----:B------:R1:W-:Y:S01]  /*3bfe0*/  @P4 STG.E desc[UR22][R16.64], R59 ;  /* 0x0000003b10004986 */ /* 0x0003e2000c101916 */
[----:B------:R-:W-:Y:S01]  /*3bff0*/  ISETP.LT.AND P3, PT, R32, UR4, !P0 ;  /* 0x0000000420007c0c */ /* 0x000fe2000c761270 */
[----:B------:R-:W-:Y:S01]  /*3c000*/  IMAD R25, R3, 0x2, R24 ;  /* 0x0000000203197824 */ /* 0x000fe200078e0218 */
[----:B------:R-:W-:Y:S01]  /*3c010*/  LEA.HI.X.SX32 R19, R19, R0, 0x2, P6 ;  /* 0x0000000013137211 */ /* 0x000fe200030f16ff */
[----:B------:R-:W3:Y:S01]  /*3c020*/  LDL.LU R32, [R1+0xcc4] ;  /* 0x000cc40001207983 */ /* 0x000ee20000300800 */
[----:B--2---:R-:W-:Y:S01]  /*3c030*/  ISETP.LT.AND P4, PT, R27, UR5, !P0 ;  /* 0x000000051b007c0c */ /* 0x004fe2000c781270 */
[----:B------:R-:W2:Y:S02]  /*3c040*/  LDCU UR4, c[0x0][0x39c] ;  /* 0x00007380ff0477ac */ /* 0x000ea40008000800 */
[----:B------:R-:W3:Y:S01]  /*3c050*/  LDL.LU R27, [R1+0xcc0] ;  /* 0x000cc000011b7983 */ /* 0x000ee20000300800 */
[----:B----4-:R-:W-:Y:S01]  /*3c060*/  ISETP.LT.AND P5, PT, R34, UR6, !P0 ;  /* 0x0000000622007c0c */ /* 0x010fe2000c7a1270 */
[----:B------:R-:W4:Y:S01]  /*3c070*/  LDCU UR6, c[0x0][0x39c] ;  /* 0x00007380ff0677ac */ /* 0x000f220008000800 */
[C---:B-1----:R-:W-:Y:S01]  /*3c080*/  LEA R16, P6, R24.reuse, R2, 0x2 ;  /* 0x0000000218107211 */ /* 0x042fe200078c10ff */
[----:B------:R-:W3:Y:S01]  /*3c090*/  LDL.LU R245, [R1+0x110] ;  /* 0x0001100001f57983 */ /* 0x000ee20000300800 */
[----:B------:R-:W1:Y:S02]  /*3c0a0*/  LDCU UR5, c[0x0][0x39c] ;  /* 0x00007380ff0577ac */ /* 0x000e640008000800 */
[----:B------:R-:W-:-:S02]  /*3c0b0*/  LEA.HI.X.SX32 R17, R24, R0, 0x2, P6 ;  /* 0x0000000018117211 */ /* 0x000fc400030f16ff */
[----:B------:R-:W3:Y:S04]  /*3c0c0*/  LDL.LU R24, [R1+0xcb4] ;  /* 0x000cb40001187983 */ /* 0x000ee80000300800 */
[----:B------:R1:W-:Y:S01]  /*3c0d0*/  @P2 STG.E desc[UR22][R18.64], R8 ;  /* 0x0000000812002986 */ /* 0x0003e2000c101916 */
[----:B--2---:R-:W-:Y:S01]  /*3c0e0*/  ISETP.LT.AND P2, PT, R33, UR4, !P0 ;  /* 0x0000000421007c0c */ /* 0x004fe2000c741270 */
[----:B------:R-:W3:Y:S02]  /*3c0f0*/  LDCU UR4, c[0x0][0x39c] ;  /* 0x00007380ff0477ac */ /* 0x000ee40008000800 */
[----:B------:R2:W-:Y:S01]  /*3c100*/  @P3 STG.E desc[UR22][R16.64], R9 ;  /* 0x0000000910003986 */ /* 0x0005e2000c101916 */
[----:B----4-:R-:W-:Y:S01]  /*3c110*/  ISETP.LT.AND P3, PT, R26, UR6, !P0 ;  /* 0x000000061a007c0c */ /* 0x010fe2000c761270 */
[----:B------:R-:W4:Y:S02]  /*3c120*/  LDCU UR6, c[0x0][0x39c] ;  /* 0x00007380ff0677ac */ /* 0x000f240008000800 */
[----:B------:R-:W4:Y:S01]  /*3c130*/  LDL.LU R246, [R1+0x114] ;  /* 0x0001140001f67983 */ /* 0x000f220000300800 */
[----:B-1----:R-:W-:-:S03]  /*3c140*/  LEA R8, P6, R25, R2, 0x2 ;  /* 0x0000000219087211 */ /* 0x002fc600078c10ff */
[----:B------:R-:W4:Y:S01]  /*3c150*/  LDL.LU R26, [R1+0xcbc] ;  /* 0x000cbc00011a7983 */ /* 0x000f220000300800 */
[----:B--2---:R-:W-:Y:S01]  /*3c160*/  IMAD R17, R3, 0x2, R25 ;  /* 0x0000000203117824 */ /* 0x004fe200078e0219 */
[----:B------:R-:W-:Y:S02]  /*3c170*/  LEA.HI.X.SX32 R9, R25, R0, 0x2, P6 ;  /* 0x0000000019097211 */ /* 0x000fe400030f16ff */
[----:B------:R-:W2:Y:S04]  /*3c180*/  LDL.LU R247, [R1+0x118] ;  /* 0x0001180001f77983 */ /* 0x000ea80000300800 */
[----:B------:R-:W2:Y:S01]  /*3c190*/  LDL.LU R25, [R1+0xca8] ;  /* 0x000ca80001197983 */ /* 0x000ea20000300800 */
[----:B------:R-:W-:Y:S01]  /*3c1a0*/  LEA R16, P6, R17, R2, 0x2 ;  /* 0x0000000211107211 */ /* 0x000fe200078c10ff */
[----:B------:R-:W-:-:S02]  /*3c1b0*/  IMAD R18, R3, 0x2, R17 ;  /* 0x0000000203127824 */ /* 0x000fc400078e0211 */
[----:B------:R1:W-:Y:S01]  /*3c1c0*/  @P5 STG.E desc[UR22][R8.64], R10 ;  /* 0x0000000a08005986 */ /* 0x0003e2000c101916 */
[----:B------:R-:W-:-:S03]  /*3c1d0*/  LEA.HI.X.SX32 R17, R17, R0, 0x2, P6 ;  /* 0x0000000011117211 */ /* 0x000fc600030f16ff */
[----:B------:R-:W2:Y:S01]  /*3c1e0*/  LDL.LU R64, [R1+0x11c] ;  /* 0x00011c0001407983 */ /* 0x000ea20000300800 */
[----:B-1----:R-:W-:-:S03]  /*3c1f0*/  LEA R8, P6, R18, R2, 0x2 ;  /* 0x0000000212087211 */ /* 0x002fc600078c10ff */
[----:B------:R-:W-:Y:S01]  /*3c200*/  @P4 STG.E desc[UR22][R16.64], R11 ;  /* 0x0000000b10004986 */ /* 0x000fe2000c101916 */
[----:B------:R-:W-:Y:S01]  /*3c210*/  LEA.HI.X.SX32 R9, R18, R0, 0x2, P6 ;  /* 0x0000000012097211 */ /* 0x000fe200030f16ff */
[----:B------:R-:W-:Y:S01]  /*3c220*/  IMAD R19, R3, 0x2, R18 ;  /* 0x0000000203137824 */ /* 0x000fe200078e0212 */
[----:B---3--:R-:W-:Y:S01]  /*3c230*/  ISETP.LT.AND P4, PT, R27, UR4, !P0 ;  /* 0x000000041b007c0c */ /* 0x008fe2000c781270 */
[----:B------:R-:W1:Y:S01]  /*3c240*/  LDCU UR4, c[0x0][0x39c] ;  /* 0x00007380ff0477ac */ /* 0x000e620008000800 */
[----:B------:R-:W3:Y:S04]  /*3c250*/  LDL.LU R27, [R1+0xcb0] ;  /* 0x000cb000011b7983 */ /* 0x000ee80000300800 */
[----:B------:R-:W3:Y:S04]  /*3c260*/  LDL.LU R244, [R1] ;  /* 0x0000000001f47983 */ /* 0x000ee80000300800 */
[----:B------:R1:W-:Y:S01]  /*3c270*/  @P2 STG.E desc[UR22][R8.64], R245 ;  /* 0x000000f508002986 */ /* 0x0003e2000c101916 */
[----:B----4-:R-:W-:Y:S01]  /*3c280*/  ISETP.LT.AND P2, PT, R24, UR6, !P0 ;  /* 0x0000000618007c0c */ /* 0x010fe2000c741270 */
[----:B------:R-:W4:Y:S02]  /*3c290*/  LDCU UR6, c[0x0][0x39c] ;  /* 0x00007380ff0677ac */ /* 0x000f240008000800 */
[----:B------:R-:W4:Y:S04]  /*3c2a0*/  LDL.LU R18, [R1+0xca4] ;  /* 0x000ca40001127983 */ /* 0x000f280000300800 */
[----:B-1----:R-:W4:Y:S04]  /*3c2b0*/  LDL.LU R245, [R1+0x4] ;  /* 0x0000040001f57983 */ /* 0x002f280000300800 */
[----:B------:R-:W4:Y:S01]  /*3c2c0*/  LDL.LU R24, [R1+0xc98] ;  /* 0x000c980001187983 */ /* 0x000f220000300800 */
[----:B------:R-:W-:Y:S01]  /*3c2d0*/  ISETP.LT.AND P5, PT, R32, UR5, !P0 ;  /* 0x0000000520007c0c */ /* 0x000fe2000c7a1270 */
[----:B------:R-:W1:Y:S01]  /*3c2e0*/  LDCU UR5, c[0x0][0x39c] ;  /* 0x00007380ff0577ac */ /* 0x000e620008000800 */
[----:B------:R-:W-:Y:S01]  /*3c2f0*/  LEA R10, P6, R19, R2, 0x2 ;  /* 0x00000002130a7211 */ /* 0x000fe200078c10ff */
[----:B------:R-:W-:-:S03]  /*3c300*/  IMAD R9, R3, 0x2, R19 ;  /* 0x0000000203097824 */ /* 0x000fc600078e0213 */
[----:B------:R-:W-:Y:S02]  /*3c310*/  LEA.HI.X.SX32 R11, R19, R0, 0x2, P6 ;  /* 0x00000000130b7211 */ /* 0x000fe400030f16ff */
[----:B------:R-:W-:Y:S01]  /*3c320*/  LEA R8, P6, R9, R2, 0x2 ;  /* 0x0000000209087211 */ /* 0x000fe200078c10ff */
[----:B------:R-:W-:-:S03]  /*3c330*/  IMAD R16, R3, 0x2, R9 ;  /* 0x0000000203107824 */ /* 0x000fc600078e0209 */
[----:B------:R-:W-:Y:S01]  /*3c340*/  LEA.HI.X.SX32 R9, R9, R0, 0x2, P6 ;  /* 0x0000000009097211 */ /* 0x000fe200030f16ff */
[----:B------:R1:W-:Y:S01]  /*3c350*/  @P3 STG.E desc[UR22][R10.64], R246 ;  /* 0x000000f60a003986 */ /* 0x0003e2000c101916 */
[----:B------:R-:W-:-:S03]  /*3c360*/  IMAD R17, R3, 0x2, R16 ;  /* 0x0000000203117824 */ /* 0x000fc600078e0210 */
[----:B--2---:R2:W-:Y:S01]  /*3c370*/  @P5 STG.E desc[UR22][R8.64], R247 ;  /* 0x000000f708005986 */ /* 0x0045e2000c101916 */
[----:B-1----:R-:W-:Y:S01]  /*3c380*/  ISETP.LT.AND P3, PT, R26, UR5, !P0 ;  /* 0x000000051a007c0c */ /* 0x002fe2000c761270 */
[----:B------:R-:W4:Y:S01]  /*3c390*/  LDCU UR5, c[0x0][0x39c] ;  /* 0x00007380ff0577ac */ /* 0x000f220008000800 */
[----:B------:R-:W-:Y:S01]  /*3c3a0*/  ISETP.LT.AND P5, PT, R25, UR4, !P0 ;  /* 0x0000000419007c0c */ /* 0x000fe2000c7a1270 */
[----:B------:R-:W1:Y:S01]  /*3c3b0*/  LDCU UR4, c[0x0][0x39c] ;  /* 0x00007380ff0477ac */ /* 0x000e620008000800 */
[----:B------:R-:W4:Y:S01]  /*3c3c0*/  LDL.LU R246, [R1+0x8] ;  /* 0x0000080001f67983 */ /* 0x000f220000300800 */
[----:B------:R-:W-:-:S03]  /*3c3d0*/  LEA R10, P6, R16, R2, 0x2 ;  /* 0x00000002100a7211 */ /* 0x000fc600078c10ff */
[----:B------:R-:W4:Y:S01]  /*3c3e0*/  LDL.LU R26, [R1+0xc9c] ;  /* 0x000c9c00011a7983 */ /* 0x000f220000300800 */
[----:B------:R-:W-:-:S03]  /*3c3f0*/  LEA.HI.X.SX32 R11, R16, R0, 0x2, P6 ;  /* 0x00000000100b7211 */ /* 0x000fc600030f16ff */
[----:B--2---:R-:W2:Y:S01]  /*3c400*/  LDL.LU R247, [R1+0xc] ;  /* 0x00000c0001f77983 */ /* 0x004ea20000300800 */
[----:B------:R-:W-:-:S03]  /*3c410*/  LEA R8, P6, R17, R2, 0x2 ;  /* 0x0000000211087211 */ /* 0x000fc600078c10ff */
[----:B------:R-:W2:Y:S01]  /*3c420*/  LDL.LU R25, [R1+0xc88] ;  /* 0x000c880001197983 */ /* 0x000ea20000300800 */
[----:B------:R-:W-:Y:S01]  /*3c430*/  IMAD R19, R3, 0x2, R17 ;  /* 0x0000000203137824 */ /* 0x000fe200078e0211 */
[----:B------:R-:W-:Y:S02]  /*3c440*/  LEA.HI.X.SX32 R9, R17, R0, 0x2, P6 ;  /* 0x0000000011097211 */ /* 0x000fe400030f16ff */
[----:B------:R1:W-:Y:S04]  /*3c450*/  @P4 STG.E desc[UR22][R10.64], R64 ;  /* 0x000000400a004986 */ /* 0x0003e8000c101916 */
[----:B------:R-:W2:Y:S01]  /*3c460*/  LDL.LU R16, [R1+0xc8c] ;  /* 0x000c8c0001107983 */ /* 0x000ea20000300800 */
[----:B-1----:R-:W-:-:S04]  /*3c470*/  LEA R10, P6, R19, R2, 0x2 ;  /* 0x00000002130a7211 */ /* 0x002fc800078c10ff */
[----:B------:R-:W-:Y:S01]  /*3c480*/  LEA.HI.X.SX32 R11, R19, R0, 0x2, P6 ;  /* 0x00000000130b7211 */ /* 0x000fe200030f16ff */
[----:B---3--:R1:W-:Y:S01]  /*3c490*/  @P2 STG.E desc[UR22][R8.64], R244 ;  /* 0x000000f408002986 */ /* 0x0083e2000c101916 */
[----:B----4-:R-:W-:Y:S01]  /*3c4a0*/  ISETP.LT.AND P2, PT, R18, UR5, !P0 ;  /* 0x0000000512007c0c */ /* 0x010fe2000c741270 */
[----:B------:R-:W-:Y:S02]  /*3c4b0*/  IMAD R17, R3, 0x2, R19 ;  /* 0x0000000203117824 */ /* 0x000fe400078e0213 */
[----:B------:R-:W3:Y:S01]  /*3c4c0*/  LDL.LU R18, [R1+0xc84] ;  /* 0x000c840001127983 */ /* 0x000ee20000300800 */
[----:B------:R-:W-:Y:S01]  /*3c4d0*/  ISETP.LT.AND P4, PT, R27, UR6, !P0 ;  /* 0x000000061b007c0c */ /* 0x000fe2000c781270 */
[----:B------:R-:W4:Y:S02]  /*3c4e0*/  LDCU UR6, c[0x0][0x39c] ;  /* 0x00007380ff0677ac */ /* 0x000f240008000800 */
[----:B------:R1:W-:Y:S01]  /*3c4f0*/  @P3 STG.E desc[UR22][R10.64], R245 ;  /* 0x000000f50a003986 */ /* 0x0003e2000c101916 */
[----:B------:R-:W2:Y:S01]  /*3c500*/  LDCU UR5, c[0x0][0x39c] ;  /* 0x00007380ff0577ac */ /* 0x000ea20008000800 */
[----:B------:R-:W-:Y:S01]  /*3c510*/  ISETP.LT.AND P3, PT, R24, UR4, !P0 ;  /* 0x0000000418007c0c */ /* 0x000fe2000c761270 */
[----:B------:R-:W-:Y:S01]  /*3c520*/  IMAD R19, R3, 0x2, R17 ;  /* 0x0000000203137824 */ /* 0x000fe200078e0211 */
[----:B------:R-:W3:Y:S01]  /*3c530*/  LDL.LU R24, [R1+0xc7c] ;  /* 0x000c7c0001187983 */ /* 0x000ee20000300800 */
[C---:B-1----:R-:W-:Y:S01]  /*3c540*/  LEA R8, P6, R17.reuse, R2, 0x2 ;  /* 0x0000000211087211 */ /* 0x042fe200078c10ff */
[----:B------:R-:W1:Y:S03]  /*3c550*/  LDCU UR4, c[0x0][0x39c] ;  /* 0x00007380ff0477ac */ /* 0x000e660008000800 */
[----:B------:R-:W-:-:S02]  /*3c560*/  LEA.HI.X.SX32 R9, R17, R0, 0x2, P6 ;  /* 0x0000000011097211 */ /* 0x000fc400030f16ff */
[----:B------:R-:W-:Y:S01]  /*3c570*/  LEA R10, P6, R19, R2, 0x2 ;  /* 0x00000002130a7211 */ /* 0x000fe200078c10ff */
[----:B------:R-:W-:-:S03]  /*3c580*/  IMAD R17, R3, 0x2, R19 ;  /* 0x0000000203117824 */ /* 0x000fc600078e0213 */
[----:B------:R-:W-:Y:S01]  /*3c590*/  LEA.HI.X.SX32 R11, R19, R0, 0x2, P6 ;  /* 0x00000000130b7211 */ /* 0x000fe200030f16ff */
[----:B------:R-:W-:Y:S01]  /*3c5a0*/  IMAD R19, R3, 0x2, R17 ;  /* 0x0000000203137824 */ /* 0x000fe200078e0211 */
[----:B------:R1:W-:Y:S01]  /*3c5b0*/  @P5 STG.E desc[UR22][R8.64], R246 ;  /* 0x000000f608005986 */ /* 0x0003e2000c101916 */
[----:B----4-:R-:W-:Y:S01]  /*3c5c0*/  ISETP.LT.AND P5, PT, R26, UR6, !P0 ;  /* 0x000000061a007c0c */ /* 0x010fe2000c7a1270 */
[----:B------:R-:W3:Y:S02]  /*3c5d0*/  LDCU UR6, c[0x0][0x39c] ;  /* 0x00007380ff0677ac */ /* 0x000ee40008000800 */
[----:B------:R-:W4:Y:S04]  /*3c5e0*/  LDL.LU R26, [R1+0xc80] ;  /* 0x000c8000011a7983 */ /* 0x000f280000300800 */
[----:B--2---:R2:W-:Y:S01]  /*3c5f0*/  @P4 STG.E desc[UR22][R10.64], R247 ;  /* 0x000000f70a004986 */ /* 0x0045e2000c101916 */
[----:B-1----:R-:W-:-:S02]  /*3c600*/  LEA R8, P6, R17, R2, 0x2 ;  /* 0x0000000211087211 */ /* 0x002fc400078c10ff */
[----:B------:R-:W-:Y:S01]  /*3c610*/  ISETP.LT.AND P4, PT, R25, UR5, !P0 ;  /* 0x0000000519007c0c */ /* 0x000fe2000c781270 */
[----:B------:R-:W1:Y:S01]  /*3c620*/  LDCU UR5, c[0x0][0x39c] ;  /* 0x00007380ff0577ac */ /* 0x000e620008000800 */
[----:B------:R-:W4:Y:S01]  /*3c630*/  LDL.LU R25, [R1+0xc70] ;  /* 0x000c700001197983 */ /* 0x000f220000300800 */
[----:B------:R-:W-:Y:S01]  /*3c640*/  LEA.HI.X.SX32 R9, R17, R0, 0x2, P6 ;  /* 0x0000000011097211 */ /* 0x000fe200030f16ff */
[----:B------:R-:W-:Y:S01]  /*3c650*/  IMAD R17, R3, 0x2, R19 ;  /* 0x0000000203117824 */ /* 0x000fe200078e0213 */
[----:B--2---:R-:W-:-:S03]  /*3c660*/  LEA R10, P6, R19, R2, 0x2 ;  /* 0x00000002130a7211 */ /* 0x004fc600078c10ff */
[----:B------:R2:W-:Y:S01]  /*3c670*/  @P2 STG.E desc[UR22][R8.64], R196 ;  /* 0x000000c408002986 */ /* 0x0005e2000c101916 */
[----:B------:R-:W-:Y:S01]  /*3c680*/  ISETP.LT.AND P2, PT, R16, UR4, !P0 ;  /* 0x0000000410007c0c */ /* 0x000fe2000c741270 */
[----:B------:R-:W4:Y:S01]  /*3c690*/  LDCU UR4, c[0x0][0x39c] ;  /* 0x00007380ff0477ac */ /* 0x000f220008000800 */
[----:B------:R-:W-:Y:S01]  /*3c6a0*/  LEA.HI.X.SX32 R11, R19, R0, 0x2, P6 ;  /* 0x00000000130b7211 */ /* 0x000fe200030f16ff */
[----:B------:R-:W4:Y:S01]  /*3c6b0*/  LDL.LU R16, [R1+0xc74] ;  /* 0x000c740001107983 */ /* 0x000f220000300800 */
[----:B--2---:R-:W-:-:S04]  /*3c6c0*/  LEA R8, P6, R17, R2, 0x2 ;  /* 0x0000000211087211 */ /* 0x004fc800078c10ff */
[----:B------:R-:W-:Y:S01]  /*3c6d0*/  LEA.HI.X.SX32 R9, R17, R0, 0x2, P6 ;  /* 0x0000000011097211 */ /* 0x000fe200030f16ff */
[----:B------:R2:W-:Y:S04]  /*3c6e0*/  @P3 STG.E desc[UR22][R10.64], R197 ;  /* 0x000000c50a003986 */ /* 0x0005e8000c101916 */
[----:B------:R1:W-:Y:S01]  /*3c6f0*/  @P5 STG.E desc[UR22][R8.64], R198 ;  /* 0x000000c608005986 */ /* 0x0003e2000c101916 */
[----:B---3--:R-:W-:Y:S01]  /*3c700*/  ISETP.LT.AND P3, PT, R18, UR6, !P0 ;  /* 0x0000000612007c0c */ /* 0x008fe2000c761270 */
[C---:B------:R-:W-:Y:S02]  /*3c710*/  IMAD R19, R3.reuse, 0x2, R17 ;  /* 0x0000000203137824 */ /* 0x040fe400078e0211 */
[----:B------:R-:W3:Y:S01]  /*3c720*/  LDL.LU R18, [R1+0xc68] ;  /* 0x000c680001127983 */ /* 0x000ee20000300800 */
[----:B------:R-:W4:Y:S01]  /*3c730*/  LDCU UR6, c[0x0][0x39c] ;  /* 0x00007380ff0677ac */ /* 0x000f220008000800 */
[----:B-1----:R-:W-:Y:S01]  /*3c740*/  ISETP.LT.AND P5, PT, R24, UR5, !P0 ;  /* 0x0000000518007c0c */ /* 0x002fe2000c7a1270 */
[----:B------:R-:W-:Y:S01]  /*3c750*/  IMAD R17, R3, 0x2, R19 ;  /* 0x0000000203117824 */ /* 0x000fe200078e0213 */
[----:B------:R-:W3:Y:S01]  /*3c760*/  LDL.LU R24, [R1+0xc5c] ;  /* 0x000c5c0001187983 */ /* 0x000ee20000300800 */
[C---:B--2---:R-:W-:Y:S01]  /*3c770*/  LEA R10, P6, R19.reuse, R2, 0x2 ;  /* 0x00000002130a7211 */ /* 0x044fe200078c10ff */
[----:B------:R-:W1:Y:S03]  /*3c780*/  LDCU UR5, c[0x0][0x39c] ;  /* 0x00007380ff0577ac */ /* 0x000e660008000800 */
[----:B------:R-:W-:-:S02]  /*3c790*/  LEA.HI.X.SX32 R11, R19, R0, 0x2, P6 ;  /* 0x00000000130b7211 */ /* 0x000fc400030f16ff */
[----:B------:R-:W-:Y:S01]  /*3c7a0*/  LEA R8, P6, R17, R2, 0x2 ;  /* 0x0000000211087211 */ /* 0x000fe200078c10ff */
[----:B------:R-:W-:-:S03]  /*3c7b0*/  IMAD R19, R3, 0x2, R17 ;  /* 0x0000000203137824 */ /* 0x000fc600078e0211 */
[----:B------:R-:W-:Y:S01]  /*3c7c0*/  LEA.HI.X.SX32 R9, R17, R0, 0x2, P6 ;  /* 0x0000000011097211 */ /* 0x000fe200030f16ff */
[----:B------:R2:W-:Y:S01]  /*3c7d0*/  @P4 STG.E desc[UR22][R10.64], R199 ;  /* 0x000000c70a004986 */ /* 0x0005e2000c101916 */
[----:B------:R-:W-:-:S03]  /*3c7e0*/  IMAD R17, R3, 0x2, R19 ;  /* 0x0000000203117824 */ /* 0x000fc600078e0213 */
[----:B------:R1:W-:Y:S01]  /*3c7f0*/  @P2 STG.E desc[UR22][R8.64], R200 ;  /* 0x000000c808002986 */ /* 0x0003e2000c101916 */
[C---:B--2---:R-:W-:Y:S02]  /*3c800*/  LEA R10, P6, R19.reuse, R2, 0x2 ;  /* 0x00000002130a7211 */ /* 0x044fe400078c10ff */
[----:B----4-:R-:W-:Y:S01]  /*3c810*/  ISETP.LT.AND P4, PT, R26, UR4, !P0 ;  /* 0x000000041a007c0c */ /* 0x010fe2000c781270 */
[----:B------:R-:W3:Y:S01]  /*3c820*/  LDCU UR4, c[0x0][0x39c] ;  /* 0x00007380ff0477ac */ /* 0x000ee20008000800 */
[----:B------:R-:W2:Y:S01]  /*3c830*/  LDL.LU R26, [R1+0xc64] ;  /* 0x000c6400011a7983 */ /* 0x000ea20000300800 */
[----:B------:R-:W-:Y:S01]  /*3c840*/  LEA.HI.X.SX32 R11, R19, R0, 0x2, P6 ;  /* 0x00000000130b7211 */ /* 0x000fe200030f16ff */
[----:B------:R-:W-:Y:S01]  /*3c850*/  IMAD R19, R3, 0x2, R17 ;  /* 0x0000000203137824 */ /* 0x000fe200078e0211 */
[----:B-1----:R-:W-:Y:S02]  /*3c860*/  LEA R8, P6, R17, R2, 0x2 ;  /* 0x0000000211087211 */ /* 0x002fe400078c10ff */
[----:B------:R-:W-:Y:S01]  /*3c870*/  ISETP.LT.AND P2, PT, R25, UR6, !P0 ;  /* 0x0000000619007c0c */ /* 0x000fe2000c741270 */
[----:B------:R-:W1:Y:S01]  /*3c880*/  LDCU UR6, c[0x0][0x39c] ;  /* 0x00007380ff0677ac */ /* 0x000e620008000800 */
[----:B------:R-:W4:Y:S01]  /*3c890*/  LDL.LU R25, [R1+0xc4c] ;  /* 0x000c4c0001197983 */ /* 0x000f220000300800 */
[----:B------:R-:W-:-:S03]  /*3c8a0*/  LEA.HI.X.SX32 R9, R17, R0, 0x2, P6 ;  /* 0x0000000011097211 */ /* 0x000fc600030f16ff */
[----:B------:R1:W-:Y:S01]  /*3c8b0*/  @P3 STG.E desc[UR22][R10.64], R201 ;  /* 0x000000c90a003986 */ /* 0x0003e2000c101916 */
[----:B------:R-:W-:Y:S02]  /*3c8c0*/  ISETP.LT.AND P3, PT, R16, UR5, !P0 ;  /* 0x0000000510007c0c */ /* 0x000fe4000c761270 */
[----:B-1----:R-:W-:Y:S01]  /*3c8d0*/  LEA R10, P6, R19, R2, 0x2 ;  /* 0x00000002130a7211 */ /* 0x002fe200078c10ff */
[----:B------:R-:W4:Y:S01]  /*3c8e0*/  LDL.LU R16, [R1+0xc50] ;  /* 0x000c500001107983 */ /* 0x000f220000300800 */
[----:B------:R-:W-:Y:S01]  /*3c8f0*/  IMAD R17, R3, 0x2, R19 ;  /* 0x0000000203117824 */ /* 0x000fe200078e0213 */
[----:B------:R-:W2:Y:S01]  /*3c900*/  LDCU UR5, c[0x0][0x39c] ;  /* 0x00007380ff0577ac */ /* 0x000ea20008000800 */
[----:B------:R-:W-:Y:S01]  /*3c910*/  LEA.HI.X.SX32 R11, R19, R0, 0x2, P6 ;  /* 0x00000000130b7211 */ /* 0x000fe200030f16ff */
[----:B------:R1:W-:Y:S04]  /*3c920*/  @P5 STG.E desc[UR22][R8.64], R202 ;  /* 0x000000ca08005986 */ /* 0x0003e8000c101916 */
[----:B------:R1:W-:Y:S01]  /*3c930*/  @P4 STG.E desc[UR22][R10.64], R203 ;  /* 0x000000cb0a004986 */ /* 0x0003e2000c101916 */
[----:B---3--:R-:W-:Y:S01]  /*3c940*/  ISETP.LT.AND P5, PT, R18, UR4, !P0 ;  /* 0x0000000412007c0c */ /* 0x008fe2000c7a1270 */
[----:B------:R-:W4:Y:S02]  /*3c950*/  LDCU UR4, c[0x0][0x39c] ;  /* 0x00007380ff0477ac */ /* 0x000f240008000800 */
[----:B------:R-:W3:Y:S01]  /*3c960*/  LDL.LU R18, [R1+0xc48] ;  /* 0x000c480001127983 */ /* 0x000ee20000300800 */
[----:B------:R-:W-:Y:S01]  /*3c970*/  ISETP.LT.AND P4, PT, R24, UR6, !P0 ;  /* 0x0000000618007c0c */ /* 0x000fe2000c781270 */
[----:B------:R-:W-:-:S02]  /*3c980*/  IMAD R19, R3, 0x2, R17 ;  /* 0x0000000203137824 */ /* 0x000fc400078e0211 */
[----:B------:R-:W3:Y:S01]  /*3c990*/  LDL.LU R24, [R1+0xc40] ;  /* 0x000c400001187983 */ /* 0x000ee20000300800 */
[C---:B-1----:R-:W-:Y:S01]  /*3c9a0*/  LEA R8, P6, R17.reuse, R2, 0x2 ;  /* 0x0000000211087211 */ /* 0x042fe200078c10ff */
[----:B------:R-:W1:Y:S03]  /*3c9b0*/  LDCU UR6, c[0x0][0x39c] ;  /* 0x00007380ff0677ac */ /* 0x000e660008000800 */
[----:B------:R-:W-:Y:S02]  /*3c9c0*/  LEA.HI.X.SX32 R9, R17, R0, 0x2, P6 ;  /* 0x0000000011097211 */ /* 0x000fe400030f16ff */
[----:B------:R-:W-:Y:S01]  /*3c9d0*/  LEA R10, P6, R19, R2, 0x2 ;  /* 0x00000002130a7211 */ /* 0x000fe200078c10ff */
[----:B------:R-:W-:-:S03]  /*3c9e0*/  IMAD R17, R3, 0x2, R19 ;  /* 0x0000000203117824 */ /* 0x000fc600078e0213 */
[----:B------:R-:W-:Y:S01]  /*3c9f0*/  LEA.HI.X.SX32 R11, R19, R0, 0x2, P6 ;  /* 0x00000000130b7211 */ /* 0x000fe200030f16ff */
[----:B------:R1:W-:Y:S01]  /*3ca00*/  @P2 STG.E desc[UR22][R8.64], R208 ;  /* 0x000000d008002986 */ /* 0x0003e2000c101916 */
[----:B------:R-:W-:-:S03]  /*3ca10*/  IMAD R19, R3, 0x2, R17 ;  /* 0x0000000203137824 */ /* 0x000fc600078e0211 */
[----:B------:R2:W-:Y:S01]  /*3ca20*/  @P3 STG.E desc[UR22][R10.64], R209 ;  /* 0x000000d10a003986 */ /* 0x0005e2000c101916 */
[C---:B-1----:R-:W-:Y:S02]  /*3ca30*/  LEA R8, P6, R17.reuse, R2, 0x2 ;  /* 0x0000000211087211 */ /* 0x042fe400078c10ff */
[----:B--2---:R-:W-:Y:S01]  /*3ca40*/  ISETP.LT.AND P2, PT, R26, UR5, !P0 ;  /* 0x000000051a007c0c */ /* 0x004fe2000c741270 */
[----:B------:R-:W3:Y:S01]  /*3ca50*/  LDCU UR5, c[0x0][0x39c] ;  /* 0x00007380ff0577ac */ /* 0x000ee20008000800 */
[----:B------:R-:W2:Y:S01]  /*3ca60*/  LDL.LU R26, [R1+0xc44] ;  /* 0x000c4400011a7983 */ /* 0x000ea20000300800 */
[----:B------:R-:W-:Y:S01]  /*3ca70*/  LEA.HI.X.SX32 R9, R17, R0, 0x2, P6 ;  /* 0x0000000011097211 */ /* 0x000fe200030f16ff */
[----:B------:R-:W-:Y:S01]  /*3ca80*/  IMAD R17, R3, 0x2, R19 ;  /* 0x0000000203117824 */ /* 0x000fe200078e0213 */
[----:B------:R-:W-:Y:S02]  /*3ca90*/  LEA R10, P6, R19, R2, 0x2 ;  /* 0x00000002130a7211 */ /* 0x000fe400078c10ff */
[----:B----4-:R-:W-:Y:S01]  /*3caa0*/  ISETP.LT.AND P3, PT, R25, UR4, !P0 ;  /* 0x0000000419007c0c */ /* 0x010fe2000c761270 */
        /* <DEDUP_REMOVED lines=73> */
[----:B------:R1:W-:Y:S04]  /*3cf40*/  @P2 STG.E desc[UR22][R8.64], R232 ;  /* 0x000000e808002986 */ /* 0x0003e8000c101916 */
[----:B------:R3:W-:Y:S01]  /*3cf50*/  @P3 STG.E desc[UR22][R10.64], R233 ;  /* 0x000000e90a003986 */ /* 0x0007e2000c101916 */
[----:B-1----:R-:W-:Y:S02]  /*3cf60*/  LEA R8, P6, R17, R2, 0x2 ;  /* 0x0000000211087211 */ /* 0x002fe400078c10ff */
[----:B------:R-:W-:Y:S01]  /*3cf70*/  ISETP.LT.AND P2, PT, R16, UR5, !P0 ;  /* 0x0000000510007c0c */ /* 0x000fe2000c741270 */
[----:B------:R-:W-:Y:S01]  /*3cf80*/  IMAD R19, R3, 0x2, R17 ;  /* 0x0000000203137824 */ /* 0x000fe200078e0211 */
[----:B------:R-:W4:Y:S01]  /*3cf90*/  LDL.LU R16, [R1+0xc00] ;  /* 0x000c000001107983 */ /* 0x000f220000300800 */
[----:B------:R-:W-:Y:S01]  /*3cfa0*/  LEA.HI.X.SX32 R9, R17, R0, 0x2, P6 ;  /* 0x0000000011097211 */ /* 0x000fe200030f16ff */
[----:B------:R-:W2:Y:S04]  /*3cfb0*/  LDCU UR5, c[0x0][0x39c] ;  /* 0x00007380ff0577ac */ /* 0x000ea80008000800 */
[----:B------:R1:W-:Y:S01]  /*3cfc0*/  @P5 STG.E desc[UR22][R8.64], R234 ;  /* 0x000000ea08005986 */ /* 0x0003e2000c101916 */
[----:B---3--:R-:W-:Y:S01]  /*3cfd0*/  ISETP.LT.AND P3, PT, R18, UR4, !P0 ;  /* 0x0000000412007c0c */ /* 0x008fe2000c761270 */
[----:B------:R-:W4:Y:S02]  /*3cfe0*/  LDCU UR4, c[0x0][0x39c] ;  /* 0x00007380ff0477ac */ /* 0x000f240008000800 */
[----:B------:R-:W3:Y:S01]  /*3cff0*/  LDL.LU R18, [R1+0xbf8] ;  /* 0x000bf80001127983 */ /* 0x000ee20000300800 */
[----:B------:R-:W-:Y:S01]  /*3d000*/  ISETP.LT.AND P5, PT, R24, UR6, !P0 ;  /* 0x0000000618007c0c */ /* 0x000fe2000c7a1270 */
[----:B------:R-:W-:-:S02]  /*3d010*/  IMAD R17, R3, 0x2, R19 ;  /* 0x0000000203117824 */ /* 0x000fc400078e0213 */
[----:B------:R-:W3:Y:S01]  /*3d020*/  LDL.LU R24, [R1+0xbf0] ;  /* 0x000bf00001187983 */ /* 0x000ee20000300800 */
[C---:B------:R-:W-:Y:S01]  /*3d030*/  LEA R10, P6, R19.reuse, R2, 0x2 ;  /* 0x00000002130a7211 */ /* 0x040fe200078c10ff */
[----:B------:R-:W2:Y:S03]  /*3d040*/  LDCU UR6, c[0x0][0x39c] ;  /* 0x00007380ff0677ac */ /* 0x000ea60008000800 */
[----:B------:R-:W-:Y:S02]  /*3d050*/  LEA.HI.X.SX32 R11, R19, R0, 0x2, P6 ;  /* 0x00000000130b7211 */ /* 0x000fe400030f16ff */
[----:B-1----:R-:W-:Y:S01]  /*3d060*/  LEA R8, P6, R17, R2, 0x2 ;  /* 0x0000000211087211 */ /* 0x002fe200078c10ff */
        /* <DEDUP_REMOVED lines=67> */
[----:B------:R-:W2:Y:S02]  /*3d4a0*/  LDCU UR5, c[0x0][0x39c] ;  /* 0x00007380ff0577ac */ /* 0x000ea40008000800 */
[----:B------:R-:W3:Y:S01]  /*3d4b0*/  LDL.LU R27, [R1+0xbb0] ;  /* 0x000bb000011b7983 */ /* 0x000ee20000300800 */
        /* <DEDUP_REMOVED lines=9> */
[----:B------:R-:W1:Y:S01]  /*3d550*/  LDCU UR4, c[0x0][0x39c] ;  /* 0x00007380ff0477ac */ /* 0x000e620008000800 */
[----:B------:R-:W2:Y:S01]  /*3d560*/  LDL.LU R26, [R1+0xba4] ;  /* 0x000ba400011a7983 */ /* 0x000ea20000300800 */
[----:B------:R-:W-:Y:S01]  /*3d570*/  LEA.HI.X.SX32 R11, R19, R0, 0x2, P6 ;  /* 0x00000000130b7211 */ /* 0x000fe200030f16ff */
[----:B------:R-:W-:Y:S01]  /*3d580*/  IMAD R19, R3, 0x2, R17 ;  /* 0x0000000203137824 */ /* 0x000fe200078e0211 */
[----:B------:R-:W-:Y:S01]  /*3d590*/  LEA R8, P6, R17, R2, 0x2 ;  /* 0x0000000211087211 */ /* 0x000fe200078c10ff */
[----:B------:R-:W2:Y:S01]  /*3d5a0*/  LDL.LU R33, [R1+0xb98] ;  /* 0x000b980001217983 */ /* 0x000ea20000300800 */
[----:B----4-:R-:W-:Y:S01]  /*3d5b0*/  ISETP.LT.AND P5, PT, R25, UR6, !P0 ;  /* 0x0000000619007c0c */ /* 0x010fe2000c7a1270 */
[----:B------:R-:W3:Y:S02]  /*3d5c0*/  LDCU UR6, c[0x0][0x39c] ;  /* 0x00007380ff0677ac */ /* 0x000ee40008000800 */
[----:B------:R4:W-:Y:S01]  /*3d5d0*/  @P4 STG.E desc[UR22][R10.64], R151 ;  /* 0x000000970a004986 */ /* 0x0009e2000c101916 */
[----:B------:R-:W-:-:S03]  /*3d5e0*/  LEA.HI.X.SX32 R9, R17, R0, 0x2, P6 ;  /* 0x0000000011097211 */ /* 0x000fc600030f16ff */
[----:B------:R-:W2:Y:S04]  /*3d5f0*/  LDL.LU R32, [R1+0xb94] ;  /* 0x000b940001207983 */ /* 0x000ea80000300800 */
[----:B------:R-:W-:Y:S01]  /*3d600*/  @P2 STG.E desc[UR22][R8.64], R156 ;  /* 0x0000009c08002986 */ /* 0x000fe2000c101916 */
[----:B------:R-:W-:Y:S01]  /*3d610*/  ISETP.LT.AND P4, PT, R16, UR5, !P0 ;  /* 0x0000000510007c0c */ /* 0x000fe2000c781270 */
[----:B------:R-:W1:Y:S01]  /*3d620*/  LDCU UR5, c[0x0][0x39c] ;  /* 0x00007380ff0577ac */ /* 0x000e620008000800 */
[----:B------:R-:W-:-:S04]  /*3d630*/  LEA R16, P6, R19, R2, 0x2 ;  /* 0x0000000213107211 */ /* 0x000fc800078c10ff */
[----:B------:R-:W-:-:S05]  /*3d640*/  LEA.HI.X.SX32 R17, R19, R0, 0x2, P6 ;  /* 0x0000000013117211 */ /* 0x000fca00030f16ff */
[----:B------:R1:W-:Y:S01]  /*3d650*/  @P3 STG.E desc[UR22][R16.64], R157 ;  /* 0x0000009d10003986 */ /* 0x0003e2000c101916 */
[----:B---3--:R-:W-:Y:S01]  /*3d660*/  ISETP.LT.AND P3, PT, R24, UR6, !P0 ;  /* 0x0000000618007c0c */ /* 0x008fe2000c761270 */
[----:B------:R-:W-:Y:S02]  /*3d670*/  IMAD R25, R3, 0x2, R19 ;  /* 0x0000000203197824 */ /* 0x000fe400078e0213 */
[----:B------:R-:W3:Y:S01]  /*3d680*/  LDL.LU R24, [R1+0xb8c] ;  /* 0x000b8c0001187983 */ /* 0x000ee20000300800 */
[----:B-1----:R-:W-:Y:S01]  /*3d690*/  ISETP.LT.AND P2, PT, R18, UR4, !P0 ;  /* 0x0000000412007c0c */ /* 0x002fe2000c741270 */
[----:B------:R-:W2:Y:S01]  /*3d6a0*/  LDCU UR4, c[0x0][0x39c] ;  /* 0x00007380ff0477ac */ /* 0x000ea20008000800 */
[----:B------:R-:W-:Y:S01]  /*3d6b0*/  LEA R18, P6, R25, R2, 0x2 ;  /* 0x0000000219127211 */ /* 0x000fe200078c10ff */
[----:B----4-:R-:W-:Y:S01]  /*3d6c0*/  IMAD R11, R3, 0x2, R25 ;  /* 0x00000002030b7824 */ /* 0x010fe200078e0219 */
[----:B------:R-:W1:Y:S02]  /*3d6d0*/  LDCU UR6, c[0x0][0x39c] ;  /* 0x00007380ff0677ac */ /* 0x000e640008000800 */
[----:B------:R-:W-:-:S02]  /*3d6e0*/  LEA.HI.X.SX32 R19, R25, R0, 0x2, P6 ;  /* 0x0000000019137211 */ /* 0x000fc400030f16ff */
[----:B------:R-:W-:-:S03]  /*3d6f0*/  LEA R10, P6, R11, R2, 0x2 ;  /* 0x000000020b0a7211 */ /* 0x000fc600078c10ff */
[----:B------:R4:W-:Y:S01]  /*3d700*/  @P5 STG.E desc[UR22][R18.64], R158 ;  /* 0x0000009e12005986 */ /* 0x0009e2000c101916 */
[----:B------:R-:W-:Y:S01]  /*3d710*/  ISETP.LT.AND P5, PT, R27, UR5, !P0 ;  /* 0x000000051b007c0c */ /* 0x000fe2000c7a1270 */
[----:B------:R-:W-:Y:S02]  /*3d720*/  IMAD R25, R3, 0x2, R11 ;  /* 0x0000000203197824 */ /* 0x000fe400078e020b */
[----:B------:R-:W3:Y:S01]  /*3d730*/  LDL.LU R27, [R1+0xb84] ;  /* 0x000b8400011b7983 */ /* 0x000ee20000300800 */
[----:B------:R-:W-:Y:S01]  /*3d740*/  LEA.HI.X.SX32 R11, R11, R0, 0x2, P6 ;  /* 0x000000000b0b7211 */ /* 0x000fe200030f16ff */
[----:B------:R-:W-:Y:S01]  /*3d750*/  IMAD R17, R3, 0x2, R25 ;  /* 0x0000000203117824 */ /* 0x000fe200078e0219 */
[C---:B------:R-:W-:Y:S01]  /*3d760*/  LEA R8, P6, R25.reuse, R2, 0x2 ;  /* 0x0000000219087211 */ /* 0x040fe200078c10ff */
[----:B------:R-:W1:Y:S02]  /*3d770*/  LDCU UR5, c[0x0][0x39c] ;  /* 0x00007380ff0577ac */ /* 0x000e640008000800 */
[----:B------:R1:W-:Y:S01]  /*3d780*/  @P4 STG.E desc[UR22][R10.64], R159 ;  /* 0x0000009f0a004986 */ /* 0x0003e2000c101916 */
[----:B------:R-:W-:-:S02]  /*3d790*/  LEA.HI.X.SX32 R9, R25, R0, 0x2, P6 ;  /* 0x0000000019097211 */ /* 0x000fc400030f16ff */
[----:B--2---:R-:W-:Y:S01]  /*3d7a0*/  ISETP.LT.AND P4, PT, R26, UR4, !P0 ;  /* 0x000000041a007c0c */ /* 0x004fe2000c781270 */
[----:B------:R-:W3:Y:S01]  /*3d7b0*/  LDCU UR4, c[0x0][0x39c] ;  /* 0x00007380ff0477ac */ /* 0x000ee20008000800 */
[----:B------:R-:W2:Y:S01]  /*3d7c0*/  LDL.LU R26, [R1+0xb74] ;  /* 0x000b7400011a7983 */ /* 0x000ea20000300800 */
[----:B------:R-:W-:Y:S01]  /*3d7d0*/  LEA R16, P6, R17, R2, 0x2 ;  /* 0x0000000211107211 */ /* 0x000fe200078c10ff */
[----:B----4-:R-:W-:-:S03]  /*3d7e0*/  IMAD R19, R3, 0x2, R17 ;  /* 0x0000000203137824 */ /* 0x010fc600078e0211 */
[----:B------:R-:W-:Y:S02]  /*3d7f0*/  LEA.HI.X.SX32 R17, R17, R0, 0x2, P6 ;  /* 0x0000000011117211 */ /* 0x000fe400030f16ff */
[----:B------:R-:W-:Y:S01]  /*3d800*/  LEA R18, P6, R19, R2, 0x2 ;  /* 0x0000000213127211 */ /* 0x000fe200078c10ff */
[----:B------:R-:W-:-:S03]  /*3d810*/  IMAD R25, R3, 0x2, R19 ;  /* 0x0000000203197824 */ /* 0x000fc600078e0213 */
[----:B------:R-:W-:Y:S01]  /*3d820*/  LEA.HI.X.SX32 R19, R19, R0, 0x2, P6 ;  /* 0x0000000013137211 */ /* 0x000fe200030f16ff */
[----:B------:R4:W-:Y:S01]  /*3d830*/  @P2 STG.E desc[UR22][R8.64], R164 ;  /* 0x000000a408002986 */ /* 0x0009e2000c101916 */
[----:B-1----:R-:W-:Y:S01]  /*3d840*/  ISETP.LT.AND P2, PT, R33, UR6, !P0 ;  /* 0x0000000621007c0c */ /* 0x002fe2000c741270 */
[----:B------:R-:W1:Y:S02]  /*3d850*/  LDCU UR6, c[0x0][0x39c] ;  /* 0x00007380ff0677ac */ /* 0x000e640008000800 */
[----:B------:R1:W-:Y:S01]  /*3d860*/  @P3 STG.E desc[UR22][R16.64], R165 ;  /* 0x000000a510003986 */ /* 0x0003e2000c101916 */
[----:B------:R-:W-:Y:S01]  /*3d870*/  ISETP.LT.AND P3, PT, R32, UR5, !P0 ;  /* 0x0000000520007c0c */ /* 0x000fe2000c761270 */
[----:B------:R-:W2:Y:S02]  /*3d880*/  LDCU UR5, c[0x0][0x39c] ;  /* 0x00007380ff0577ac */ /* 0x000ea40008000800 */
[----:B------:R-:W2:Y:S04]  /*3d890*/  LDL.LU R33, [R1+0xb70] ;  /* 0x000b700001217983 */ /* 0x000ea80000300800 */
[----:B------:R-:W-:Y:S04]  /*3d8a0*/  @P5 STG.E desc[UR22][R18.64], R166 ;  /* 0x000000a612005986 */ /* 0x000fe8000c101916 */
[----:B------:R-:W2:Y:S01]  /*3d8b0*/  LDL.LU R32, [R1+0xb68] ;  /* 0x000b680001207983 */ /* 0x000ea20000300800 */
[----:B---3--:R-:W-:-:S02]  /*3d8c0*/  ISETP.LT.AND P5, PT, R24, UR4, !P0 ;  /* 0x0000000418007c0c */ /* 0x008fc4000c7a1270 */
[----:B------:R-:W-:Y:S01]  /*3d8d0*/  LEA R10, P6, R25, R2, 0x2 ;  /* 0x00000002190a7211 */ /* 0x000fe200078c10ff */
[----:B------:R-:W3:Y:S01]  /*3d8e0*/  LDL.LU R24, [R1+0xb58] ;  /* 0x000b580001187983 */ /* 0x000ee20000300800 */
[----:B----4-:R-:W-:Y:S01]  /*3d8f0*/  IMAD R9, R3, 0x2, R25 ;  /* 0x0000000203097824 */ /* 0x010fe200078e0219 */
[----:B------:R-:W4:Y:S01]  /*3d900*/  LDCU UR4, c[0x0][0x39c] ;  /* 0x00007380ff0477ac */ /* 0x000f220008000800 */
[----:B------:R-:W-:-:S03]  /*3d910*/  LEA.HI.X.SX32 R11, R25, R0, 0x2, P6 ;  /* 0x00000000190b7211 */ /* 0x000fc600030f16ff */
[----:B------:R-:W-:Y:S02]  /*3d920*/  LEA R8, P6, R9, R2, 0x2 ;  /* 0x0000000209087211 */ /* 0x000fe400078c10ff */
[----:B------:R4:W-:Y:S01]  /*3d930*/  @P4 STG.E desc[UR22][R10.64], R167 ;  /* 0x000000a70a004986 */ /* 0x0009e2000c101916 */
[----:B-1----:R-:W-:Y:S01]  /*3d940*/  IMAD R17, R3, 0x2, R9 ;  /* 0x0000000203117824 */ /* 0x002fe200078e0209 */
[----:B------:R-:W-:Y:S02]  /*3d950*/  LEA.HI.X.SX32 R9, R9, R0, 0x2, P6 ;  /* 0x0000000009097211 */ /* 0x000fe400030f16ff */
[----:B------:R-:W-:Y:S01]  /*3d960*/  ISETP.LT.AND P4, PT, R27, UR6, !P0 ;  /* 0x000000061b007c0c */ /* 0x000fe2000c781270 */
[----:B------:R-:W-:Y:S01]  /*3d970*/  IMAD R25, R3, 0x2, R17 ;  /* 0x0000000203197824 */ /* 0x000fe200078e0211 */
[----:B------:R-:W3:Y:S01]  /*3d980*/  LDL.LU R27, [R1+0xb50] ;  /* 0x000b5000011b7983 */ /* 0x000ee20000300800 */
[C---:B------:R-:W-:Y:S01]  /*3d990*/  LEA R16, P6, R17.reuse, R2, 0x2 ;  /* 0x0000000211107211 */ /* 0x040fe200078c10ff */
[----:B------:R-:W1:Y:S02]  /*3d9a0*/  LDCU UR6, c[0x0][0x39c] ;  /* 0x00007380ff0677ac */ /* 0x000e640008000800 */
[----:B------:R2:W-:Y:S01]  /*3d9b0*/  @P2 STG.E desc[UR22][R8.64], R172 ;  /* 0x000000ac08002986 */ /* 0x0005e2000c101916 */
[----:B------:R-:W-:Y:S01]  /*3d9c0*/  LEA.HI.X.SX32 R17, R17, R0, 0x2, P6 ;  /* 0x0000000011117211 */ /* 0x000fe200030f16ff */
[----:B----4-:R-:W-:Y:S01]  /*3d9d0*/  IMAD R11, R3, 0x2, R25 ;  /* 0x00000002030b7824 */ /* 0x010fe200078e0219 */
[----:B------:R-:W-:-:S02]  /*3d9e0*/  LEA R18, P6, R25, R2, 0x2 ;  /* 0x0000000219127211 */ /* 0x000fc400078c10ff */
[----:B--2---:R-:W-:Y:S01]  /*3d9f0*/  ISETP.LT.AND P2, PT, R26, UR5, !P0 ;  /* 0x000000051a007c0c */ /* 0x004fe2000c741270 */
[----:B------:R-:W3:Y:S01]  /*3da00*/  LDCU UR5, c[0x0][0x39c] ;  /* 0x00007380ff0577ac */ /* 0x000ee20008000800 */
[----:B------:R-:W2:Y:S01]  /*3da10*/  LDL.LU R26, [R1+0xb48] ;  /* 0x000b4800011a7983 */ /* 0x000ea20000300800 */
[----:B------:R-:W-:Y:S02]  /*3da20*/  LEA.HI.X.SX32 R19, R25, R0, 0x2, P6 ;  /* 0x0000000019137211 */ /* 0x000fe400030f16ff */
[----:B------:R-:W-:Y:S01]  /*3da30*/  LEA R10, P6, R11, R2, 0x2 ;  /* 0x000000020b0a7211 */ /* 0x000fe200078c10ff */
[----:B------:R-:W-:-:S03]  /*3da40*/  IMAD R9, R3, 0x2, R11 ;  /* 0x0000000203097824 */ /* 0x000fc600078e020b */
[----:B------:R-:W-:Y:S01]  /*3da50*/  LEA.HI.X.SX32 R11, R11, R0, 0x2, P6 ;  /* 0x000000000b0b7211 */ /* 0x000fe200030f16ff */
[----:B------:R4:W-:Y:S04]  /*3da60*/  @P3 STG.E desc[UR22][R16.64], R173 ;  /* 0x000000ad10003986 */ /* 0x0009e8000c101916 */
[----:B------:R1:W-:Y:S04]  /*3da70*/  @P5 STG.E desc[UR22][R18.64], R174 ;  /* 0x000000ae12005986 */ /* 0x0003e8000c101916 */
[----:B------:R3:W-:Y:S01]  /*3da80*/  @P4 STG.E desc[UR22][R10.64], R175 ;  /* 0x000000af0a004986 */ /* 0x0007e2000c101916 */
[----:B------:R-:W-:Y:S01]  /*3da90*/  ISETP.LT.AND P3, PT, R33, UR4, !P0 ;  /* 0x0000000421007c0c */ /* 0x000fe2000c761270 */
[----:B------:R-:W3:Y:S02]  /*3daa0*/  LDCU UR4, c[0x0][0x39c] ;  /* 0x00007380ff0477ac */ /* 0x000ee40008000800 */
[----:B------:R-:W2:Y:S01]  /*3dab0*/  LDL.LU R33, [R1+0xb40] ;  /* 0x000b400001217983 */ /* 0x000ea20000300800 */
[----:B-1----:R-:W-:Y:S01]  /*3dac0*/  ISETP.LT.AND P5, PT, R32, UR6, !P0 ;  /* 0x0000000620007c0c */ /* 0x002fe2000c7a1270 */
[----:B------:R-:W2:Y:S02]  /*3dad0*/  LDCU UR6, c[0x0][0x39c] ;  /* 0x00007380ff0677ac */ /* 0x000ea40008000800 */
[----:B------:R-:W2:Y:S01]  /*3dae0*/  LDL.LU R32, [R1+0xb34] ;  /* 0x000b340001207983 */ /* 0x000ea20000300800 */
[----:B---3--:R-:W-:Y:S01]  /*3daf0*/  ISETP.LT.AND P4, PT, R24, UR5, !P0 ;  /* 0x0000000518007c0c */ /* 0x008fe2000c781270 */
[----:B------:R-:W-:-:S02]  /*3db00*/  IMAD R25, R3, 0x2, R9 ;  /* 0x0000000203197824 */ /* 0x000fc400078e0209 */
[----:B------:R-:W3:Y:S01]  /*3db10*/  LDL.LU R24, [R1+0xb2c] ;  /* 0x000b2c0001187983 */ /* 0x000ee20000300800 */
[C---:B------:R-:W-:Y:S01]  /*3db20*/  LEA R8, P6, R9.reuse, R2, 0x2 ;  /* 0x0000000209087211 */ /* 0x040fe200078c10ff */
[----:B------:R-:W1:Y:S03]  /*3db30*/  LDCU UR5, c[0x0][0x39c] ;  /* 0x00007380ff0577ac */ /* 0x000e660008000800 */
[----:B------:R-:W-:Y:S02]  /*3db40*/  LEA.HI.X.SX32 R9, R9, R0, 0x2, P6 ;  /* 0x0000000009097211 */ /* 0x000fe400030f16ff */
[----:B----4-:R-:W-:-:S03]  /*3db50*/  LEA R16, P6, R25, R2, 0x2 ;  /* 0x0000000219107211 */ /* 0x010fc600078c10ff */
[----:B------:R4:W-:Y:S01]  /*3db60*/  @P2 STG.E desc[UR22][R8.64], R180 ;  /* 0x000000b408002986 */ /* 0x0009e2000c101916 */
[----:B------:R-:W-:Y:S01]  /*3db70*/  IMAD R19, R3, 0x2, R25 ;  /* 0x0000000203137824 */ /* 0x000fe200078e0219 */
[----:B------:R-:W-:Y:S02]  /*3db80*/  ISETP.LT.AND P2, PT, R27, UR4, !P0 ;  /* 0x000000041b007c0c */ /* 0x000fe4000c741270 */
[----:B------:R-:W-:Y:S01]  /*3db90*/  LEA.HI.X.SX32 R17, R25, R0, 0x2, P6 ;  /* 0x0000000019117211 */ /* 0x000fe200030f16ff */
[----:B------:R-:W3:Y:S01]  /*3dba0*/  LDL.LU R27, [R1+0xb24] ;  /* 0x000b2400011b7983 */ /* 0x000ee20000300800 */
[----:B------:R-:W-:Y:S01]  /*3dbb0*/  LEA R18, P6, R19, R2, 0x2 ;  /* 0x0000000213127211 */ /* 0x000fe200078c10ff */
[----:B------:R-:W-:Y:S01]  /*3dbc0*/  IMAD R11, R3, 0x2, R19 ;  /* 0x00000002030b7824 */ /* 0x000fe200078e0213 */
[----:B------:R-:W1:Y:S01]  /*3dbd0*/  LDCU UR4, c[0x0][0x39c] ;  /* 0x00007380ff0477ac */ /* 0x000e620008000800 */
[----:B------:R1:W-:Y:S01]  /*3dbe0*/  @P3 STG.E desc[UR22][R16.64], R181 ;  /* 0x000000b510003986 */ /* 0x0003e2000c101916 */
[----:B------:R-:W-:Y:S01]  /*3dbf0*/  LEA.HI.X.SX32 R19, R19, R0, 0x2, P6 ;  /* 0x0000000013137211 */ /* 0x000fe200030f16ff */
[----:B------:R-:W-:Y:S01]  /*3dc00*/  IMAD R25, R3, 0x2, R11 ;  /* 0x0000000203197824 */ /* 0x000fe200078e020b */
[----:B--2---:R-:W-:Y:S01]  /*3dc10*/  ISETP.LT.AND P3, PT, R26, UR6, !P0 ;  /* 0x000000061a007c0c */ /* 0x004fe2000c761270 */
[----:B------:R-:W3:Y:S01]  /*3dc20*/  LDCU UR6, c[0x0][0x39c] ;  /* 0x00007380ff0677ac */ /* 0x000ee20008000800 */
[----:B------:R-:W2:Y:S01]  /*3dc30*/  LDL.LU R26, [R1+0xb18] ;  /* 0x000b1800011a7983 */ /* 0x000ea20000300800 */
[----:B------:R-:W-:-:S04]  /*3dc40*/  LEA R10, P6, R11, R2, 0x2 ;  /* 0x000000020b0a7211 */ /* 0x000fc800078c10ff */
[----:B------:R-:W-:Y:S02]  /*3dc50*/  LEA.HI.X.SX32 R11, R11, R0, 0x2, P6 ;  /* 0x000000000b0b7211 */ /* 0x000fe400030f16ff */
[C---:B----4-:R-:W-:Y:S01]  /*3dc60*/  LEA R8, P6, R25.reuse, R2, 0x2 ;  /* 0x0000000219087211 */ /* 0x050fe200078c10ff */
[----:B------:R4:W-:Y:S03]  /*3dc70*/  @P5 STG.E desc[UR22][R18.64], R182 ;  /* 0x000000b612005986 */ /* 0x0009e6000c101916 */
[----:B------:R-:W-:Y:S01]  /*3dc80*/  LEA.HI.X.SX32 R9, R25, R0, 0x2, P6 ;  /* 0x0000000019097211 */ /* 0x000fe200030f16ff */
[----:B------:R-:W-:Y:S04]  /*3dc90*/  @P4 STG.E desc[UR22][R10.64], R183 ;  /* 0x000000b70a004986 */ /* 0x000fe8000c101916 */
[----:B------:R3:W-:Y:S01]  /*3dca0*/  @P2 STG.E desc[UR22][R8.64], R188 ;  /* 0x000000bc08002986 */ /* 0x0007e2000c101916 */
[----:B-1----:R-:W-:Y:S01]  /*3dcb0*/  ISETP.LT.AND P5, PT, R33, UR5, !P0 ;  /* 0x0000000521007c0c */ /* 0x002fe2000c7a1270 */
[----:B------:R-:W1:Y:S02]  /*3dcc0*/  LDCU UR5, c[0x0][0x39c] ;  /* 0x00007380ff0577ac */ /* 0x000e640008000800 */
[----:B------:R-:W2:Y:S01]  /*3dcd0*/  LDL.LU R33, [R1+0xb08] ;  /* 0x000b080001217983 */ /* 0x000ea20000300800 */
[----:B------:R-:W-:Y:S01]  /*3dce0*/  ISETP.LT.AND P4, PT, R32, UR4, !P0 ;  /* 0x0000000420007c0c */ /* 0x000fe2000c781270 */
[----:B------:R-:W-:-:S02]  /*3dcf0*/  IMAD R17, R3, 0x2, R25 ;  /* 0x0000000203117824 */ /* 0x000fc400078e0219 */
[----:B------:R-:W2:Y:S01]  /*3dd00*/  LDL.LU R32, [R1+0xb04] ;  /* 0x000b040001207983 */ /* 0x000ea20000300800 */
[----:B------:R-:W2:Y:S01]  /*3dd10*/  LDCU UR4, c[0x0][0x39c] ;  /* 0x00007380ff0477ac */ /* 0x000ea20008000800 */
[----:B---3--:R-:W-:Y:S01]  /*3dd20*/  ISETP.LT.AND P2, PT, R24, UR6, !P0 ;  /* 0x0000000618007c0c */ /* 0x008fe2000c741270 */
[----:B----4-:R-:W-:Y:S01]  /*3dd30*/  IMAD R19, R3, 0x2, R17 ;  /* 0x0000000203137824 */ /* 0x010fe200078e0211 */
[----:B------:R-:W3:Y:S01]  /*3dd40*/  LDL.LU R24, [R1+0xaf8] ;  /* 0x000af80001187983 */ /* 0x000ee20000300800 */
[C---:B------:R-:W-:Y:S01]  /*3dd50*/  LEA R16, P6, R17.reuse, R2, 0x2 ;  /* 0x0000000211107211 */ /* 0x040fe200078c10ff */
[----:B------:R-:W4:Y:S03]  /*3dd60*/  LDCU UR6, c[0x0][0x39c] ;  /* 0x00007380ff0677ac */ /* 0x000f260008000800 */
[----:B------:R-:W-:Y:S02]  /*3dd70*/  LEA.HI.X.SX32 R17, R17, R0, 0x2, P6 ;  /* 0x0000000011117211 */ /* 0x000fe400030f16ff */
[----:B------:R-:W-:-:S03]  /*3dd80*/  LEA R18, P6, R19, R2, 0x2 ;  /* 0x0000000213127211 */ /* 0x000fc600078c10ff */
[----:B------:R4:W-:Y:S01]  /*3dd90*/  @P3 STG.E desc[UR22][R16.64], R189 ;  /* 0x000000bd10003986 */ /* 0x0009e2000c101916 */
[----:B------:R-:W-:Y:S01]  /*3dda0*/  IMAD R25, R3, 0x2, R19 ;  /* 0x0000000203197824 */ /* 0x000fe200078e0213 */
[----:B------:R-:W-:Y:S02]  /*3ddb0*/  LEA.HI.X.SX32 R19, R19, R0, 0x2, P6 ;  /* 0x0000000013137211 */ /* 0x000fe400030f16ff */
[----:B-1----:R-:W-:Y:S01]  /*3ddc0*/  ISETP.LT.AND P3, PT, R27, UR5, !P0 ;  /* 0x000000051b007c0c */ /* 0x002fe2000c761270 */
[----:B------:R-:W-:Y:S01]  /*3ddd0*/  IMAD R9, R3, 0x2, R25 ;  /* 0x0000000203097824 */ /* 0x000fe200078e0219 */
[----:B------:R-:W3:Y:S01]  /*3dde0*/  LDL.LU R27, [R1+0xaf0] ;  /* 0x000af000011b7983 */ /* 0x000ee20000300800 */
[C---:B------:R-:W-:Y:S01]  /*3ddf0*/  LEA R10, P6, R25.reuse, R2, 0x2 ;  /* 0x00000002190a7211 */ /* 0x040fe200078c10ff */
[----:B------:R-:W1:Y:S02]  /*3de00*/  LDCU UR5, c[0x0][0x39c] ;  /* 0x00007380ff0577ac */ /* 0x000e640008000800 */
[----:B------:R1:W-:Y:S01]  /*3de10*/  @P5 STG.E desc[UR22][R18.64], R190 ;  /* 0x000000be12005986 */ /* 0x0003e2000c101916 */
[----:B------:R-:W-:Y:S01]  /*3de20*/  LEA.HI.X.SX32 R11, R25, R0, 0x2, P6 ;  /* 0x00000000190b7211 */ /* 0x000fe200030f16ff */
[----:B----4-:R-:W-:Y:S01]  /*3de30*/  IMAD R17, R3, 0x2, R9 ;  /* 0x0000000203117824 */ /* 0x010fe200078e0209 */
[----:B--2---:R-:W-:Y:S01]  /*3de40*/  ISETP.LT.AND P5, PT, R26, UR4, !P0 ;  /* 0x000000041a007c0c */ /* 0x004fe2000c7a1270 */
[----:B------:R-:W3:Y:S01]  /*3de50*/  LDCU UR4, c[0x0][0x39c] ;  /* 0x00007380ff0477ac */ /* 0x000ee20008000800 */
[----:B------:R-:W2:Y:S01]  /*3de60*/  LDL.LU R26, [R1+0xae0] ;  /* 0x000ae000011a7983 */ /* 0x000ea20000300800 */
[----:B------:R-:W-:-:S04]  /*3de70*/  LEA R8, P6, R9, R2, 0x2 ;  /* 0x0000000209087211 */ /* 0x000fc800078c10ff */
[----:B------:R-:W-:Y:S02]  /*3de80*/  LEA.HI.X.SX32 R9, R9, R0, 0x2, P6 ;  /* 0x0000000009097211 */ /* 0x000fe400030f16ff */
[----:B------:R-:W-:Y:S01]  /*3de90*/  LEA R16, P6, R17, R2, 0x2 ;  /* 0x0000000211107211 */ /* 0x000fe200078c10ff */
[----:B------:R-:W-:-:S03]  /*3dea0*/  IMAD R25, R3, 0x2, R17 ;  /* 0x0000000203197824 */ /* 0x000fc600078e0211 */
[----:B------:R-:W-:Y:S01]  /*3deb0*/  LEA.HI.X.SX32 R17, R17, R0, 0x2, P6 ;  /* 0x0000000011117211 */ /* 0x000fe200030f16ff */
[----:B------:R4:W-:Y:S04]  /*3dec0*/  @P4 STG.E desc[UR22][R10.64], R191 ;  /* 0x000000bf0a004986 */ /* 0x0009e8000c101916 */
[----:B------:R1:W-:Y:S01]  /*3ded0*/  @P2 STG.E desc[UR22][R8.64], R68 ;  /* 0x0000004408002986 */ /* 0x0003e2000c101916 */
[----:B------:R-:W-:Y:S01]  /*3dee0*/  ISETP.LT.AND P4, PT, R33, UR6, !P0 ;  /* 0x0000000621007c0c */ /* 0x000fe2000c781270 */
[----:B------:R-:W3:Y:S02]  /*3def0*/  LDCU UR6, c[0x0][0x39c] ;  /* 0x00007380ff0677ac */ /* 0x000ee40008000800 */
[----:B------:R-:W2:Y:S04]  /*3df00*/  LDL.LU R33, [R1+0xadc] ;  /* 0x000adc0001217983 */ /* 0x000ea80000300800 */
[----:B------:R-:W-:Y:S01]  /*3df10*/  @P3 STG.E desc[UR22][R16.64], R69 ;  /* 0x0000004510003986 */ /* 0x000fe2000c101916 */
[----:B-1----:R-:W-:Y:S01]  /*3df20*/  ISETP.LT.AND P2, PT, R32, UR5, !P0 ;  /* 0x0000000520007c0c */ /* 0x002fe2000c741270 */
[----:B------:R-:W2:Y:S02]  /*3df30*/  LDCU UR5, c[0x0][0x39c] ;  /* 0x00007380ff0577ac */ /* 0x000ea40008000800 */
[----:B------:R-:W2:Y:S01]  /*3df40*/  LDL.LU R32, [R1+0xad4] ;  /* 0x000ad40001207983 */ /* 0x000ea20000300800 */
[----:B---3--:R-:W-:-:S02]  /*3df50*/  ISETP.LT.AND P3, PT, R24, UR4, !P0 ;  /* 0x0000000418007c0c */ /* 0x008fc4000c761270 */
[----:B------:R-:W-:Y:S01]  /*3df60*/  LEA R18, P6, R25, R2, 0x2 ;  /* 0x0000000219127211 */ /* 0x000fe200078c10ff */
[----:B------:R-:W3:Y:S01]  /*3df70*/  LDL.LU R24, [R1+0xac4] ;  /* 0x000ac40001187983 */ /* 0x000ee20000300800 */
[----:B----4-:R-:W-:Y:S01]  /*3df80*/  IMAD R11, R3, 0x2, R25 ;  /* 0x00000002030b7824 */ /* 0x010fe200078e0219 */
[----:B------:R-:W1:Y:S01]  /*3df90*/  LDCU UR4, c[0x0][0x39c] ;  /* 0x00007380ff0477ac */ /* 0x000e620008000800 */
[----:B------:R-:W-:-:S03]  /*3dfa0*/  LEA.HI.X.SX32 R19, R25, R0, 0x2, P6 ;  /* 0x0000000019137211 */ /* 0x000fc600030f16ff */
[----:B------:R-:W-:Y:S02]  /*3dfb0*/  LEA R10, P6, R11, R2, 0x2 ;  /* 0x000000020b0a7211 */ /* 0x000fe400078c10ff */
[----:B------:R4:W-:Y:S01]  /*3dfc0*/  @P5 STG.E desc[UR22][R18.64], R70 ;  /* 0x0000004612005986 */ /* 0x0009e2000c101916 */
[----:B------:R-:W-:Y:S01]  /*3dfd0*/  IMAD R9, R3, 0x2, R11 ;  /* 0x0000000203097824 */ /* 0x000fe200078e020b */
        /* <DEDUP_REMOVED lines=19> */
[----:B-1----:R-:W-:Y:S01]  /*3e110*/  ISETP.LT.AND P2, PT, R33, UR4, !P0 ;  /* 0x0000000421007c0c */ /* 0x002fe2000c741270 */
[----:B------:R-:W1:Y:S02]  /*3e120*/  LDCU UR4, c[0x0][0x39c] ;  /* 0x00007380ff0477ac */ /* 0x000e640008000800 */
[----:B------:R-:W2:Y:S04]  /*3e130*/  LDL.LU R33, [R1+0xaa4] ;  /* 0x000aa40001217983 */ /* 0x000ea80000300800 */
[----:B------:R1:W-:Y:S01]  /*3e140*/  @P5 STG.E desc[UR22][R18.64], R78 ;  /* 0x0000004e12005986 */ /* 0x0003e2000c101916 */
[----:B------:R-:W-:Y:S01]  /*3e150*/  ISETP.LT.AND P3, PT, R32, UR6, !P0 ;  /* 0x0000000620007c0c */ /* 0x000fe2000c761270 */
[----:B------:R-:W2:Y:S02]  /*3e160*/  LDCU UR6, c[0x0][0x39c] ;  /* 0x00007380ff0677ac */ /* 0x000ea40008000800 */
[----:B------:R-:W2:Y:S01]  /*3e170*/  LDL.LU R32, [R1+0xa9c] ;  /* 0x000a9c0001207983 */ /* 0x000ea20000300800 */
[----:B---3--:R-:W-:Y:S01]  /*3e180*/  ISETP.LT.AND P5, PT, R24, UR5, !P0 ;  /* 0x0000000518007c0c */ /* 0x008fe2000c7a1270 */
[----:B------:R-:W-:-:S02]  /*3e190*/  IMAD R25, R3, 0x2, R11 ;  /* 0x0000000203197824 */ /* 0x000fc400078e020b */
[----:B------:R-:W3:Y:S01]  /*3e1a0*/  LDL.LU R24, [R1+0xa94] ;  /* 0x000a940001187983 */ /* 0x000ee20000300800 */
[C---:B------:R-:W-:Y:S01]  /*3e1b0*/  LEA R10, P6, R11.reuse, R2, 0x2 ;  /* 0x000000020b0a7211 */ /* 0x040fe200078c10ff */
[----:B------:R-:W2:Y:S03]  /*3e1c0*/  LDCU UR5, c[0x0][0x39c] ;  /* 0x00007380ff0577ac */ /* 0x000ea60008000800 */
[----:B------:R-:W-:Y:S02]  /*3e1d0*/  LEA.HI.X.SX32 R11, R11, R0, 0x2, P6 ;  /* 0x000000000b0b7211 */ /* 0x000fe400030f16ff */
[----:B----4-:R-:W-:-:S03]  /*3e1e0*/  LEA R8, P6, R25, R2, 0x2 ;  /* 0x0000000219087211 */ /* 0x010fc600078c10ff */
[----:B------:R4:W-:Y:S01]  /*3e1f0*/  @P4 STG.E desc[UR22][R10.64], R79 ;  /* 0x0000004f0a004986 */ /* 0x0009e2000c101916 */
[----:B------:R-:W-:Y:S01]  /*3e200*/  IMAD R17, R3, 0x2, R25 ;  /* 0x0000000203117824 */ /* 0x000fe200078e0219 */
[----:B-1----:R-:W-:Y:S02]  /*3e210*/  ISETP.LT.AND P4, PT, R27, UR4, !P0 ;  /* 0x000000041b007c0c */ /* 0x002fe4000c781270 */
[----:B------:R-:W-:Y:S01]  /*3e220*/  LEA.HI.X.SX32 R9, R25, R0, 0x2, P6 ;  /* 0x0000000019097211 */ /* 0x000fe200030f16ff */
[----:B------:R-:W3:Y:S01]  /*3e230*/  LDL.LU R27, [R1+0xa8c] ;  /* 0x000a8c00011b7983 */ /* 0x000ee20000300800 */
[----:B------:R-:W-:Y:S01]  /*3e240*/  LEA R16, P6, R17, R2, 0x2 ;  /* 0x0000000211107211 */ /* 0x000fe200078c10ff */
[----:B------:R-:W-:Y:S01]  /*3e250*/  IMAD R19, R3, 0x2, R17 ;  /* 0x0000000203137824 */ /* 0x000fe200078e0211 */
[----:B------:R-:W1:Y:S01]  /*3e260*/  LDCU UR4, c[0x0][0x39c] ;  /* 0x00007380ff0477ac */ /* 0x000e620008000800 */
[----:B------:R1:W-:Y:S01]  /*3e270*/  @P2 STG.E desc[UR22][R8.64], R84 ;  /* 0x0000005408002986 */ /* 0x0003e2000c101916 */
[----:B------:R-:W-:-:S02]  /*3e280*/  LEA.HI.X.SX32 R17, R17, R0, 0x2, P6 ;  /* 0x0000000011117211 */ /* 0x000fc400030f16ff */
[----:B--2---:R-:W-:Y:S01]  /*3e290*/  ISETP.LT.AND P2, PT, R26, UR6, !P0 ;  /* 0x000000061a007c0c */ /* 0x004fe2000c741270 */
[----:B------:R-:W3:Y:S01]  /*3e2a0*/  LDCU UR6, c[0x0][0x39c] ;  /* 0x00007380ff0677ac */ /* 0x000ee20008000800 */
[----:B------:R-:W2:Y:S01]  /*3e2b0*/  LDL.LU R26, [R1+0xa7c] ;  /* 0x000a7c00011a7983 */ /* 0x000ea20000300800 */
[----:B------:R-:W-:Y:S01]  /*3e2c0*/  LEA R18, P6, R19, R2, 0x2 ;  /* 0x0000000213127211 */ /* 0x000fe200078c10ff */
[----:B------:R-:W-:-:S03]  /*3e2d0*/  IMAD R25, R3, 0x2, R19 ;  /* 0x0000000203197824 */ /* 0x000fc600078e0213 */
[----:B------:R-:W-:Y:S02]  /*3e2e0*/  LEA.HI.X.SX32 R19, R19, R0, 0x2, P6 ;  /* 0x0000000013137211 */ /* 0x000fe400030f16ff */
[C---:B----4-:R-:W-:Y:S01]  /*3e2f0*/  LEA R10, P6, R25.reuse, R2, 0x2 ;  /* 0x00000002190a7211 */ /* 0x050fe200078c10ff */
[----:B------:R4:W-:Y:S03]  /*3e300*/  @P3 STG.E desc[UR22][R16.64], R85 ;  /* 0x0000005510003986 */ /* 0x0009e6000c101916 */
[----:B------:R-:W-:Y:S01]  /*3e310*/  LEA.HI.X.SX32 R11, R25, R0, 0x2, P6 ;  /* 0x00000000190b7211 */ /* 0x000fe200030f16ff */
[----:B------:R-:W-:Y:S04]  /*3e320*/  @P5 STG.E desc[UR22][R18.64], R86 ;  /* 0x0000005612005986 */ /* 0x000fe8000c101916 */
[----:B------:R1:W-:Y:S01]  /*3e330*/  @P4 STG.E desc[UR22][R10.64], R87 ;  /* 0x000000570a004986 */ /* 0x0003e2000c101916 */
[----:B------:R-:W-:Y:S01]  /*3e340*/  ISETP.LT.AND P3, PT, R33, UR5, !P0 ;  /* 0x0000000521007c0c */ /* 0x000fe2000c761270 */
[----:B------:R-:W3:Y:S02]  /*3e350*/  LDCU UR5, c[0x0][0x39c] ;  /* 0x00007380ff0577ac */ /* 0x000ee40008000800 */
[----:B------:R-:W2:Y:S01]  /*3e360*/  LDL.LU R33, [R1+0xa78] ;  /* 0x000a780001217983 */ /* 0x000ea20000300800 */
[----:B-1----:R-:W-:Y:S01]  /*3e370*/  ISETP.LT.AND P5, PT, R32, UR4, !P0 ;  /* 0x0000000420007c0c */ /* 0x002fe2000c7a1270 */
[----:B------:R-:W-:-:S02]  /*3e380*/  IMAD R9, R3, 0x2, R25 ;  /* 0x0000000203097824 */ /* 0x000fc400078e0219 */
[----:B------:R-:W2:Y:S01]  /*3e390*/  LDL.LU R32, [R1+0xa70] ;  /* 0x000a700001207983 */ /* 0x000ea20000300800 */
[----:B------:R-:W2:Y:S01]  /*3e3a0*/  LDCU UR4, c[0x0][0x39c] ;  /* 0x00007380ff0477ac */ /* 0x000ea20008000800 */
[----:B---3--:R-:W-:Y:S01]  /*3e3b0*/  ISETP.LT.AND P4, PT, R24, UR6, !P0 ;  /* 0x0000000618007c0c */ /* 0x008fe2000c781270 */
[----:B----4-:R-:W-:Y:S01]  /*3e3c0*/  IMAD R17, R3, 0x2, R9 ;  /* 0x0000000203117824 */ /* 0x010fe200078e0209 */
[----:B------:R-:W3:Y:S01]  /*3e3d0*/  LDL.LU R24, [R1+0xa64] ;  /* 0x000a640001187983 */ /* 0x000ee20000300800 */
[C---:B------:R-:W-:Y:S01]  /*3e3e0*/  LEA R8, P6, R9.reuse, R2, 0x2 ;  /* 0x0000000209087211 */ /* 0x040fe200078c10ff */
[----:B------:R-:W1:Y:S03]  /*3e3f0*/  LDCU UR6, c[0x0][0x39c] ;  /* 0x00007380ff0677ac */ /* 0x000e660008000800 */
[----:B------:R-:W-:Y:S02]  /*3e400*/  LEA.HI.X.SX32 R9, R9, R0, 0x2, P6 ;  /* 0x0000000009097211 */ /* 0x000fe400030f16ff */
[----:B------:R-:W-:-:S03]  /*3e410*/  LEA R16, P6, R17, R2, 0x2 ;  /* 0x0000000211107211 */ /* 0x000fc600078c10ff */
        /* <DEDUP_REMOVED lines=51> */
[----:B------:R-:W-:Y:S01]  /*3e750*/  LEA R16, P6, R17, R2, 0x2 ;  /* 0x0000000211107211 */ /* 0x000fe200078c10ff */
[----:B------:R-:W-:-:S03]  /*3e760*/  IMAD R19, R3, 0x2, R17 ;  /* 0x0000000203137824 */ /* 0x000fc600078e0211 */
[----:B------:R-:W-:Y:S01]  /*3e770*/  LEA.HI.X.SX32 R17, R17, R0, 0x2, P6 ;  /* 0x0000000011117211 */ /* 0x000fe200030f16ff */
[----:B------:R1:W-:Y:S04]  /*3e780*/  @P4 STG.E desc[UR22][R10.64], R103 ;  /* 0x000000670a004986 */ /* 0x0003e8000c101916 */
[----:B------:R1:W-:Y:S01]  /*3e790*/  @P2 STG.E desc[UR22][R8.64], R108 ;  /* 0x0000006c08002986 */ /* 0x0003e2000c101916 */
[----:B----4-:R-:W-:Y:S01]  /*3e7a0*/  ISETP.LT.AND P4, PT, R33, UR4, !P0 ;  /* 0x0000000421007c0c */ /* 0x010fe2000c781270 */
[----:B------:R-:W4:Y:S02]  /*3e7b0*/  LDCU UR4, c[0x0][0x39c] ;  /* 0x00007380ff0477ac */ /* 0x000f240008000800 */
[----:B------:R-:W2:Y:S04]  /*3e7c0*/  LDL.LU R33, [R1+0xa1c] ;  /* 0x000a1c0001217983 */ /* 0x000ea80000300800 */
[----:B------:R3:W-:Y:S01]  /*3e7d0*/  @P3 STG.E desc[UR22][R16.64], R109 ;  /* 0x0000006d10003986 */ /* 0x0007e2000c101916 */
        /* <DEDUP_REMOVED lines=9> */
[----:B------:R-:W-:-:S03]  /*3e870*/  LEA R10, P6, R25, R2, 0x2 ;  /* 0x00000002190a7211 */ /* 0x000fc600078c10ff */
[----:B------:R1:W-:Y:S01]  /*3e880*/  @P5 STG.E desc[UR22][R18.64], R110 ;  /* 0x0000006e12005986 */ /* 0x0003e2000c101916 */
[----:B------:R-:W-:Y:S01]  /*3e890*/  IMAD R9, R3, 0x2, R25 ;  /* 0x0000000203097824 */ /* 0x000fe200078e0219 */
[----:B----4-:R-:W-:Y:S02]  /*3e8a0*/  ISETP.LT.AND P5, PT, R27, UR4, !P0 ;  /* 0x000000041b007c0c */ /* 0x010fe4000c7a1270 */
[----:B------:R-:W-:Y:S01]  /*3e8b0*/  LEA.HI.X.SX32 R11, R25, R0, 0x2, P6 ;  /* 0x00000000190b7211 */ /* 0x000fe200030f16ff */
[----:B------:R-:W4:Y:S01]  /*3e8c0*/  LDL.LU R27, [R1+0xa04] ;  /* 0x000a0400011b7983 */ /* 0x000f220000300800 */
[----:B------:R-:W-:Y:S01]  /*3e8d0*/  LEA R8, P6, R9, R2, 0x2 ;  /* 0x0000000209087211 */ /* 0x000fe200078c10ff */
[----:B------:R-:W-:Y:S01]  /*3e8e0*/  IMAD R17, R3, 0x2, R9 ;  /* 0x0000000203117824 */ /* 0x000fe200078e0209 */
[----:B------:R-:W2:Y:S01]  /*3e8f0*/  LDCU UR4, c[0x0][0x39c] ;  /* 0x00007380ff0477ac */ /* 0x000ea20008000800 */
        /* <DEDUP_REMOVED lines=8> */
[C---:B-1----:R-:W-:Y:S01]  /*3e980*/  LEA R18, P6, R25.reuse, R2, 0x2 ;  /* 0x0000000219127211 */ /* 0x042fe200078c10ff */
[----:B------:R1:W-:Y:S03]  /*3e990*/  @P2 STG.E desc[UR22][R8.64], R116 ;  /* 0x0000007408002986 */ /* 0x0003e6000c101916 */
[----:B------:R-:W-:Y:S01]  /*3e9a0*/  LEA.HI.X.SX32 R19, R25, R0, 0x2, P6 ;  /* 0x0000000019137211 */ /* 0x000fe200030f16ff */
[----:B------:R-:W-:Y:S04]  /*3e9b0*/  @P3 STG.E desc[UR22][R16.64], R117 ;  /* 0x0000007510003986 */ /* 0x000fe8000c101916 */
[----:B------:R1:W-:Y:S01]  /*3e9c0*/  @P5 STG.E desc[UR22][R18.64], R118 ;  /* 0x0000007612005986 */ /* 0x0003e2000c101916 */
[----:B------:R-:W-:Y:S01]  /*3e9d0*/  ISETP.LT.AND P2, PT, R33, UR5, !P0 ;  /* 0x0000000521007c0c */ /* 0x000fe2000c741270 */
[----:B------:R-:W4:Y:S02]  /*3e9e0*/  LDCU UR5, c[0x0][0x39c] ;  /* 0x00007380ff0577ac */ /* 0x000f240008000800 */
[----:B------:R-:W2:Y:S01]  /*3e9f0*/  LDL.LU R33, [R1+0x9ec] ;  /* 0x0009ec0001217983 */ /* 0x000ea20000300800 */
[----:B------:R-:W-:Y:S01]  /*3ea00*/  ISETP.LT.AND P3, PT, R32, UR4, !P0 ;  /* 0x0000000420007c0c */ /* 0x000fe2000c761270 */
[----:B------:R-:W-:-:S02]  /*3ea10*/  IMAD R11, R3, 0x2, R25 ;  /* 0x00000002030b7824 */ /* 0x000fc400078e0219 */
[----:B------:R-:W2:Y:S01]  /*3ea20*/  LDL.LU R32, [R1+0x9e4] ;  /* 0x0009e40001207983 */ /* 0x000ea20000300800 */
[----:B------:R-:W2:Y:S01]  /*3ea30*/  LDCU UR4, c[0x0][0x39c] ;  /* 0x00007380ff0477ac */ /* 0x000ea20008000800 */
[----:B---3--:R-:W-:Y:S01]  /*3ea40*/  ISETP.LT.AND P5, PT, R24, UR6, !P0 ;  /* 0x0000000618007c0c */ /* 0x008fe2000c7a1270 */
[----:B-1----:R-:W-:Y:S01]  /*3ea50*/  IMAD R9, R3, 0x2, R11 ;  /* 0x0000000203097824 */ /* 0x002fe200078e020b */
        /* <DEDUP_REMOVED lines=8> */
[----:B----4-:R-:W-:Y:S01]  /*3eae0*/  ISETP.LT.AND P4, PT, R27, UR5, !P0 ;  /* 0x000000051b007c0c */ /* 0x010fe2000c781270 */
[----:B------:R-:W-:Y:S01]  /*3eaf0*/  IMAD R19, R3, 0x2, R25 ;  /* 0x0000000203137824 */ /* 0x000fe200078e0219 */
[----:B------:R-:W4:Y:S01]  /*3eb00*/  LDL.LU R27, [R1+0x9d8] ;  /* 0x0009d800011b7983 */ /* 0x000f220000300800 */
[C---:B------:R-:W-:Y:S01]  /*3eb10*/  LEA R16, P6, R25.reuse, R2, 0x2 ;  /* 0x0000000219107211 */ /* 0x040fe200078c10ff */
[----:B------:R-:W2:Y:S02]  /*3eb20*/  LDCU UR5, c[0x0][0x39c] ;  /* 0x00007380ff0577ac */ /* 0x000ea40008000800 */
[----:B------:R2:W-:Y:S01]  /*3eb30*/  @P2 STG.E desc[UR22][R8.64], R124 ;  /* 0x0000007c08002986 */ /* 0x0005e2000c101916 */
[----:B------:R-:W-:-:S02]  /*3eb40*/  LEA.HI.X.SX32 R17, R25, R0, 0x2, P6 ;  /* 0x0000000019117211 */ /* 0x000fc400030f16ff */
[----:B--2---:R-:W-:Y:S01]  /*3eb50*/  ISETP.LT.AND P2, PT, R26, UR4, !P0 ;  /* 0x000000041a007c0c */ /* 0x004fe2000c741270 */
[----:B------:R-:W3:Y:S01]  /*3eb60*/  LDCU UR4, c[0x0][0x39c] ;  /* 0x00007380ff0477ac */ /* 0x000ee20008000800 */
[----:B------:R-:W2:Y:S01]  /*3eb70*/  LDL.LU R26, [R1+0x9d0] ;  /* 0x0009d000011a7983 */ /* 0x000ea20000300800 */
[----:B------:R-:W-:Y:S01]  /*3eb80*/  LEA R18, P6, R19, R2, 0x2 ;  /* 0x0000000213127211 */ /* 0x000fe200078c10ff */
[----:B-1----:R-:W-:-:S03]  /*3eb90*/  IMAD R11, R3, 0x2, R19 ;  /* 0x00000002030b7824 */ /* 0x002fc600078e0213 */
[----:B------:R-:W-:Y:S02]  /*3eba0*/  LEA.HI.X.SX32 R19, R19, R0, 0x2, P6 ;  /* 0x0000000013137211 */ /* 0x000fe400030f16ff */
[----:B------:R-:W-:Y:S01]  /*3ebb0*/  LEA R10, P6, R11, R2, 0x2 ;  /* 0x000000020b0a7211 */ /* 0x000fe200078c10ff */
[----:B------:R-:W-:-:S03]  /*3ebc0*/  IMAD R25, R3, 0x2, R11 ;  /* 0x0000000203197824 */ /* 0x000fc600078e020b */
[----:B------:R-:W-:Y:S01]  /*3ebd0*/  LEA.HI.X.SX32 R11, R11, R0, 0x2, P6 ;  /* 0x000000000b0b7211 */ /* 0x000fe200030f16ff */
[----:B------:R1:W-:Y:S04]  /*3ebe0*/  @P3 STG.E desc[UR22][R16.64], R125 ;  /* 0x0000007d10003986 */ /* 0x0003e8000c101916 */
[----:B------:R1:W-:Y:S01]  /*3ebf0*/  @P5 STG.E desc[UR22][R18.64], R126 ;  /* 0x0000007e12005986 */ /* 0x0003e2000c101916 */
[----:B------:R-:W-:Y:S01]  /*3ec00*/  ISETP.LT.AND P3, PT, R33, UR6, !P0 ;  /* 0x0000000621007c0c */ /* 0x000fe2000c761270 */
[----:B------:R-:W4:Y:S02]  /*3ec10*/  LDCU UR6, c[0x0][0x39c] ;  /* 0x00007380ff0677ac */ /* 0x000f240008000800 */
        /* <DEDUP_REMOVED lines=8> */
[----:B-1----:R-:W-:Y:S01]  /*3eca0*/  IMAD R17, R3, 0x2, R25 ;  /* 0x0000000203117824 */ /* 0x002fe200078e0219 */
[----:B------:R-:W1:Y:S01]  /*3ecb0*/  LDCU UR4, c[0x0][0x39c] ;  /* 0x00007380ff0477ac */ /* 0x000e620008000800 */
[----:B------:R-:W-:Y:S02]  /*3ecc0*/  LEA.HI.X.SX32 R9, R25, R0, 0x2, P6 ;  /* 0x0000000019097211 */ /* 0x000fe400030f16ff */
[----:B------:R-:W-:Y:S01]  /*3ecd0*/  IMAD R19, R3, 0x2, R17 ;  /* 0x0000000203137824 */ /* 0x000fe200078e0211 */
[----:B------:R-:W-:Y:S02]  /*3ece0*/  LEA R16, P6, R17, R2, 0x2 ;  /* 0x0000000211107211 */ /* 0x000fe400078c10ff */
[----:B------:R1:W-:Y:S01]  /*3ecf0*/  @P2 STG.E desc[UR22][R8.64], R4 ;  /* 0x0000000408002986 */ /* 0x0003e2000c101916 */
[----:B------:R-:W-:Y:S01]  /*3ed00*/  IMAD R25, R3, 0x2, R19 ;  /* 0x0000000203197824 */ /* 0x000fe200078e0213 */
[----:B------:R-:W-:-:S02]  /*3ed10*/  LEA.HI.X.SX32 R17, R17, R0, 0x2, P6 ;  /* 0x0000000011117211 */ /* 0x000fc400030f16ff */
[----:B------:R-:W-:Y:S02]  /*3ed20*/  LEA R18, P6, R19, R2, 0x2 ;  /* 0x0000000213127211 */ /* 0x000fe400078c10ff */
[----:B----4-:R-:W-:Y:S01]  /*3ed30*/  ISETP.LT.AND P2, PT, R27, UR6, !P0 ;  /* 0x000000061b007c0c */ /* 0x010fe2000c741270 */
[----:B------:R4:W-:Y:S01]  /*3ed40*/  @P3 STG.E desc[UR22][R16.64], R5 ;  /* 0x0000000510003986 */ /* 0x0009e2000c101916 */
[----:B------:R-:W-:Y:S01]  /*3ed50*/  LEA.HI.X.SX32 R19, R19, R0, 0x2, P6 ;  /* 0x0000000013137211 */ /* 0x000fe200030f16ff */
[----:B------:R-:W2:Y:S02]  /*3ed60*/  LDCU UR6, c[0x0][0x39c] ;  /* 0x00007380ff0677ac */ /* 0x000ea40008000800 */
[----:B------:R-:W3:Y:S01]  /*3ed70*/  LDL.LU R27, [R1+0x9c0] ;  /* 0x0009c000011b7983 */ /* 0x000ee20000300800 */
[----:B------:R-:W-:Y:S01]  /*3ed80*/  LEA R10, P6, R25, R2, 0x2 ;  /* 0x00000002190a7211 */ /* 0x000fe200078c10ff */
[----:B-1----:R-:W-:Y:S01]  /*3ed90*/  IMAD R9, R3, 0x2, R25 ;  /* 0x0000000203097824 */ /* 0x002fe200078e0219 */
[----:B--2---:R-:W-:Y:S01]  /*3eda0*/  ISETP.LT.AND P3, PT, R26, UR5, !P0 ;  /* 0x000000051a007c0c */ /* 0x004fe2000c761270 */
[----:B------:R-:W3:Y:S01]  /*3edb0*/  LDCU UR5, c[0x0][0x39c] ;  /* 0x00007380ff0577ac */ /* 0x000ee20008000800 */
[----:B------:R-:W2:Y:S01]  /*3edc0*/  LDL.LU R26, [R1+0x9bc] ;  /* 0x0009bc00011a7983 */ /* 0x000ea20000300800 */
[----:B------:R-:W-:-:S03]  /*3edd0*/  LEA.HI.X.SX32 R11, R25, R0, 0x2, P6 ;  /* 0x00000000190b7211 */ /* 0x000fc600030f16ff */
[----:B------:R-:W2:Y:S01]  /*3ede0*/  LDL.LU R25, [R1+0x9b4] ;  /* 0x0009b40001197983 */ /* 0x000ea20000300800 */
[----:B------:R-:W-:-:S03]  /*3edf0*/  LEA R8, P6, R9, R2, 0x2 ;  /* 0x0000000209087211 */ /* 0x000fc600078c10ff */
[----:B------:R-:W-:Y:S01]  /*3ee00*/  @P5 STG.E desc[UR22][R18.64], R6 ;  /* 0x0000000612005986 */ /* 0x000fe2000c101916 */
[----:B----4-:R-:W-:-:S03]  /*3ee10*/  IMAD R5, R3, 0x2, R9 ;  /* 0x0000000203057824 */ /* 0x010fc600078e0209 */
[----:B------:R1:W-:Y:S01]  /*3ee20*/  @P4 STG.E desc[UR22][R10.64], R7 ;  /* 0x000000070a004986 */ /* 0x0003e2000c101916 */
[----:B------:R-:W-:-:S03]  /*3ee30*/  LEA.HI.X.SX32 R9, R9, R0, 0x2, P6 ;  /* 0x0000000009097211 */ /* 0x000fc600030f16ff */
[----:B-1----:R-:W4:Y:S04]  /*3ee40*/  LDL.LU R10, [R1+0x9b0] ;  /* 0x0009b000010a7983 */ /* 0x002f280000300800 */
[----:B------:R-:W-:Y:S01]  /*3ee50*/  @P2 STG.E desc[UR22][R8.64], R12 ;  /* 0x0000000c08002986 */ /* 0x000fe2000c101916 */
[----:B------:R-:W-:Y:S01]  /*3ee60*/  LEA R4, P6, R5, R2, 0x2 ;  /* 0x0000000205047211 */ /* 0x000fe200078c10ff */
[----:B------:R-:W-:Y:S01]  /*3ee70*/  IMAD R17, R3, 0x2, R5 ;  /* 0x0000000203117824 */ /* 0x000fe200078e0205 */
[----:B------:R-:W-:Y:S01]  /*3ee80*/  ISETP.LT.AND P5, PT, R33, UR4, !P0 ;  /* 0x0000000421007c0c */ /* 0x000fe2000c7a1270 */
[----:B------:R-:W1:Y:S01]  /*3ee90*/  LDCU UR4, c[0x0][0x39c] ;  /* 0x00007380ff0477ac */ /* 0x000e620008000800 */
[----:B------:R-:W-:Y:S02]  /*3eea0*/  LEA.HI.X.SX32 R5, R5, R0, 0x2, P6 ;  /* 0x0000000005057211 */ /* 0x000fe400030f16ff */
[----:B------:R-:W-:Y:S01]  /*3eeb0*/  LEA R16, P6, R17, R2, 0x2 ;  /* 0x0000000211107211 */ /* 0x000fe200078c10ff */
[----:B------:R-:W-:-:S03]  /*3eec0*/  IMAD R7, R3, 0x2, R17 ;  /* 0x0000000203077824 */ /* 0x000fc600078e0211 */
[----:B------:R-:W-:Y:S01]  /*3eed0*/  LEA.HI.X.SX32 R17, R17, R0, 0x2, P6 ;  /* 0x0000000011117211 */ /* 0x000fe200030f16ff */
[----:B------:R-:W-:Y:S04]  /*3eee0*/  @P3 STG.E desc[UR22][R4.64], R13 ;  /* 0x0000000d04003986 */ /* 0x000fe8000c101916 */
[----:B------:R1:W-:Y:S01]  /*3eef0*/  @P5 STG.E desc[UR22][R16.64], R14 ;  /* 0x0000000e10005986 */ /* 0x0003e2000c101916 */
[----:B---3--:R-:W-:Y:S01]  /*3ef00*/  ISETP.LT.AND P2, PT, R24, UR5, !P0 ;  /* 0x0000000518007c0c */ /* 0x008fe2000c741270 */
[----:B------:R-:W2:Y:S02]  /*3ef10*/  LDCU UR5, c[0x0][0x39c] ;  /* 0x00007380ff0577ac */ /* 0x000ea40008000800 */
[----:B------:R-:W3:Y:S04]  /*3ef20*/  LDL.LU R24, [R1+0x9ac] ;  /* 0x0009ac0001187983 */ /* 0x000ee80000300800 */
[----:B------:R-:W3:Y:S04]  /*3ef30*/  LDL.LU R19, [R1+0x9a8] ;  /* 0x0009a80001137983 */ /* 0x000ee80000300800 */
[----:B------:R-:W3:Y:S04]  /*3ef40*/  LDL.LU R18, [R1+0x9a4] ;  /* 0x0009a40001127983 */ /* 0x000ee80000300800 */
[----:B-1----:R-:W3:Y:S04]  /*3ef50*/  LDL.LU R14, [R1+0x9a0] ;  /* 0x0009a000010e7983 */ /* 0x002ee80000300800 */
[----:B------:R-:W3:Y:S04]  /*3ef60*/  LDL.LU R12, [R1+0x99c] ;  /* 0x00099c00010c7983 */ /* 0x000ee80000300800 */
[----:B------:R-:W3:Y:S04]  /*3ef70*/  LDL.LU R17, [R1+0x998] ;  /* 0x0009980001117983 */ /* 0x000ee80000300800 */
[----:B------:R-:W3:Y:S01]  /*3ef80*/  LDL.LU R16, [R1+0x994] ;  /* 0x0009940001107983 */ /* 0x000ee20000300800 */
[----:B------:R-:W-:Y:S01]  /*3ef90*/  ISETP.LT.AND P4, PT, R32, UR6, !P0 ;  /* 0x0000000620007c0c */ /* 0x000fe2000c781270 */
[----:B------:R-:W1:Y:S01]  /*3efa0*/  LDCU UR6, c[0x0][0x39c] ;  /* 0x00007380ff0677ac */ /* 0x000e620008000800 */
[----:B------:R-:W-:-:S02]  /*3efb0*/  ISETP.LT.AND P3, PT, R27, UR4, !P0 ;  /* 0x000000041b007c0c */ /* 0x000fc4000c761270 */
[----:B------:R-:W-:Y:S01]  /*3efc0*/  LEA R6, P6, R7, R2, 0x2 ;  /* 0x0000000207067211 */ /* 0x000fe200078c10ff */
[----:B------:R-:W4:Y:S01]  /*3efd0*/  LDCU UR4, c[0x0][0x39c] ;  /* 0x00007380ff0477ac */ /* 0x000f220008000800 */
[----:B------:R-:W-:Y:S02]  /*3efe0*/  IMAD R9, R3, 0x2, R7 ;  /* 0x0000000203097824 */ /* 0x000fe400078e0207 */
[----:B------:R-:W-:Y:S02]  /*3eff0*/  LEA.HI.X.SX32 R7, R7, R0, 0x2, P6 ;  /* 0x0000000007077211 */ /* 0x000fe400030f16ff */
[----:B------:R-:W-:Y:S01]  /*3f000*/  IMAD R11, R3, 0x2, R9 ;  /* 0x00000002030b7824 */ /* 0x000fe200078e0209 */
[----:B------:R-:W-:Y:S02]  /*3f010*/  LEA R8, P6, R9, R2, 0x2 ;  /* 0x0000000209087211 */ /* 0x000fe400078c10ff */
[----:B------:R4:W-:Y:S01]  /*3f020*/  @P4 STG.E desc[UR22][R6.64], R15 ;  /* 0x0000000f06004986 */ /* 0x0009e2000c101916 */
[----:B--2---:R-:W-:Y:S01]  /*3f030*/  ISETP.LT.AND P4, PT, R25, UR5, !P0 ;  /* 0x0000000519007c0c */ /* 0x004fe2000c781270 */
[----:B------:R-:W2:Y:S01]  /*3f040*/  LDCU UR5, c[0x0][0x39c] ;  /* 0x00007380ff0577ac */ /* 0x000ea20008000800 */
[----:B-1----:R-:W-:Y:S01]  /*3f050*/  ISETP.LT.AND P5, PT, R26, UR6, !P0 ;  /* 0x000000061a007c0c */ /* 0x002fe2000c7a1270 */
[----:B------:R-:W3:Y:S01]  /*3f060*/  LDCU UR6, c[0x0][0x39c] ;  /* 0x00007380ff0677ac */ /* 0x000ee20008000800 */
[----:B------:R-:W-:Y:S01]  /*3f070*/  LEA.HI.X.SX32 R9, R9, R0, 0x2, P6 ;  /* 0x0000000009097211 */ /* 0x000fe200030f16ff */
[----:B------:R-:W-:Y:S01]  /*3f080*/  IMAD R13, R3, 0x2, R11 ;  /* 0x00000002030d7824 */ /* 0x000fe200078e020b */
[C---:B------:R-:W-:Y:S01]  /*3f090*/  LEA R4, P6, R11.reuse, R2, 0x2 ;  /* 0x000000020b047211 */ /* 0x040fe200078c10ff */
[----:B----4-:R-:W4:Y:S03]  /*3f0a0*/  LDL.LU R15, [R1+0x990] ;  /* 0x00099000010f7983 */ /* 0x010f260000300800 */
[----:B------:R-:W-:Y:S01]  /*3f0b0*/  LEA.HI.X.SX32 R5, R11, R0, 0x2, P6 ;  /* 0x000000000b057211 */ /* 0x000fe200030f16ff */
[----:B------:R1:W-:Y:S01]  /*3f0c0*/  @P2 STG.E desc[UR22][R8.64], R20 ;  /* 0x0000001408002986 */ /* 0x0003e2000c101916 */
[----:B------:R-:W-:Y:S01]  /*3f0d0*/  ISETP.LT.AND P2, PT, R10, UR4, !P0 ;  /* 0x000000040a007c0c */ /* 0x000fe2000c741270 */
[----:B------:R-:W-:Y:S01]  /*3f0e0*/  IMAD R7, R3, 0x2, R13 ;  /* 0x0000000203077824 */ /* 0x000fe200078e020d */
[C---:B------:R-:W-:Y:S01]  /*3f0f0*/  LEA R10, P6, R13.reuse, R2, 0x2 ;  /* 0x000000020d0a7211 */ /* 0x040fe200078c10ff */
[----:B------:R2:W-:Y:S01]  /*3f100*/  @P3 STG.E desc[UR22][R4.64], R21 ;  /* 0x0000001504003986 */ /* 0x0005e2000c101916 */
[----:B------:R-:W3:Y:S02]  /*3f110*/  LDCU UR4, c[0x0][0x39c] ;  /* 0x00007380ff0477ac */ /* 0x000ee40008000800 */
[----:B------:R-:W-:Y:S01]  /*3f120*/  LEA.HI.X.SX32 R11, R13, R0, 0x2, P6 ;  /* 0x000000000d0b7211 */ /* 0x000fe200030f16ff */
[----:B------:R-:W-:Y:S01]  /*3f130*/  IMAD R13, R3, 0x2, R7 ;  /* 0x00000002030d7824 */ /* 0x000fe200078e0207 */
[----:B------:R-:W-:-:S03]  /*3f140*/  LEA R6, P6, R7, R2, 0x2 ;  /* 0x0000000207067211 */ /* 0x000fc600078c10ff */
[----:B------:R2:W-:Y:S01]  /*3f150*/  @P5 STG.E desc[UR22][R10.64], R22 ;  /* 0x000000160a005986 */ /* 0x0005e2000c101916 */
[----:B------:R-:W-:Y:S02]  /*3f160*/  LEA.HI.X.SX32 R7, R7, R0, 0x2, P6 ;  /* 0x0000000007077211 */ /* 0x000fe400030f16ff */
[----:B-1----:R-:W-:Y:S01]  /*3f170*/  LEA R8, P6, R13, R2, 0x2 ;  /* 0x000000020d087211 */ /* 0x002fe200078c10ff */
[----:B--2---:R-:W-:-:S03]  /*3f180*/  IMAD R5, R3, 0x2, R13 ;  /* 0x0000000203057824 */ /* 0x004fc600078e020d */
[----:B------:R-:W-:Y:S02]  /*3f190*/  LEA.HI.X.SX32 R9, R13, R0, 0x2, P6 ;  /* 0x000000000d097211 */ /* 0x000fe400030f16ff */
[----:B------:R-:W-:Y:S01]  /*3f1a0*/  LEA R4, P6, R5, R2, 0x2 ;  /* 0x0000000205047211 */ /* 0x000fe200078c10ff */
[----:B------:R-:W-:-:S03]  /*3f1b0*/  IMAD R11, R3, 0x2, R5 ;  /* 0x00000002030b7824 */ /* 0x000fc600078e0205 */
[----:B------:R-:W-:Y:S01]  /*3f1c0*/  LEA.HI.X.SX32 R5, R5, R0, 0x2, P6 ;  /* 0x0000000005057211 */ /* 0x000fe200030f16ff */
[----:B------:R1:W-:Y:S04]  /*3f1d0*/  @P4 STG.E desc[UR22][R6.64], R23 ;  /* 0x0000001706004986 */ /* 0x0003e8000c101916 */
[----:B------:R2:W-:Y:S01]  /*3f1e0*/  @P2 STG.E desc[UR22][R8.64], R28 ;  /* 0x0000001c08002986 */ /* 0x0005e2000c101916 */
[----:B------:R-:W-:Y:S01]  /*3f1f0*/  LEA R10, P6, R11, R2, 0x2 ;  /* 0x000000020b0a7211 */ /* 0x000fe200078c10ff */
[----:B------:R-:W-:Y:S02]  /*3f200*/  IMAD R13, R3, 0x2, R11 ;  /* 0x00000002030d7824 */ /* 0x000fe400078e020b */
[----:B------:R-:W2:Y:S01]  /*3f210*/  LDS.128 R20, [R252+UR7+0x800] ;  /* 0x00080007fc147984 */ /* 0x000ea20008000c00 */
[----:B------:R-:W-:-:S02]  /*3f220*/  LEA.HI.X.SX32 R11, R11, R0, 0x2, P6 ;  /* 0x000000000b0b7211 */ /* 0x000fc400030f16ff */
[----:B-1----:R-:W-:-:S04]  /*3f230*/  LEA R6, P6, R13, R2, 0x2 ;  /* 0x000000020d067211 */ /* 0x002fc800078c10ff */
[----:B------:R-:W-:Y:S02]  /*3f240*/  LEA.HI.X.SX32 R7, R13, R0, 0x2, P6 ;  /* 0x000000000d077211 */ /* 0x000fe400030f16ff */
[----:B---3--:R-:W-:Y:S01]  /*3f250*/  ISETP.LT.AND P3, PT, R24, UR6, !P0 ;  /* 0x0000000618007c0c */ /* 0x008fe2000c761270 */
[----:B------:R-:W1:Y:S01]  /*3f260*/  LDCU UR6, c[0x0][0x39c] ;  /* 0x00007380ff0677ac */ /* 0x000e620008000800 */
[----:B------:R-:W-:Y:S01]  /*3f270*/  ISETP.LT.AND P5, PT, R19, UR5, !P0 ;  /* 0x0000000513007c0c */ /* 0x000fe2000c7a1270 */
[----:B------:R-:W3:Y:S01]  /*3f280*/  LDCU UR5, c[0x0][0x39c] ;  /* 0x00007380ff0577ac */ /* 0x000ee20008000800 */
[----:B------:R-:W-:Y:S01]  /*3f290*/  ISETP.LT.AND P4, PT, R18, UR4, !P0 ;  /* 0x0000000412007c0c */ /* 0x000fe2000c781270 */
[----:B------:R-:W2:Y:S08]  /*3f2a0*/  LDCU UR4, c[0x0][0x39c] ;  /* 0x00007380ff0477ac */ /* 0x000eb00008000800 */
[----:B------:R2:W-:Y:S01]  /*3f2b0*/  @P3 STG.E desc[UR22][R4.64], R29 ;  /* 0x0000001d04003986 */ /* 0x0005e2000c101916 */
[----:B-1----:R-:W-:Y:S01]  /*3f2c0*/  ISETP.LT.AND P2, PT, R14, UR6, !P0 ;  /* 0x000000060e007c0c */ /* 0x002fe2000c741270 */
[----:B------:R-:W1:Y:S02]  /*3f2d0*/  LDCU UR6, c[0x0][0x39c] ;  /* 0x00007380ff0677ac */ /* 0x000e640008000800 */
[----:B------:R-:W4:Y:S01]  /*3f2e0*/  LDL.LU R14, [R1+0x98c] ;  /* 0x00098c00010e7983 */ /* 0x000f220000300800 */
[----:B---3--:R-:W-:Y:S01]  /*3f2f0*/  ISETP.LT.AND P3, PT, R12, UR5, !P0 ;  /* 0x000000050c007c0c */ /* 0x008fe2000c761270 */
[----:B------:R-:W4:Y:S02]  /*3f300*/  LDCU UR5, c[0x0][0x39c] ;  /* 0x00007380ff0577ac */ /* 0x000f240008000800 */
[----:B------:R-:W3:Y:S04]  /*3f310*/  LDL.LU R12, [R1+0x988] ;  /* 0x00098800010c7983 */ /* 0x000ee80000300800 */
[----:B------:R4:W-:Y:S01]  /*3f320*/  @P5 STG.E desc[UR22][R10.64], R30 ;  /* 0x0000001e0a005986 */ /* 0x0009e2000c101916 */
[----:B--2---:R-:W-:Y:S01]  /*3f330*/  ISETP.LT.AND P5, PT, R17, UR4, !P0 ;  /* 0x0000000411007c0c */ /* 0x004fe2000c7a1270 */
[C---:B------:R-:W-:Y:S01]  /*3f340*/  IMAD R9, R3.reuse, 0x2, R13 ;  /* 0x0000000203097824 */ /* 0x040fe200078e020d */
[----:B------:R-:W2:Y:S01]  /*3f350*/  LDCU UR4, c[0x0][0x39c] ;  /* 0x00007380ff0477ac */ /* 0x000ea20008000800 */
[----:B------:R2:W-:Y:S04]  /*3f360*/  @P4 STG.E desc[UR22][R6.64], R31 ;  /* 0x0000001f06004986 */ /* 0x0005e8000c101916 */
[----:B------:R-:W3:Y:S01]  /*3f370*/  LDL.LU R17, [R1+0x984] ;  /* 0x0009840001117983 */ /* 0x000ee20000300800 */
[----:B-1----:R-:W-:Y:S01]  /*3f380*/  ISETP.LT.AND P4, PT, R16, UR6, !P0 ;  /* 0x0000000610007c0c */ /* 0x002fe2000c781270 */
[----:B------:R-:W-:Y:S01]  /*3f390*/  IMAD R5, R3, 0x2, R9 ;  /* 0x0000000203057824 */ /* 0x000fe200078e0209 */
[----:B------:R-:W-:Y:S01]  /*3f3a0*/  LEA R8, P6, R9, R2, 0x2 ;  /* 0x0000000209087211 */ /* 0x000fe200078c10ff */
[----:B------:R-:W3:Y:S01]  /*3f3b0*/  LDL.LU R16, [R1+0x980] ;  /* 0x0009800001107983 */ /* 0x000ee20000300800 */
[----:B------:R-:W3:Y:S01]  /*3f3c0*/  LDCU UR6, c[0x0][0x39c] ;  /* 0x00007380ff0677ac */ /* 0x000ee20008000800 */
[----:B------:R-:W-:Y:S01]  /*3f3d0*/  IMAD R13, R3, 0x2, R5 ;  /* 0x00000002030d7824 */ /* 0x000fe200078e0205 */
[----:B------:R-:W-:-:S02]  /*3f3e0*/  LEA.HI.X.SX32 R9, R9, R0, 0x2, P6 ;  /* 0x0000000009097211 */ /* 0x000fc400030f16ff */
[----:B------:R-:W-:-:S04]  /*3f3f0*/  LEA R4, P6, R5, R2, 0x2 ;  /* 0x0000000205047211 */ /* 0x000fc800078c10ff */
[----:B------:R-:W-:Y:S01]  /*3f400*/  LEA.HI.X.SX32 R5, R5, R0, 0x2, P6 ;  /* 0x0000000005057211 */ /* 0x000fe200030f16ff */
[----:B------:R1:W-:Y:S01]  /*3f410*/  @P2 STG.E desc[UR22][R8.64], R36 ;  /* 0x0000002408002986 */ /* 0x0003e2000c101916 */
[----:B----4-:R-:W-:Y:S02]  /*3f420*/  LEA R10, P6, R13, R2, 0x2 ;  /* 0x000000020d0a7211 */ /* 0x010fe400078c10ff */
[----:B------:R-:W-:Y:S01]  /*3f430*/  ISETP.LT.AND P2, PT, R15, UR5, !P0 ;  /* 0x000000050f007c0c */ /* 0x000fe2000c741270 */
[----:B--2---:R-:W-:Y:S01]  /*3f440*/  IMAD R7, R3, 0x2, R13 ;  /* 0x0000000203077824 */ /* 0x004fe200078e020d */
[----:B------:R-:W2:Y:S01]  /*3f450*/  LDL.LU R15, [R1+0x97c] ;  /* 0x00097c00010f7983 */ /* 0x000ea20000300800 */
[----:B------:R-:W-:Y:S01]  /*3f460*/  LEA.HI.X.SX32 R11, R13, R0, 0x2, P6 ;  /* 0x000000000d0b7211 */ /* 0x000fe200030f16ff */
[----:B------:R-:W4:Y:S02]  /*3f470*/  LDCU UR5, c[0x0][0x39c] ;  /* 0x00007380ff0577ac */ /* 0x000f240008000800 */
[----:B------:R-:W-:Y:S01]  /*3f480*/  @P3 STG.E desc[UR22][R4.64], R37 ;  /* 0x0000002504003986 */ /* 0x000fe2000c101916 */
[----:B------:R-:W-:Y:S01]  /*3f490*/  LEA R6, P6, R7, R2, 0x2 ;  /* 0x0000000207067211 */ /* 0x000fe200078c10ff */
[----:B-1----:R-:W-:-:S02]  /*3f4a0*/  IMAD R9, R3, 0x2, R7 ;  /* 0x0000000203097824 */ /* 0x002fc400078e0207 */
[----:B------:R1:W-:Y:S01]  /*3f4b0*/  @P5 STG.E desc[UR22][R10.64], R38 ;  /* 0x000000260a005986 */ /* 0x0003e2000c101916 */
[----:B------:R-:W-:Y:S01]  /*3f4c0*/  LEA.HI.X.SX32 R7, R7, R0, 0x2, P6 ;  /* 0x0000000007077211 */ /* 0x000fe200030f16ff */
[----:B------:R-:W-:Y:S01]  /*3f4d0*/  IMAD R13, R3, 0x2, R9 ;  /* 0x00000002030d7824 */ /* 0x000fe200078e0209 */
[----:B------:R-:W-:-:S04]  /*3f4e0*/  LEA R8, P6, R9, R2, 0x2 ;  /* 0x0000000209087211 */ /* 0x000fc800078c10ff */
[----:B------:R-:W-:Y:S01]  /*3f4f0*/  LEA.HI.X.SX32 R9, R9, R0, 0x2, P6 ;  /* 0x0000000009097211 */ /* 0x000fe200030f16ff */
[----:B------:R3:W-:Y:S01]  /*3f500*/  @P4 STG.E desc[UR22][R6.64], R39 ;  /* 0x0000002706004986 */ /* 0x0007e2000c101916 */
[----:B-1----:R-:W-:Y:S01]  /*3f510*/  IMAD R11, R3, 0x2, R13 ;  /* 0x00000002030b7824 */ /* 0x002fe200078e020d */
[-C--:B------:R-:W-:Y:S02]  /*3f520*/  LEA R4, P6, R13, R2.reuse, 0x2 ;  /* 0x000000020d047211 */ /* 0x080fe400078c10ff */
[----:B------:R1:W-:Y:S02]  /*3f530*/  @P2 STG.E desc[UR22][R8.64], R44 ;  /* 0x0000002c08002986 */ /* 0x0003e4000c101916 */
[----:B------:R-:W-:Y:S02]  /*3f540*/  LEA R10, P2, R11, R2, 0x2 ;  /* 0x000000020b0a7211 */ /* 0x000fe400078410ff */
[-C--:B------:R-:W-:Y:S01]  /*3f550*/  LEA.HI.X.SX32 R5, R13, R0.reuse, 0x2, P6 ;  /* 0x000000000d057211 */ /* 0x080fe200030f16ff */
[----:B------:R-:W-:Y:S01]  /*3f560*/  IMAD R13, R3, 0x2, R11 ;  /* 0x00000002030d7824 */ /* 0x000fe200078e020b */
[----:B------:R-:W-:-:S02]  /*3f570*/  LEA.HI.X.SX32 R11, R11, R0, 0x2, P2 ;  /* 0x000000000b0b7211 */ /* 0x000fc400010f16ff */
[----:B------:R-:W-:Y:S01]  /*3f580*/  ISETP.LT.AND P3, PT, R14, UR4, !P0 ;  /* 0x000000040e007c0c */ /* 0x000fe2000c761270 */
[----:B------:R-:W1:Y:S01]  /*3f590*/  LDCU UR4, c[0x0][0x39c] ;  /* 0x00007380ff0477ac */ /* 0x000e620008000800 */
[----:B------:R-:W2:Y:S01]  /*3f5a0*/  LDL.LU R14, [R1+0x978] ;  /* 0x00097800010e7983 */ /* 0x000ea20000300800 */
[----:B---3--:R-:W-:Y:S01]  /*3f5b0*/  ISETP.LT.AND P5, PT, R12, UR6, !P0 ;  /* 0x000000060c007c0c */ /* 0x008fe2000c7a1270 */
[----:B------:R-:W2:Y:S02]  /*3f5c0*/  LDCU UR6, c[0x0][0x39c] ;  /* 0x00007380ff0677ac */ /* 0x000ea40008000800 */
[----:B------:R-:W3:Y:S04]  /*3f5d0*/  LDL.LU R12, [R1+0x974] ;  /* 0x00097400010c7983 */ /* 0x000ee80000300800 */
[----:B------:R-:W3:Y:S04]  /*3f5e0*/  LDL.LU R24, [R1+0x970] ;  /* 0x0009700001187983 */ /* 0x000ee80000300800 */
[----:B------:R-:W3:Y:S01]  /*3f5f0*/  LDL.LU R18, [R1+0x96c] ;  /* 0x00096c0001127983 */ /* 0x000ee20000300800 */
[----:B-1----:R-:W-:Y:S01]  /*3f600*/  ISETP.LT.AND P2, PT, R16, UR4, !P0 ;  /* 0x0000000410007c0c */ /* 0x002fe2000c741270 */
[----:B------:R-:W3:Y:S02]  /*3f610*/  LDCU UR4, c[0x0][0x39c] ;  /* 0x00007380ff0477ac */ /* 0x000ee40008000800 */
[----:B------:R-:W3:Y:S01]  /*3f620*/  LDL.LU R16, [R1+0x968] ;  /* 0x0009680001107983 */ /* 0x000ee20000300800 */
[----:B----4-:R-:W-:Y:S01]  /*3f630*/  ISETP.LT.AND P4, PT, R17, UR5, !P0 ;  /* 0x0000000511007c0c */ /* 0x010fe2000c781270 */
[----:B------:R-:W1:Y:S01]  /*3f640*/  LDCU UR5, c[0x0][0x39c] ;  /* 0x00007380ff0577ac */ /* 0x000e620008000800 */
[----:B------:R-:W-:-:S04]  /*3f650*/  LEA R6, P6, R13, R2, 0x2 ;  /* 0x000000020d067211 */ /* 0x000fc800078c10ff */
[----:B------:R-:W-:Y:S01]  /*3f660*/  LEA.HI.X.SX32 R7, R13, R0, 0x2, P6 ;  /* 0x000000000d077211 */ /* 0x000fe200030f16ff */
[C---:B------:R-:W-:Y:S01]  /*3f670*/  IMAD R13, R3.reuse, 0x2, R13 ;  /* 0x00000002030d7824 */ /* 0x040fe200078e020d */
[----:B------:R4:W-:Y:S03]  /*3f680*/  @P3 STG.E desc[UR22][R4.64], R45 ;  /* 0x0000002d04003986 */ /* 0x0009e6000c101916 */
[----:B------:R-:W-:Y:S01]  /*3f690*/  IMAD R9, R3, 0x2, R13 ;  /* 0x0000000203097824 */ /* 0x000fe200078e020d */
[----:B--2---:R-:W-:Y:S01]  /*3f6a0*/  ISETP.LT.AND P3, PT, R15, UR6, !P0 ;  /* 0x000000060f007c0c */ /* 0x004fe2000c761270 */
[----:B------:R2:W-:Y:S01]  /*3f6b0*/  @P5 STG.E desc[UR22][R10.64], R46 ;  /* 0x0000002e0a005986 */ /* 0x0005e2000c101916 */
[----:B------:R-:W1:Y:S01]  /*3f6c0*/  LDCU UR6, c[0x0][0x39c] ;  /* 0x00007380ff0677ac */ /* 0x000e620008000800 */
[----:B------:R-:W-:Y:S02]  /*3f6d0*/  IMAD R15, R3, 0x2, R9 ;  /* 0x00000002030f7824 */ /* 0x000fe400078e0209 */
[----:B------:R1:W-:Y:S01]  /*3f6e0*/  @P4 STG.E desc[UR22][R6.64], R47 ;  /* 0x0000002f06004986 */ /* 0x0003e2000c101916 */
[----:B----4-:R-:W-:Y:S01]  /*3f6f0*/  LEA R4, P4, R13, R2, 0x2 ;  /* 0x000000020d047211 */ /* 0x010fe200078810ff */
[----:B--2---:R-:W-:-:S03]  /*3f700*/  IMAD R11, R3, 0x2, R15 ;  /* 0x00000002030b7824 */ /* 0x004fc600078e020f */
[----:B------:R-:W-:Y:S01]  /*3f710*/  LEA.HI.X.SX32 R5, R13, R0, 0x2, P4 ;  /* 0x000000000d057211 */ /* 0x000fe200020f16ff */
[----:B------:R-:W-:Y:S01]  /*3f720*/  IMAD R13, R3, 0x2, R11 ;  /* 0x00000002030d7824 */ /* 0x000fe200078e020b */
[----:B------:R-:W-:-:S03]  /*3f730*/  LEA R8, P6, R9, R2, 0x2 ;  /* 0x0000000209087211 */ /* 0x000fc600078c10ff */
[----:B------:R2:W-:Y:S01]  /*3f740*/  @P2 STG.E desc[UR22][R4.64], R240 ;  /* 0x000000f004002986 */ /* 0x0005e2000c101916 */
[----:B------:R-:W-:Y:S01]  /*3f750*/  IMAD R17, R3, 0x2, R13 ;  /* 0x0000000203117824 */ /* 0x000fe200078e020d */
[----:B------:R-:W-:Y:S02]  /*3f760*/  LEA.HI.X.SX32 R9, R9, R0, 0x2, P6 ;  /* 0x0000000009097211 */ /* 0x000fe400030f16ff */
[-C--:B-1----:R-:W-:Y:S01]  /*3f770*/  LEA R6, P2, R15, R2.reuse, 0x2 ;  /* 0x000000020f067211 */ /* 0x082fe200078410ff */
[----:B------:R-:W-:Y:S01]  /*3f780*/  IMAD R19, R3, 0x2, R17 ;  /* 0x0000000203137824 */ /* 0x000fe200078e0211 */
[----:B------:R-:W-:Y:S02]  /*3f790*/  LEA R10, P6, R11, R2, 0x2 ;  /* 0x000000020b0a7211 */ /* 0x000fe400078c10ff */
[-C--:B------:R-:W-:Y:S01]  /*3f7a0*/  LEA.HI.X.SX32 R7, R15, R0.reuse, 0x2, P2 ;  /* 0x000000000f077211 */ /* 0x080fe200010f16ff */
[----:B------:R-:W-:Y:S01]  /*3f7b0*/  IMAD R3, R3, 0x2, R19 ;  /* 0x0000000203037824 */ /* 0x000fe200078e0213 */
[----:B------:R-:W-:Y:S01]  /*3f7c0*/  LEA.HI.X.SX32 R11, R11, R0, 0x2, P6 ;  /* 0x000000000b0b7211 */ /* 0x000fe200030f16ff */
[----:B------:R1:W-:Y:S01]  /*3f7d0*/  @P3 STG.E desc[UR22][R8.64], R241 ;  /* 0x000000f108003986 */ /* 0x0003e2000c101916 */
[----:B------:R-:W-:Y:S01]  /*3f7e0*/  ISETP.LT.AND P5, PT, R14, UR5, !P0 ;  /* 0x000000050e007c0c */ /* 0x000fe2000c7a1270 */
[----:B------:R-:W4:Y:S01]  /*3f7f0*/  LDCU UR5, c[0x0][0x39c] ;  /* 0x00007380ff0577ac */ /* 0x000f220008000800 */
[----:B---3--:R-:W-:Y:S01]  /*3f800*/  ISETP.LT.AND P4, PT, R12, UR4, !P0 ;  /* 0x000000040c007c0c */ /* 0x008fe2000c781270 */
[----:B------:R-:W3:Y:S01]  /*3f810*/  LDCU UR4, c[0x0][0x39c] ;  /* 0x00007380ff0477ac */ /* 0x000ee20008000800 */
[----:B------:R-:W-:-:S02]  /*3f820*/  LEA R12, P6, R13, R2, 0x2 ;  /* 0x000000020d0c7211 */ /* 0x000fc400078c10ff */
[----:B------:R-:W-:Y:S02]  /*3f830*/  LEA R14, P2, R17, R2, 0x2 ;  /* 0x00000002110e7211 */ /* 0x000fe400078410ff */
[-C--:B------:R-:W-:Y:S02]  /*3f840*/  LEA.HI.X.SX32 R13, R13, R0.reuse, 0x2, P6 ;  /* 0x000000000d0d7211 */ /* 0x080fe400030f16ff */
[----:B------:R-:W-:Y:S02]  /*3f850*/  LEA.HI.X.SX32 R15, R17, R0, 0x2, P2 ;  /* 0x00000000110f7211 */ /* 0x000fe400010f16ff */
[----:B--2---:R-:W-:Y:S02]  /*3f860*/  LEA R4, P6, R3, R2, 0x2 ;  /* 0x0000000203047211 */ /* 0x004fe400078c10ff */
[----:B------:R-:W-:Y:S02]  /*3f870*/  ISETP.LT.AND P2, PT, R18, UR6, !P0 ;  /* 0x0000000612007c0c */ /* 0x000fe4000c741270 */
[----:B----4-:R-:W-:-:S02]  /*3f880*/  ISETP.LT.AND P3, PT, R24, UR5, !P0 ;  /* 0x0000000518007c0c */ /* 0x010fc4000c761270 */
[----:B---3--:R-:W-:Y:S02]  /*3f890*/  ISETP.LT.AND P0, PT, R16, UR4, !P0 ;  /* 0x0000000410007c0c */ /* 0x008fe4000c701270 */
[----:B------:R-:W-:Y:S02]  /*3f8a0*/  LEA.HI.X.SX32 R5, R3, R0, 0x2, P6 ;  /* 0x0000000003057211 */ /* 0x000fe400030f16ff */
[C---:B------:R-:W-:Y:S01]  /*3f8b0*/  LEA R2, P6, R19.reuse, R2, 0x2 ;  /* 0x0000000213027211 */ /* 0x040fe200078c10ff */
[----:B------:R1:W-:Y:S03]  /*3f8c0*/  @P5 STG.E desc[UR22][R6.64], R242 ;  /* 0x000000f206005986 */ /* 0x0003e6000c101916 */
[----:B------:R-:W-:Y:S01]  /*3f8d0*/  LEA.HI.X.SX32 R3, R19, R0, 0x2, P6 ;  /* 0x0000000013037211 */ /* 0x000fe200030f16ff */
[----:B------:R1:W-:Y:S04]  /*3f8e0*/  @P4 STG.E desc[UR22][R10.64], R243 ;  /* 0x000000f30a004986 */ /* 0x0003e8000c101916 */
[----:B------:R1:W-:Y:S04]  /*3f8f0*/  @P3 STG.E desc[UR22][R12.64], R20 ;  /* 0x000000140c003986 */ /* 0x0003e8000c101916 */
[----:B------:R1:W-:Y:S04]  /*3f900*/  @P2 STG.E desc[UR22][R14.64], R21 ;  /* 0x000000150e002986 */ /* 0x0003e8000c101916 */
[----:B------:R1:W-:Y:S04]  /*3f910*/  @P0 STG.E desc[UR22][R2.64], R22 ;  /* 0x0000001602000986 */ /* 0x0003e8000c101916 */
[----:B------:R1:W-:Y:S01]  /*3f920*/  @P1 STG.E desc[UR22][R4.64], R23 ;  /* 0x0000001704001986 */ /* 0x0003e2000c101916 */
[----:B------:R-:W-:Y:S06]  /*3f930*/  BAR.SYNC.DEFER_BLOCKING 0x0 ;  /* 0x0000000000007b1d */ /* 0x000fec0000010000 */
[----:B------:R-:W-:Y:S05]  /*3f940*/  BRA.U UP0, `(.L_x_13) ;  /* 0x0000000100a07547 */ /* 0x000fea000b800000 */
[----:B------:R-:W2:Y:S01]  /*3f950*/  S2UR UR5, SR_CgaCtaId ;  /* 0x00000000000579c3 */ /* 0x000ea20000008800 */
[----:B------:R-:W-:Y:S01]  /*3f960*/  NOP ;  /* 0x0000000000007918 */ /* 0x000fe20000000000 */
[----:B------:R-:W-:Y:S01]  /*3f970*/  UMOV UR4, 0x50 ;  /* 0x0000005000047882 */ /* 0x000fe20000000000 */
[----:B------:R-:W-:Y:S02]  /*3f980*/  IMAD.U32 R0, RZ, RZ, UR8 ;  /* 0x00000008ff007e24 */ /* 0x000fe4000f8e00ff */
[----:B-1----:R-:W-:Y:S02]  /*3f990*/  IMAD.MOV.U32 R3, RZ, RZ, 0xff ;  /* 0x000000ffff037424 */ /* 0x002fe400078e00ff */
[----:B------:R-:W-:Y:S01]  /*3f9a0*/  IMAD.MOV.U32 R7, RZ, RZ, 0x1 ;  /* 0x00000001ff077424 */ /* 0x000fe200078e00ff */
[----:B------:R-:W-:-:S04]  /*3f9b0*/  LOP3.LUT R0, R0, 0xffff, RZ, 0xc0, !PT ;  /* 0x0000ffff00007812 */ /* 0x000fc800078ec0ff */
[----:B------:R-:W-:-:S05]  /*3f9c0*/  SHF.R.U32.HI R0, RZ, 0x5, R0 ;  /* 0x00000005ff007819 */ /* 0x000fca0000011600 */
[----:B------:R-:W-:Y:S01]  /*3f9d0*/  VIADD R2, R0, 0x10 ;  /* 0x0000001000027836 */ /* 0x000fe20000000000 */
[----:B------:R-:W-:Y:S01]  /*3f9e0*/  SHF.L.U32 R0, R3, R0, RZ ;  /* 0x0000000003007219 */ /* 0x000fe200000006ff */
[----:B--2---:R-:W-:-:S03]  /*3f9f0*/  ULEA UR6, UR5, UR4, 0x18 ;  /* 0x0000000405067291 */ /* 0x004fc6000f8ec0ff */
[----:B------:R-:W-:-:S04]  /*3fa00*/  SHF.L.U32 R3, R7, R2, RZ ;  /* 0x0000000207037219 */ /* 0x000fc800000006ff */
[----:B------:R-:W-:Y:S02]  /*3fa10*/  LOP3.LUT R0, R3, R0, RZ, 0xfc, !PT ;  /* 0x0000000003007212 */ /* 0x000fe400078efcff */
[----:B------:R-:W1:Y:S02]  /*3fa20*/  LDS R5, [UR6] ;  /* 0x00000006ff057984 */ /* 0x000e640008000800 */
[C---:B------:R-:W-:Y:S02]  /*3fa30*/  LOP3.LUT R2, R0.reuse, 0xffff, RZ, 0xc0, !PT ;  /* 0x0000ffff00027812 */ /* 0x040fe400078ec0ff */
[----:B-1----:R-:W-:-:S04]  /*3fa40*/  LOP3.LUT R3, R0, 0xffff, R5, 0x80, !PT ;  /* 0x0000ffff00037812 */ /* 0x002fc800078e8005 */
[----:B------:R-:W-:-:S13]  /*3fa50*/  ISETP.NE.AND P0, PT, R3, R2, PT ;  /* 0x000000020300720c */ /* 0x000fda0003f05270 */
[----:B------:R-:W-:Y:S05]  /*3fa60*/  @P0 BRA `(.L_x_14) ;  /* 0x0000000000500947 */ /* 0x000fea0003800000 */
[----:B------:R-:W-:Y:S02]  /*3fa70*/  SHF.R.U32.HI R5, RZ, 0x10, R5 ;  /* 0x00000010ff057819 */ /* 0x000fe40000011605 */
[----:B------:R-:W-:-:S04]  /*3fa80*/  SHF.R.U32.HI R2, RZ, 0x10, R0 ;  /* 0x00000010ff027819 */ /* 0x000fc80000011600 */
[----:B------:R-:W-:-:S04]  /*3fa90*/  LOP3.LUT R5, R5, R2, RZ, 0xc0, !PT ;  /* 0x0000000205057212 */ /* 0x000fc800078ec0ff */
[----:B------:R-:W-:-:S13]  /*3faa0*/  ISETP.NE.AND P0, PT, R5, R2, PT ;  /* 0x000000020500720c */ /* 0x000fda0003f05270 */
[----:B------:R-:W-:Y:S05]  /*3fab0*/  @P0 BRA `(.L_x_15) ;  /* 0x0000000000300947 */ /* 0x000fea0003800000 */
[----:B------:R-:W-:Y:S01]  /*3fac0*/  R2UR UR4, R0 ;  /* 0x00000000000472ca */ /* 0x000fe200000e0000 */
[----:B------:R-:W-:Y:S01]  /*3fad0*/  VOTEU.ANY UR5, UPT, PT ;  /* 0x0000000000057886 */ /* 0x000fe200038e0100 */
[----:B------:R-:W1:Y:S01]  /*3fae0*/  S2R R0, SR_LANEID ;  /* 0x0000000000007919 */ /* 0x000e620000000000 */
[----:B------:R-:W-:-:S10]  /*3faf0*/  UFLO.U32 UR5, UR5 ;  /* 0x00000005000572bd */ /* 0x000fd400080e0000 */
[----:B------:R-:W-:-:S06]  /*3fb00*/  ULOP3.LUT UR4, URZ, UR4, URZ, 0x33, !UPT ;  /* 0x00000004ff047292 */ /* 0x000fcc000f8e33ff */
[----:B------:R-:W-:-:S04]  /*3fb10*/  IMAD.U32 R2, RZ, RZ, UR4 ;  /* 0x00000004ff027e24 */ /* 0x000fc8000f8e00ff */
[----:B------:R-:W2:Y:S02]  /*3fb20*/  REDUX UR7, R2 ;  /* 0x00000000020773c4 */ /* 0x000ea40000000000 */
[----:B------:R3:W-:Y:S01]  /*3fb30*/  UTCATOMSWS.AND URZ, UR4 ;  /* 0x0000000400ff79e3 */ /* 0x0007e20008000000 */
[----:B-1----:R-:W-:Y:S01]  /*3fb40*/  ISETP.EQ.U32.AND P0, PT, R0, UR5, PT ;  /* 0x0000000500007c0c */ /* 0x002fe2000bf02070 */
[----:B--2---:R-:W-:-:S12]  /*3fb50*/  IMAD.U32 R0, RZ, RZ, UR7 ;  /* 0x00000007ff007e24 */ /* 0x004fd8000f8e00ff */
[----:B------:R3:W-:Y:S01]  /*3fb60*/  @P0 ATOMS.AND RZ, [UR6], R0 ;  /* 0x00000000ffff098c */ /* 0x0007e2000a800006 */
[----:B------:R-:W-:Y:S05]  /*3fb70*/  BRA `(.L_x_13) ;  /* 0x0000000000147947 */ /* 0x000fea0003800000 */
.L_x_15:
[----:B------:R-:W-:-:S07]  /*3fb80*/  MOV R2, 0x3fba0 ;  /* 0x0003fba000027802 */ /* 0x000fce0000000f00 */
[----:B------:R-:W-:Y:S05]  /*3fb90*/  CALL.REL.NOINC `($__internal_0_$__cuda_sm10x_tcgen05_guardrail_trap_col_being_dealloced_not_returned_by_alloc) ;  /* 0x00000000002c7944 */ /* 0x000fea0003c00000 */
[----:B------:R-:W-:Y:S05]  /*3fba0*/  BRA `(.L_x_13) ;  /* 0x0000000000087947 */ /* 0x000fea0003800000 */
.L_x_14:
[----:B------:R-:W-:-:S07]  /*3fbb0*/  MOV R2, 0x3fbd0 ;  /* 0x0003fbd000027802 */ /* 0x000fce0000000f00 */
[----:B------:R-:W-:Y:S05]  /*3fbc0*/  CALL.REL.NOINC `($__internal_2_$__cuda_sm10x_tcgen05_guardrail_trap_unallocated_columns_being_dealloced) ;  /* 0x0000000000387944 */ /* 0x000fea0003c00000 */
.L_x_13:
[----:B------:R-:W-:Y:S01]  /*3fbd0*/  NOP ;  /* 0x0000000000007918 */ /* 0x000fe20000000000 */
[----:B---3--:R-:W-:Y:S05]  /*3fbe0*/  EXIT ;  /* 0x000000000000794d */ /* 0x008fea0003800000 */
.L_x_9:
[----:B------:R-:W1:Y:S02]  /*3fbf0*/  SYNCS.PHASECHK.TRANS64.TRYWAIT P4, [UR16], R124 ;  /* 0x0000007cff0075a7 */ /* 0x000e640008081110 */
[----:B-1----:R-:W-:Y:S05]  /*3fc00*/  @!P4 BRA `(.L_x_9) ;  /* 0xfffffffc00f8c947 */ /* 0x002fea000383ffff */
[----:B------:R-:W-:Y:S05]  /*3fc10*/  BRA `(.L_x_16) ;  /* 0xfffffed400f47947 */ /* 0x000fea000383ffff */
.L_x_12:
[----:B------:R-:W1:Y:S02]  /*3fc20*/  SYNCS.PHASECHK.TRANS64.TRYWAIT P1, [UR10], R2 ;  /* 0x00000002ff0075a7 */ /* 0x000e64000802110a */
[----:B-1----:R-:W-:Y:S05]  /*3fc30*/  @!P1 BRA `(.L_x_12) ;  /* 0xfffffffc00f89947 */ /* 0x002fea000383ffff */
[----:B------:R-:W-:Y:S05]  /*3fc40*/  BRA `(.L_x_11) ;  /* 0xffffff6c00107947 */ /* 0x000fea000383ffff */
        .weak           $__internal_0_$__cuda_sm10x_tcgen05_guardrail_trap_col_being_dealloced_not_returned_by_alloc
        .type           $__internal_0_$__cuda_sm10x_tcgen05_guardrail_trap_col_being_dealloced_not_returned_by_alloc,@function
        .size           $__internal_0_$__cuda_sm10x_tcgen05_guardrail_trap_col_being_dealloced_not_returned_by_alloc,($__internal_1_$__cuda_sm10x_tcgen05_guardrail_trap_phase_invalid_during_alloc - $__internal_0_$__cuda_sm10x_tcgen05_guardrail_trap_col_being_dealloced_not_returned_by_alloc)
$__internal_0_$__cuda_sm10x_tcgen05_guardrail_trap_col_being_dealloced_not_returned_by_alloc:
[----:B------:R-:W-:Y:S05]  /*3fc50*/  BPT.TRAP 0x1 ;  /* 0x000000040000795c */ /* 0x000fea0000300000 */
[----:B------:R-:W-:-:S04]  /*3fc60*/  IMAD.MOV.U32 R3, RZ, RZ, 0x0 ;  /* 0x00000000ff037424 */ /* 0x000fc800078e00ff */
[----:B------:R-:W-:Y:S05]  /*3fc70*/  RET.REL.NODEC R2 `(matmul_kernel) ;  /* 0xfffffc0002e07950 */ /* 0x000fea0003c3ffff */
        .weak           $__internal_1_$__cuda_sm10x_tcgen05_guardrail_trap_phase_invalid_during_alloc
        .type           $__internal_1_$__cuda_sm10x_tcgen05_guardrail_trap_phase_invalid_during_alloc,@function
        .size           $__internal_1_$__cuda_sm10x_tcgen05_guardrail_trap_phase_invalid_during_alloc,($__internal_2_$__cuda_sm10x_tcgen05_guardrail_trap_unallocated_columns_being_dealloced - $__internal_1_$__cuda_sm10x_tcgen05_guardrail_trap_phase_invalid_during_alloc)
$__internal_1_$__cuda_sm10x_tcgen05_guardrail_trap_phase_invalid_during_alloc:
[----:B------:R-:W-:Y:S05]  /*3fc80*/  BPT.TRAP 0x1 ;  /* 0x000000040000795c */ /* 0x000fea0000300000 */
[----:B------:R-:W-:-:S04]  /*3fc90*/  IMAD.MOV.U32 R3, RZ, RZ, 0x0 ;  /* 0x00000000ff037424 */ /* 0x000fc800078e00ff */
[----:B------:R-:W-:Y:S05]  /*3fca0*/  RET.REL.NODEC R2 `(matmul_kernel) ;  /* 0xfffffc0002d47950 */ /* 0x000fea0003c3ffff */
        .weak           $__internal_2_$__cuda_sm10x_tcgen05_guardrail_trap_unallocated_columns_being_dealloced
        .type           $__internal_2_$__cuda_sm10x_tcgen05_guardrail_trap_unallocated_columns_being_dealloced,@function
        .size           $__internal_2_$__cuda_sm10x_tcgen05_guardrail_trap_unallocated_columns_being_dealloced,(.L_x_20 - $__internal_2_$__cuda_sm10x_tcgen05_guardrail_trap_unallocated_columns_being_dealloced)
$__internal_2_$__cuda_sm10x_tcgen05_guardrail_trap_unallocated_columns_being_dealloced:
[----:B------:R-:W-:Y:S05]  /*3fcb0*/  BPT.TRAP 0x1 ;  /* 0x000000040000795c */ /* 0x000fea0000300000 */
[----:B------:R-:W-:-:S04]  /*3fcc0*/  IMAD.MOV.U32 R3, RZ, RZ, 0x0 ;  /* 0x00000000ff037424 */ /* 0x000fc800078e00ff */
[----:B------:R-:W-:Y:S05]  /*3fcd0*/  RET.REL.NODEC R2 `(matmul_kernel) ;  /* 0xfffffc0002c87950 */ /* 0x000fea0003c3ffff */
.L_x_17:
[----:B------:R-:W-:-:S00]  /*3fce0*/  BRA `(.L_x_17) ;  /* 0xfffffffc00fc7947 */ /* 0x000fc0000383ffff */
[----:B------:R-:W-:-:S00]  /*3fcf0*/  NOP ;  /* 0x0000000000007918 */ /* 0x000fc00000000000 */
        /* <DEDUP_REMOVED lines=8> */
.L_x_20:


//--------------------- .nv.shared.matmul_kernel  --------------------------
	.section	.nv.shared.matmul_kernel,"aw",@nobits
	.sectionflags	@""
	.align	16
	.zero		1024


//--------------------- .nv.shared.reserved.0     --------------------------
	.section	.nv.shared.reserved.0,"aw",@nobits
	.align	8
	.weak		__nv_reservedSMEM_offset_0_alias
	.size		__nv_reservedSMEM_offset_0_alias, 0, 64
	.other		__nv_reservedSMEM_offset_0_alias,@"STO_CUDA_RESERVED_SHARED STV_DEFAULT"
__nv_reservedSMEM_offset_0_alias:
	.zero		0
.nv.shared.reserved.0:
	.zero		64
	.weak		__nv_reservedSMEM_allocation_phase
	.type		__nv_reservedSMEM_allocation_phase,@object
	.size		__nv_reservedSMEM_allocation_phase,(.L_0 - __nv_reservedSMEM_allocation_phase)
__nv_reservedSMEM_allocation_phase:
	.zero		1
.L_0:
	.zero		7
	.weak		__nv_reservedSMEM_devtool_atexit_pc
	.type		__nv_reservedSMEM_devtool_atexit_pc,@object
	.size		__nv_reservedSMEM_devtool_atexit_pc,(__nv_reservedSMEM_allocation_mask - __nv_reservedSMEM_devtool_atexit_pc)
__nv_reservedSMEM_devtool_atexit_pc:
	.zero		8
	.weak		__nv_reservedSMEM_allocation_mask
	.type		__nv_reservedSMEM_allocation_mask,@object
	.size		__nv_reservedSMEM_allocation_mask,(.L_2 - __nv_reservedSMEM_allocation_mask)
__nv_reservedSMEM_allocation_mask:
	.zero		4
.L_2:


//--------------------- .nv.constant0.matmul_kernel --------------------------
	.section	.nv.constant0.matmul_kernel,"a",@progbits
	.sectionflags	@""
	.align	4
.nv.constant0.matmul_kernel:
	.zero		976


//--------------------- SYMBOLS --------------------------

	.type		.nv.reservedSmem.offset0,@object
	.size		.nv.reservedSmem.offset0,0x4
	.type		.nv.reservedSmem.cap,@object
	.size		.nv.reservedSmem.cap,0x4
